//
// Generated by NVIDIA NVVM Compiler
//
// Compiler Build ID: CL-36424714
// Cuda compilation tools, release 13.0, V13.0.88
// Based on NVVM 20.0.0
//

.version 9.0
.target sm_100
.address_size 64

	// .globl	_Z14_cu_vertdegreeiiiPfS_Pi
// _ZZN3cub18CUB_300001_SM_10006detail4scan16DeviceScanKernelINS2_10policy_hubIiiijN4cuda3std3__44plusIvEEE10Policy1000EN6thrust24THRUST_300001_SM_1000_NS10device_ptrIiEESF_NS0_13ScanTileStateIiLb1EEES9_NS1_10InputValueIiPiEEjiLb0EiEEvT0_T1_T2_iT3_T4_T5_E12temp_storage has been demoted
// _ZZN3cub18CUB_300001_SM_10006detail4scan16DeviceScanKernelINS2_10policy_hubIiiimN4cuda3std3__44plusIvEEE10Policy1000EN6thrust24THRUST_300001_SM_1000_NS10device_ptrIiEESF_NS0_13ScanTileStateIiLb1EEES9_NS1_10InputValueIiPiEEmiLb0EiEEvT0_T1_T2_iT3_T4_T5_E12temp_storage has been demoted
.global .align 1 .b8 _ZN34_INTERNAL_30e79f49_4_k_cu_4301b7e44cuda3std3__45__cpo5beginE[1];
.global .align 1 .b8 _ZN34_INTERNAL_30e79f49_4_k_cu_4301b7e44cuda3std3__45__cpo3endE[1];
.global .align 1 .b8 _ZN34_INTERNAL_30e79f49_4_k_cu_4301b7e44cuda3std3__45__cpo6cbeginE[1];
.global .align 1 .b8 _ZN34_INTERNAL_30e79f49_4_k_cu_4301b7e44cuda3std3__45__cpo4cendE[1];
.global .align 1 .b8 _ZN34_INTERNAL_30e79f49_4_k_cu_4301b7e44cuda3std3__45__cpo6rbeginE[1];
.global .align 1 .b8 _ZN34_INTERNAL_30e79f49_4_k_cu_4301b7e44cuda3std3__45__cpo4rendE[1];
.global .align 1 .b8 _ZN34_INTERNAL_30e79f49_4_k_cu_4301b7e44cuda3std3__45__cpo7crbeginE[1];
.global .align 1 .b8 _ZN34_INTERNAL_30e79f49_4_k_cu_4301b7e44cuda3std3__45__cpo5crendE[1];
.global .align 1 .b8 _ZN34_INTERNAL_30e79f49_4_k_cu_4301b7e44cuda3std3__436_GLOBAL__N__30e79f49_4_k_cu_4301b7e46ignoreE[1];
.global .align 1 .b8 _ZN34_INTERNAL_30e79f49_4_k_cu_4301b7e44cuda3std3__419piecewise_constructE[1];
.global .align 1 .b8 _ZN34_INTERNAL_30e79f49_4_k_cu_4301b7e44cuda3std3__48in_placeE[1];
.global .align 1 .b8 _ZN34_INTERNAL_30e79f49_4_k_cu_4301b7e44cuda3std3__420unreachable_sentinelE[1];
.global .align 1 .b8 _ZN34_INTERNAL_30e79f49_4_k_cu_4301b7e44cuda3std3__47nulloptE[1];
.global .align 1 .b8 _ZN34_INTERNAL_30e79f49_4_k_cu_4301b7e44cuda3std3__48unexpectE[1];
.global .align 1 .b8 _ZN34_INTERNAL_30e79f49_4_k_cu_4301b7e44cuda3std6ranges3__45__cpo4swapE[1];
.global .align 1 .b8 _ZN34_INTERNAL_30e79f49_4_k_cu_4301b7e44cuda3std6ranges3__45__cpo9iter_moveE[1];
.global .align 1 .b8 _ZN34_INTERNAL_30e79f49_4_k_cu_4301b7e44cuda3std6ranges3__45__cpo5beginE[1];
.global .align 1 .b8 _ZN34_INTERNAL_30e79f49_4_k_cu_4301b7e44cuda3std6ranges3__45__cpo3endE[1];
.global .align 1 .b8 _ZN34_INTERNAL_30e79f49_4_k_cu_4301b7e44cuda3std6ranges3__45__cpo6cbeginE[1];
.global .align 1 .b8 _ZN34_INTERNAL_30e79f49_4_k_cu_4301b7e44cuda3std6ranges3__45__cpo4cendE[1];
.global .align 1 .b8 _ZN34_INTERNAL_30e79f49_4_k_cu_4301b7e44cuda3std6ranges3__45__cpo7advanceE[1];
.global .align 1 .b8 _ZN34_INTERNAL_30e79f49_4_k_cu_4301b7e44cuda3std6ranges3__45__cpo9iter_swapE[1];
.global .align 1 .b8 _ZN34_INTERNAL_30e79f49_4_k_cu_4301b7e44cuda3std6ranges3__45__cpo4nextE[1];
.global .align 1 .b8 _ZN34_INTERNAL_30e79f49_4_k_cu_4301b7e44cuda3std6ranges3__45__cpo4prevE[1];
.global .align 1 .b8 _ZN34_INTERNAL_30e79f49_4_k_cu_4301b7e44cuda3std6ranges3__45__cpo4dataE[1];
.global .align 1 .b8 _ZN34_INTERNAL_30e79f49_4_k_cu_4301b7e44cuda3std6ranges3__45__cpo5cdataE[1];
.global .align 1 .b8 _ZN34_INTERNAL_30e79f49_4_k_cu_4301b7e44cuda3std6ranges3__45__cpo4sizeE[1];
.global .align 1 .b8 _ZN34_INTERNAL_30e79f49_4_k_cu_4301b7e44cuda3std6ranges3__45__cpo5ssizeE[1];
.global .align 1 .b8 _ZN34_INTERNAL_30e79f49_4_k_cu_4301b7e44cuda3std6ranges3__45__cpo8distanceE[1];
.global .align 1 .b8 _ZN34_INTERNAL_30e79f49_4_k_cu_4301b7e46thrust24THRUST_300001_SM_1000_NS8cuda_cub3parE[1];
.global .align 1 .b8 _ZN34_INTERNAL_30e79f49_4_k_cu_4301b7e46thrust24THRUST_300001_SM_1000_NS8cuda_cub10par_nosyncE[1];
.global .align 1 .b8 _ZN34_INTERNAL_30e79f49_4_k_cu_4301b7e46thrust24THRUST_300001_SM_1000_NS6system6detail10sequential3seqE[1];
.global .align 1 .b8 _ZN34_INTERNAL_30e79f49_4_k_cu_4301b7e46thrust24THRUST_300001_SM_1000_NS6system3cpp3parE[1];
.global .align 1 .b8 _ZN34_INTERNAL_30e79f49_4_k_cu_4301b7e46thrust24THRUST_300001_SM_1000_NS12placeholders2_1E[1];
.global .align 1 .b8 _ZN34_INTERNAL_30e79f49_4_k_cu_4301b7e46thrust24THRUST_300001_SM_1000_NS12placeholders2_2E[1];
.global .align 1 .b8 _ZN34_INTERNAL_30e79f49_4_k_cu_4301b7e46thrust24THRUST_300001_SM_1000_NS12placeholders2_3E[1];
.global .align 1 .b8 _ZN34_INTERNAL_30e79f49_4_k_cu_4301b7e46thrust24THRUST_300001_SM_1000_NS12placeholders2_4E[1];
.global .align 1 .b8 _ZN34_INTERNAL_30e79f49_4_k_cu_4301b7e46thrust24THRUST_300001_SM_1000_NS12placeholders2_5E[1];
.global .align 1 .b8 _ZN34_INTERNAL_30e79f49_4_k_cu_4301b7e46thrust24THRUST_300001_SM_1000_NS12placeholders2_6E[1];
.global .align 1 .b8 _ZN34_INTERNAL_30e79f49_4_k_cu_4301b7e46thrust24THRUST_300001_SM_1000_NS12placeholders2_7E[1];
.global .align 1 .b8 _ZN34_INTERNAL_30e79f49_4_k_cu_4301b7e46thrust24THRUST_300001_SM_1000_NS12placeholders2_8E[1];
.global .align 1 .b8 _ZN34_INTERNAL_30e79f49_4_k_cu_4301b7e46thrust24THRUST_300001_SM_1000_NS12placeholders2_9E[1];
.global .align 1 .b8 _ZN34_INTERNAL_30e79f49_4_k_cu_4301b7e46thrust24THRUST_300001_SM_1000_NS12placeholders3_10E[1];
.global .align 1 .b8 _ZN34_INTERNAL_30e79f49_4_k_cu_4301b7e46thrust24THRUST_300001_SM_1000_NS3seqE[1];
.global .align 1 .b8 _ZN34_INTERNAL_30e79f49_4_k_cu_4301b7e46thrust24THRUST_300001_SM_1000_NS6deviceE[1];

.visible .entry _Z14_cu_vertdegreeiiiPfS_Pi(
	.param .u32 _Z14_cu_vertdegreeiiiPfS_Pi_param_0,
	.param .u32 _Z14_cu_vertdegreeiiiPfS_Pi_param_1,
	.param .u32 _Z14_cu_vertdegreeiiiPfS_Pi_param_2,
	.param .u64 .ptr .align 1 _Z14_cu_vertdegreeiiiPfS_Pi_param_3,
	.param .u64 .ptr .align 1 _Z14_cu_vertdegreeiiiPfS_Pi_param_4,
	.param .u64 .ptr .align 1 _Z14_cu_vertdegreeiiiPfS_Pi_param_5
)
{
	.reg .pred 	%p<27>;
	.reg .b32 	%r<86>;
	.reg .b32 	%f<190>;
	.reg .b64 	%rd<35>;

	ld.param.u32 	%r46, [_Z14_cu_vertdegreeiiiPfS_Pi_param_0];
	ld.param.u32 	%r47, [_Z14_cu_vertdegreeiiiPfS_Pi_param_1];
	ld.param.u32 	%r48, [_Z14_cu_vertdegreeiiiPfS_Pi_param_2];
	ld.param.u64 	%rd14, [_Z14_cu_vertdegreeiiiPfS_Pi_param_3];
	ld.param.u64 	%rd15, [_Z14_cu_vertdegreeiiiPfS_Pi_param_4];
	ld.param.u64 	%rd13, [_Z14_cu_vertdegreeiiiPfS_Pi_param_5];
	cvta.to.global.u64 	%rd1, %rd14;
	cvta.to.global.u64 	%rd2, %rd15;
	mov.u32 	%r49, %ctaid.x;
	mov.u32 	%r50, %ntid.x;
	mov.u32 	%r51, %tid.x;
	mad.lo.s32 	%r1, %r49, %r50, %r51;
	setp.ge.s32 	%p1, %r1, %r46;
	@%p1 bra 	$L__BB0_38;
	cvta.to.global.u64 	%rd16, %rd13;
	mul.wide.s32 	%rd17, %r1, 4;
	add.s64 	%rd3, %rd16, %rd17;
	mov.b32 	%r52, 0;
	st.global.u32 	[%rd3], %r52;
	setp.lt.s32 	%p2, %r46, 1;
	@%p2 bra 	$L__BB0_38;
	setp.ne.s32 	%p3, %r48, 0;
	mul.lo.s32 	%r53, %r47, %r1;
	mul.wide.s32 	%rd18, %r53, 4;
	add.s64 	%rd4, %rd2, %rd18;
	@%p3 bra 	$L__BB0_24;
	and.b32  	%r2, %r46, 3;
	setp.lt.u32 	%p14, %r46, 4;
	mov.b32 	%r69, 0;
	mov.u32 	%r78, %r69;
	@%p14 bra 	$L__BB0_14;
	and.b32  	%r78, %r46, 2147483644;
	neg.s32 	%r67, %r78;
	shl.b32 	%r5, %r47, 2;
	mov.b32 	%r66, 0;
	mul.wide.s32 	%rd6, %r47, 4;
	mov.u32 	%r69, %r66;
$L__BB0_5:
	.pragma "nounroll";
	ld.global.f32 	%f177, [%rd4];
	mul.wide.s32 	%rd28, %r66, 4;
	add.s64 	%rd5, %rd2, %rd28;
	ld.global.f32 	%f96, [%rd5];
	sub.f32 	%f97, %f177, %f96;
	fma.rn.f32 	%f98, %f97, %f97, 0f00000000;
	ld.global.f32 	%f176, [%rd4+4];
	ld.global.f32 	%f99, [%rd5+4];
	sub.f32 	%f100, %f176, %f99;
	fma.rn.f32 	%f101, %f100, %f100, %f98;
	ld.global.f32 	%f175, [%rd4+8];
	ld.global.f32 	%f102, [%rd5+8];
	sub.f32 	%f103, %f175, %f102;
	fma.rn.f32 	%f104, %f103, %f103, %f101;
	ld.global.f32 	%f174, [%rd1];
	mul.f32 	%f105, %f174, %f174;
	setp.geu.f32 	%p15, %f104, %f105;
	@%p15 bra 	$L__BB0_7;
	add.s32 	%r69, %r69, 1;
	st.global.u32 	[%rd3], %r69;
	ld.global.f32 	%f177, [%rd4];
	ld.global.f32 	%f176, [%rd4+4];
	ld.global.f32 	%f175, [%rd4+8];
	ld.global.f32 	%f174, [%rd1];
$L__BB0_7:
	add.s64 	%rd7, %rd5, %rd6;
	ld.global.f32 	%f106, [%rd7];
	sub.f32 	%f107, %f177, %f106;
	fma.rn.f32 	%f108, %f107, %f107, 0f00000000;
	ld.global.f32 	%f109, [%rd7+4];
	sub.f32 	%f110, %f176, %f109;
	fma.rn.f32 	%f111, %f110, %f110, %f108;
	ld.global.f32 	%f112, [%rd7+8];
	sub.f32 	%f113, %f175, %f112;
	fma.rn.f32 	%f114, %f113, %f113, %f111;
	mul.f32 	%f115, %f174, %f174;
	setp.geu.f32 	%p16, %f114, %f115;
	@%p16 bra 	$L__BB0_9;
	add.s32 	%r69, %r69, 1;
	st.global.u32 	[%rd3], %r69;
	ld.global.f32 	%f177, [%rd4];
	ld.global.f32 	%f176, [%rd4+4];
	ld.global.f32 	%f175, [%rd4+8];
	ld.global.f32 	%f174, [%rd1];
$L__BB0_9:
	add.s64 	%rd8, %rd7, %rd6;
	ld.global.f32 	%f116, [%rd8];
	sub.f32 	%f117, %f177, %f116;
	fma.rn.f32 	%f118, %f117, %f117, 0f00000000;
	ld.global.f32 	%f119, [%rd8+4];
	sub.f32 	%f120, %f176, %f119;
	fma.rn.f32 	%f121, %f120, %f120, %f118;
	ld.global.f32 	%f122, [%rd8+8];
	sub.f32 	%f123, %f175, %f122;
	fma.rn.f32 	%f124, %f123, %f123, %f121;
	mul.f32 	%f125, %f174, %f174;
	setp.geu.f32 	%p17, %f124, %f125;
	@%p17 bra 	$L__BB0_11;
	add.s32 	%r69, %r69, 1;
	st.global.u32 	[%rd3], %r69;
	ld.global.f32 	%f177, [%rd4];
	ld.global.f32 	%f176, [%rd4+4];
	ld.global.f32 	%f175, [%rd4+8];
	ld.global.f32 	%f174, [%rd1];
$L__BB0_11:
	add.s64 	%rd29, %rd8, %rd6;
	ld.global.f32 	%f126, [%rd29];
	sub.f32 	%f127, %f177, %f126;
	fma.rn.f32 	%f128, %f127, %f127, 0f00000000;
	ld.global.f32 	%f129, [%rd29+4];
	sub.f32 	%f130, %f176, %f129;
	fma.rn.f32 	%f131, %f130, %f130, %f128;
	ld.global.f32 	%f132, [%rd29+8];
	sub.f32 	%f133, %f175, %f132;
	fma.rn.f32 	%f134, %f133, %f133, %f131;
	mul.f32 	%f135, %f174, %f174;
	setp.geu.f32 	%p18, %f134, %f135;
	@%p18 bra 	$L__BB0_13;
	add.s32 	%r69, %r69, 1;
	st.global.u32 	[%rd3], %r69;
$L__BB0_13:
	add.s32 	%r67, %r67, 4;
	add.s32 	%r66, %r66, %r5;
	setp.ne.s32 	%p19, %r67, 0;
	@%p19 bra 	$L__BB0_5;
$L__BB0_14:
	setp.eq.s32 	%p20, %r2, 0;
	@%p20 bra 	$L__BB0_38;
	setp.eq.s32 	%p21, %r2, 1;
	@%p21 bra 	$L__BB0_21;
	mul.lo.s32 	%r62, %r78, %r47;
	ld.global.f32 	%f185, [%rd4];
	mul.wide.s32 	%rd30, %r62, 4;
	add.s64 	%rd9, %rd2, %rd30;
	ld.global.f32 	%f136, [%rd9];
	sub.f32 	%f137, %f185, %f136;
	fma.rn.f32 	%f138, %f137, %f137, 0f00000000;
	ld.global.f32 	%f184, [%rd4+4];
	ld.global.f32 	%f139, [%rd9+4];
	sub.f32 	%f140, %f184, %f139;
	fma.rn.f32 	%f141, %f140, %f140, %f138;
	ld.global.f32 	%f183, [%rd4+8];
	ld.global.f32 	%f142, [%rd9+8];
	sub.f32 	%f143, %f183, %f142;
	fma.rn.f32 	%f144, %f143, %f143, %f141;
	ld.global.f32 	%f182, [%rd1];
	mul.f32 	%f145, %f182, %f182;
	setp.geu.f32 	%p22, %f144, %f145;
	@%p22 bra 	$L__BB0_18;
	add.s32 	%r69, %r69, 1;
	st.global.u32 	[%rd3], %r69;
	ld.global.f32 	%f185, [%rd4];
	ld.global.f32 	%f184, [%rd4+4];
	ld.global.f32 	%f183, [%rd4+8];
	ld.global.f32 	%f182, [%rd1];
$L__BB0_18:
	mul.wide.s32 	%rd31, %r47, 4;
	add.s64 	%rd32, %rd9, %rd31;
	ld.global.f32 	%f146, [%rd32];
	sub.f32 	%f147, %f185, %f146;
	fma.rn.f32 	%f148, %f147, %f147, 0f00000000;
	ld.global.f32 	%f149, [%rd32+4];
	sub.f32 	%f150, %f184, %f149;
	fma.rn.f32 	%f151, %f150, %f150, %f148;
	ld.global.f32 	%f152, [%rd32+8];
	sub.f32 	%f153, %f183, %f152;
	fma.rn.f32 	%f154, %f153, %f153, %f151;
	mul.f32 	%f155, %f182, %f182;
	setp.geu.f32 	%p23, %f154, %f155;
	@%p23 bra 	$L__BB0_20;
	add.s32 	%r69, %r69, 1;
	st.global.u32 	[%rd3], %r69;
$L__BB0_20:
	add.s32 	%r78, %r78, 2;
$L__BB0_21:
	and.b32  	%r63, %r46, 1;
	setp.eq.b32 	%p24, %r63, 1;
	not.pred 	%p25, %p24;
	@%p25 bra 	$L__BB0_38;
	mul.lo.s32 	%r64, %r78, %r47;
	ld.global.f32 	%f156, [%rd4];
	mul.wide.s32 	%rd33, %r64, 4;
	add.s64 	%rd34, %rd2, %rd33;
	ld.global.f32 	%f157, [%rd34];
	sub.f32 	%f158, %f156, %f157;
	fma.rn.f32 	%f159, %f158, %f158, 0f00000000;
	ld.global.f32 	%f160, [%rd4+4];
	ld.global.f32 	%f161, [%rd34+4];
	sub.f32 	%f162, %f160, %f161;
	fma.rn.f32 	%f163, %f162, %f162, %f159;
	ld.global.f32 	%f164, [%rd4+8];
	ld.global.f32 	%f165, [%rd34+8];
	sub.f32 	%f166, %f164, %f165;
	fma.rn.f32 	%f167, %f166, %f166, %f163;
	ld.global.f32 	%f168, [%rd1];
	mul.f32 	%f169, %f168, %f168;
	setp.geu.f32 	%p26, %f167, %f169;
	@%p26 bra 	$L__BB0_38;
	add.s32 	%r65, %r69, 1;
	st.global.u32 	[%rd3], %r65;
	bra.uni 	$L__BB0_38;
$L__BB0_24:
	setp.eq.s32 	%p4, %r46, 1;
	mov.b32 	%r85, 0;
	mov.b32 	%r84, 1;
	@%p4 bra 	$L__BB0_34;
	and.b32  	%r85, %r46, 2147483646;
	neg.s32 	%r80, %r85;
	shl.b32 	%r29, %r47, 1;
	mov.b32 	%r79, 0;
	mul.wide.s32 	%rd22, %r47, 4;
	mov.u32 	%r83, %r79;
$L__BB0_26:
	ld.global.f32 	%f189, [%rd4+16];
	cvt.rzi.s32.f32 	%r33, %f189;
	ld.global.f32 	%f188, [%rd4];
	mul.wide.s32 	%rd19, %r79, 4;
	add.s64 	%rd10, %rd2, %rd19;
	ld.global.f32 	%f53, [%rd10];
	sub.f32 	%f54, %f188, %f53;
	fma.rn.f32 	%f55, %f54, %f54, 0f00000000;
	ld.global.f32 	%f187, [%rd4+4];
	ld.global.f32 	%f56, [%rd10+4];
	sub.f32 	%f57, %f187, %f56;
	fma.rn.f32 	%f58, %f57, %f57, %f55;
	ld.global.f32 	%f186, [%rd4+8];
	ld.global.f32 	%f59, [%rd10+8];
	sub.f32 	%f60, %f186, %f59;
	fma.rn.f32 	%f61, %f60, %f60, %f58;
	mul.wide.s32 	%rd20, %r33, 4;
	add.s64 	%rd21, %rd1, %rd20;
	ld.global.f32 	%f62, [%rd21];
	mul.f32 	%f63, %f62, %f62;
	setp.geu.f32 	%p5, %f61, %f63;
	@%p5 bra 	$L__BB0_29;
	cvt.rn.f32.s32 	%f64, %r33;
	ld.global.f32 	%f65, [%rd10+16];
	setp.neu.f32 	%p6, %f65, %f64;
	@%p6 bra 	$L__BB0_29;
	add.s32 	%r83, %r83, 1;
	st.global.u32 	[%rd3], %r83;
	ld.global.f32 	%f189, [%rd4+16];
	ld.global.f32 	%f188, [%rd4];
	ld.global.f32 	%f187, [%rd4+4];
	ld.global.f32 	%f186, [%rd4+8];
$L__BB0_29:
	cvt.rzi.s32.f32 	%r36, %f189;
	add.s64 	%rd11, %rd10, %rd22;
	ld.global.f32 	%f66, [%rd11];
	sub.f32 	%f67, %f188, %f66;
	fma.rn.f32 	%f68, %f67, %f67, 0f00000000;
	ld.global.f32 	%f69, [%rd11+4];
	sub.f32 	%f70, %f187, %f69;
	fma.rn.f32 	%f71, %f70, %f70, %f68;
	ld.global.f32 	%f72, [%rd11+8];
	sub.f32 	%f73, %f186, %f72;
	fma.rn.f32 	%f74, %f73, %f73, %f71;
	mul.wide.s32 	%rd23, %r36, 4;
	add.s64 	%rd24, %rd1, %rd23;
	ld.global.f32 	%f75, [%rd24];
	mul.f32 	%f76, %f75, %f75;
	setp.geu.f32 	%p7, %f74, %f76;
	@%p7 bra 	$L__BB0_32;
	cvt.rn.f32.s32 	%f77, %r36;
	ld.global.f32 	%f78, [%rd11+16];
	setp.neu.f32 	%p8, %f78, %f77;
	@%p8 bra 	$L__BB0_32;
	add.s32 	%r83, %r83, 1;
	st.global.u32 	[%rd3], %r83;
$L__BB0_32:
	add.s32 	%r80, %r80, 2;
	add.s32 	%r79, %r79, %r29;
	setp.ne.s32 	%p9, %r80, 0;
	@%p9 bra 	$L__BB0_26;
	add.s32 	%r84, %r83, 1;
$L__BB0_34:
	and.b32  	%r58, %r46, 1;
	setp.eq.b32 	%p10, %r58, 1;
	not.pred 	%p11, %p10;
	@%p11 bra 	$L__BB0_38;
	ld.global.f32 	%f79, [%rd4+16];
	cvt.rzi.s32.f32 	%r45, %f79;
	mul.lo.s32 	%r59, %r85, %r47;
	ld.global.f32 	%f80, [%rd4];
	mul.wide.s32 	%rd25, %r59, 4;
	add.s64 	%rd12, %rd2, %rd25;
	ld.global.f32 	%f81, [%rd12];
	sub.f32 	%f82, %f80, %f81;
	fma.rn.f32 	%f83, %f82, %f82, 0f00000000;
	ld.global.f32 	%f84, [%rd4+4];
	ld.global.f32 	%f85, [%rd12+4];
	sub.f32 	%f86, %f84, %f85;
	fma.rn.f32 	%f87, %f86, %f86, %f83;
	ld.global.f32 	%f88, [%rd4+8];
	ld.global.f32 	%f89, [%rd12+8];
	sub.f32 	%f90, %f88, %f89;
	fma.rn.f32 	%f91, %f90, %f90, %f87;
	mul.wide.s32 	%rd26, %r45, 4;
	add.s64 	%rd27, %rd1, %rd26;
	ld.global.f32 	%f92, [%rd27];
	mul.f32 	%f93, %f92, %f92;
	setp.geu.f32 	%p12, %f91, %f93;
	@%p12 bra 	$L__BB0_38;
	cvt.rn.f32.s32 	%f94, %r45;
	ld.global.f32 	%f95, [%rd12+16];
	setp.neu.f32 	%p13, %f95, %f94;
	@%p13 bra 	$L__BB0_38;
	st.global.u32 	[%rd3], %r84;
$L__BB0_38:
	ret;

}
	// .globl	_Z14_cu_asmadjlistiiPfS_PiS0_i
.visible .entry _Z14_cu_asmadjlistiiPfS_PiS0_i(
	.param .u32 _Z14_cu_asmadjlistiiPfS_PiS0_i_param_0,
	.param .u32 _Z14_cu_asmadjlistiiPfS_PiS0_i_param_1,
	.param .u64 .ptr .align 1 _Z14_cu_asmadjlistiiPfS_PiS0_i_param_2,
	.param .u64 .ptr .align 1 _Z14_cu_asmadjlistiiPfS_PiS0_i_param_3,
	.param .u64 .ptr .align 1 _Z14_cu_asmadjlistiiPfS_PiS0_i_param_4,
	.param .u64 .ptr .align 1 _Z14_cu_asmadjlistiiPfS_PiS0_i_param_5,
	.param .u32 _Z14_cu_asmadjlistiiPfS_PiS0_i_param_6
)
{
	.reg .pred 	%p<27>;
	.reg .b32 	%r<95>;
	.reg .b32 	%f<190>;
	.reg .b64 	%rd<57>;

	ld.param.u32 	%r50, [_Z14_cu_asmadjlistiiPfS_PiS0_i_param_0];
	ld.param.u32 	%r51, [_Z14_cu_asmadjlistiiPfS_PiS0_i_param_1];
	ld.param.u64 	%rd15, [_Z14_cu_asmadjlistiiPfS_PiS0_i_param_2];
	ld.param.u64 	%rd16, [_Z14_cu_asmadjlistiiPfS_PiS0_i_param_3];
	ld.param.u64 	%rd14, [_Z14_cu_asmadjlistiiPfS_PiS0_i_param_4];
	ld.param.u64 	%rd17, [_Z14_cu_asmadjlistiiPfS_PiS0_i_param_5];
	ld.param.u32 	%r52, [_Z14_cu_asmadjlistiiPfS_PiS0_i_param_6];
	cvta.to.global.u64 	%rd1, %rd17;
	cvta.to.global.u64 	%rd2, %rd15;
	cvta.to.global.u64 	%rd3, %rd16;
	mov.u32 	%r53, %ctaid.x;
	mov.u32 	%r54, %ntid.x;
	mov.u32 	%r55, %tid.x;
	mad.lo.s32 	%r1, %r53, %r54, %r55;
	setp.ge.s32 	%p1, %r1, %r50;
	@%p1 bra 	$L__BB1_37;
	cvta.to.global.u64 	%rd4, %rd14;
	setp.lt.s32 	%p2, %r50, 1;
	@%p2 bra 	$L__BB1_37;
	mul.wide.s32 	%rd18, %r1, 4;
	add.s64 	%rd19, %rd4, %rd18;
	ld.global.u32 	%r77, [%rd19];
	setp.ne.s32 	%p3, %r52, 0;
	mul.lo.s32 	%r56, %r51, %r1;
	mul.wide.s32 	%rd20, %r56, 4;
	add.s64 	%rd5, %rd3, %rd20;
	@%p3 bra 	$L__BB1_24;
	and.b32  	%r3, %r50, 3;
	setp.lt.u32 	%p14, %r50, 4;
	mov.b32 	%r85, 0;
	@%p14 bra 	$L__BB1_14;
	and.b32  	%r85, %r50, 2147483644;
	neg.s32 	%r75, %r85;
	shl.b32 	%r6, %r51, 2;
	mov.b32 	%r74, 1;
	mov.b32 	%r73, 0;
	mul.wide.s32 	%rd7, %r51, 4;
$L__BB1_5:
	.pragma "nounroll";
	ld.global.f32 	%f177, [%rd5];
	mul.wide.s32 	%rd36, %r73, 4;
	add.s64 	%rd6, %rd3, %rd36;
	ld.global.f32 	%f96, [%rd6];
	sub.f32 	%f97, %f177, %f96;
	fma.rn.f32 	%f98, %f97, %f97, 0f00000000;
	ld.global.f32 	%f176, [%rd5+4];
	ld.global.f32 	%f99, [%rd6+4];
	sub.f32 	%f100, %f176, %f99;
	fma.rn.f32 	%f101, %f100, %f100, %f98;
	ld.global.f32 	%f175, [%rd5+8];
	ld.global.f32 	%f102, [%rd6+8];
	sub.f32 	%f103, %f175, %f102;
	fma.rn.f32 	%f104, %f103, %f103, %f101;
	ld.global.f32 	%f174, [%rd2];
	mul.f32 	%f105, %f174, %f174;
	setp.geu.f32 	%p15, %f104, %f105;
	@%p15 bra 	$L__BB1_7;
	mul.wide.s32 	%rd37, %r77, 4;
	add.s64 	%rd38, %rd1, %rd37;
	add.s32 	%r66, %r74, -1;
	st.global.u32 	[%rd38], %r66;
	add.s32 	%r77, %r77, 1;
	ld.global.f32 	%f177, [%rd5];
	ld.global.f32 	%f176, [%rd5+4];
	ld.global.f32 	%f175, [%rd5+8];
	ld.global.f32 	%f174, [%rd2];
$L__BB1_7:
	add.s64 	%rd8, %rd6, %rd7;
	ld.global.f32 	%f106, [%rd8];
	sub.f32 	%f107, %f177, %f106;
	fma.rn.f32 	%f108, %f107, %f107, 0f00000000;
	ld.global.f32 	%f109, [%rd8+4];
	sub.f32 	%f110, %f176, %f109;
	fma.rn.f32 	%f111, %f110, %f110, %f108;
	ld.global.f32 	%f112, [%rd8+8];
	sub.f32 	%f113, %f175, %f112;
	fma.rn.f32 	%f114, %f113, %f113, %f111;
	mul.f32 	%f115, %f174, %f174;
	setp.geu.f32 	%p16, %f114, %f115;
	@%p16 bra 	$L__BB1_9;
	mul.wide.s32 	%rd39, %r77, 4;
	add.s64 	%rd40, %rd1, %rd39;
	st.global.u32 	[%rd40], %r74;
	add.s32 	%r77, %r77, 1;
	ld.global.f32 	%f177, [%rd5];
	ld.global.f32 	%f176, [%rd5+4];
	ld.global.f32 	%f175, [%rd5+8];
	ld.global.f32 	%f174, [%rd2];
$L__BB1_9:
	add.s64 	%rd9, %rd8, %rd7;
	ld.global.f32 	%f116, [%rd9];
	sub.f32 	%f117, %f177, %f116;
	fma.rn.f32 	%f118, %f117, %f117, 0f00000000;
	ld.global.f32 	%f119, [%rd9+4];
	sub.f32 	%f120, %f176, %f119;
	fma.rn.f32 	%f121, %f120, %f120, %f118;
	ld.global.f32 	%f122, [%rd9+8];
	sub.f32 	%f123, %f175, %f122;
	fma.rn.f32 	%f124, %f123, %f123, %f121;
	mul.f32 	%f125, %f174, %f174;
	setp.geu.f32 	%p17, %f124, %f125;
	@%p17 bra 	$L__BB1_11;
	add.s32 	%r67, %r74, 1;
	mul.wide.s32 	%rd41, %r77, 4;
	add.s64 	%rd42, %rd1, %rd41;
	st.global.u32 	[%rd42], %r67;
	add.s32 	%r77, %r77, 1;
	ld.global.f32 	%f177, [%rd5];
	ld.global.f32 	%f176, [%rd5+4];
	ld.global.f32 	%f175, [%rd5+8];
	ld.global.f32 	%f174, [%rd2];
$L__BB1_11:
	add.s64 	%rd43, %rd9, %rd7;
	ld.global.f32 	%f126, [%rd43];
	sub.f32 	%f127, %f177, %f126;
	fma.rn.f32 	%f128, %f127, %f127, 0f00000000;
	ld.global.f32 	%f129, [%rd43+4];
	sub.f32 	%f130, %f176, %f129;
	fma.rn.f32 	%f131, %f130, %f130, %f128;
	ld.global.f32 	%f132, [%rd43+8];
	sub.f32 	%f133, %f175, %f132;
	fma.rn.f32 	%f134, %f133, %f133, %f131;
	mul.f32 	%f135, %f174, %f174;
	setp.geu.f32 	%p18, %f134, %f135;
	@%p18 bra 	$L__BB1_13;
	add.s32 	%r68, %r74, 2;
	mul.wide.s32 	%rd44, %r77, 4;
	add.s64 	%rd45, %rd1, %rd44;
	st.global.u32 	[%rd45], %r68;
	add.s32 	%r77, %r77, 1;
$L__BB1_13:
	add.s32 	%r75, %r75, 4;
	add.s32 	%r74, %r74, 4;
	add.s32 	%r73, %r73, %r6;
	setp.ne.s32 	%p19, %r75, 0;
	@%p19 bra 	$L__BB1_5;
$L__BB1_14:
	setp.eq.s32 	%p20, %r3, 0;
	@%p20 bra 	$L__BB1_37;
	setp.eq.s32 	%p21, %r3, 1;
	@%p21 bra 	$L__BB1_21;
	mul.lo.s32 	%r69, %r85, %r51;
	ld.global.f32 	%f185, [%rd5];
	mul.wide.s32 	%rd46, %r69, 4;
	add.s64 	%rd10, %rd3, %rd46;
	ld.global.f32 	%f136, [%rd10];
	sub.f32 	%f137, %f185, %f136;
	fma.rn.f32 	%f138, %f137, %f137, 0f00000000;
	ld.global.f32 	%f184, [%rd5+4];
	ld.global.f32 	%f139, [%rd10+4];
	sub.f32 	%f140, %f184, %f139;
	fma.rn.f32 	%f141, %f140, %f140, %f138;
	ld.global.f32 	%f183, [%rd5+8];
	ld.global.f32 	%f142, [%rd10+8];
	sub.f32 	%f143, %f183, %f142;
	fma.rn.f32 	%f144, %f143, %f143, %f141;
	ld.global.f32 	%f182, [%rd2];
	mul.f32 	%f145, %f182, %f182;
	setp.geu.f32 	%p22, %f144, %f145;
	@%p22 bra 	$L__BB1_18;
	mul.wide.s32 	%rd47, %r77, 4;
	add.s64 	%rd48, %rd1, %rd47;
	st.global.u32 	[%rd48], %r85;
	add.s32 	%r77, %r77, 1;
	ld.global.f32 	%f185, [%rd5];
	ld.global.f32 	%f184, [%rd5+4];
	ld.global.f32 	%f183, [%rd5+8];
	ld.global.f32 	%f182, [%rd2];
$L__BB1_18:
	mul.wide.s32 	%rd49, %r51, 4;
	add.s64 	%rd50, %rd10, %rd49;
	ld.global.f32 	%f146, [%rd50];
	sub.f32 	%f147, %f185, %f146;
	fma.rn.f32 	%f148, %f147, %f147, 0f00000000;
	ld.global.f32 	%f149, [%rd50+4];
	sub.f32 	%f150, %f184, %f149;
	fma.rn.f32 	%f151, %f150, %f150, %f148;
	ld.global.f32 	%f152, [%rd50+8];
	sub.f32 	%f153, %f183, %f152;
	fma.rn.f32 	%f154, %f153, %f153, %f151;
	mul.f32 	%f155, %f182, %f182;
	setp.geu.f32 	%p23, %f154, %f155;
	@%p23 bra 	$L__BB1_20;
	add.s32 	%r70, %r85, 1;
	mul.wide.s32 	%rd51, %r77, 4;
	add.s64 	%rd52, %rd1, %rd51;
	st.global.u32 	[%rd52], %r70;
	add.s32 	%r77, %r77, 1;
$L__BB1_20:
	add.s32 	%r85, %r85, 2;
$L__BB1_21:
	and.b32  	%r71, %r50, 1;
	setp.eq.b32 	%p24, %r71, 1;
	not.pred 	%p25, %p24;
	@%p25 bra 	$L__BB1_37;
	mul.lo.s32 	%r72, %r85, %r51;
	ld.global.f32 	%f156, [%rd5];
	mul.wide.s32 	%rd53, %r72, 4;
	add.s64 	%rd54, %rd3, %rd53;
	ld.global.f32 	%f157, [%rd54];
	sub.f32 	%f158, %f156, %f157;
	fma.rn.f32 	%f159, %f158, %f158, 0f00000000;
	ld.global.f32 	%f160, [%rd5+4];
	ld.global.f32 	%f161, [%rd54+4];
	sub.f32 	%f162, %f160, %f161;
	fma.rn.f32 	%f163, %f162, %f162, %f159;
	ld.global.f32 	%f164, [%rd5+8];
	ld.global.f32 	%f165, [%rd54+8];
	sub.f32 	%f166, %f164, %f165;
	fma.rn.f32 	%f167, %f166, %f166, %f163;
	ld.global.f32 	%f168, [%rd2];
	mul.f32 	%f169, %f168, %f168;
	setp.geu.f32 	%p26, %f167, %f169;
	@%p26 bra 	$L__BB1_37;
	mul.wide.s32 	%rd55, %r77, 4;
	add.s64 	%rd56, %rd1, %rd55;
	st.global.u32 	[%rd56], %r85;
	bra.uni 	$L__BB1_37;
$L__BB1_24:
	setp.eq.s32 	%p4, %r50, 1;
	mov.b32 	%r93, 0;
	@%p4 bra 	$L__BB1_33;
	and.b32  	%r93, %r50, 2147483646;
	neg.s32 	%r89, %r93;
	shl.b32 	%r33, %r51, 1;
	mov.b32 	%r88, 1;
	mov.b32 	%r87, 0;
	mul.wide.s32 	%rd26, %r51, 4;
$L__BB1_26:
	ld.global.f32 	%f189, [%rd5+16];
	cvt.rzi.s32.f32 	%r38, %f189;
	ld.global.f32 	%f188, [%rd5];
	mul.wide.s32 	%rd21, %r87, 4;
	add.s64 	%rd11, %rd3, %rd21;
	ld.global.f32 	%f53, [%rd11];
	sub.f32 	%f54, %f188, %f53;
	fma.rn.f32 	%f55, %f54, %f54, 0f00000000;
	ld.global.f32 	%f187, [%rd5+4];
	ld.global.f32 	%f56, [%rd11+4];
	sub.f32 	%f57, %f187, %f56;
	fma.rn.f32 	%f58, %f57, %f57, %f55;
	ld.global.f32 	%f186, [%rd5+8];
	ld.global.f32 	%f59, [%rd11+8];
	sub.f32 	%f60, %f186, %f59;
	fma.rn.f32 	%f61, %f60, %f60, %f58;
	mul.wide.s32 	%rd22, %r38, 4;
	add.s64 	%rd23, %rd2, %rd22;
	ld.global.f32 	%f62, [%rd23];
	mul.f32 	%f63, %f62, %f62;
	setp.geu.f32 	%p5, %f61, %f63;
	@%p5 bra 	$L__BB1_29;
	cvt.rn.f32.s32 	%f64, %r38;
	ld.global.f32 	%f65, [%rd11+16];
	setp.neu.f32 	%p6, %f65, %f64;
	@%p6 bra 	$L__BB1_29;
	mul.wide.s32 	%rd24, %r77, 4;
	add.s64 	%rd25, %rd1, %rd24;
	add.s32 	%r60, %r88, -1;
	st.global.u32 	[%rd25], %r60;
	add.s32 	%r77, %r77, 1;
	ld.global.f32 	%f189, [%rd5+16];
	ld.global.f32 	%f188, [%rd5];
	ld.global.f32 	%f187, [%rd5+4];
	ld.global.f32 	%f186, [%rd5+8];
$L__BB1_29:
	cvt.rzi.s32.f32 	%r41, %f189;
	add.s64 	%rd12, %rd11, %rd26;
	ld.global.f32 	%f66, [%rd12];
	sub.f32 	%f67, %f188, %f66;
	fma.rn.f32 	%f68, %f67, %f67, 0f00000000;
	ld.global.f32 	%f69, [%rd12+4];
	sub.f32 	%f70, %f187, %f69;
	fma.rn.f32 	%f71, %f70, %f70, %f68;
	ld.global.f32 	%f72, [%rd12+8];
	sub.f32 	%f73, %f186, %f72;
	fma.rn.f32 	%f74, %f73, %f73, %f71;
	mul.wide.s32 	%rd27, %r41, 4;
	add.s64 	%rd28, %rd2, %rd27;
	ld.global.f32 	%f75, [%rd28];
	mul.f32 	%f76, %f75, %f75;
	setp.geu.f32 	%p7, %f74, %f76;
	@%p7 bra 	$L__BB1_32;
	cvt.rn.f32.s32 	%f77, %r41;
	ld.global.f32 	%f78, [%rd12+16];
	setp.neu.f32 	%p8, %f78, %f77;
	@%p8 bra 	$L__BB1_32;
	mul.wide.s32 	%rd29, %r77, 4;
	add.s64 	%rd30, %rd1, %rd29;
	st.global.u32 	[%rd30], %r88;
	add.s32 	%r77, %r77, 1;
$L__BB1_32:
	add.s32 	%r89, %r89, 2;
	add.s32 	%r88, %r88, 2;
	add.s32 	%r87, %r87, %r33;
	setp.ne.s32 	%p9, %r89, 0;
	@%p9 bra 	$L__BB1_26;
$L__BB1_33:
	and.b32  	%r61, %r50, 1;
	setp.eq.b32 	%p10, %r61, 1;
	not.pred 	%p11, %p10;
	@%p11 bra 	$L__BB1_37;
	ld.global.f32 	%f79, [%rd5+16];
	cvt.rzi.s32.f32 	%r49, %f79;
	mul.lo.s32 	%r62, %r93, %r51;
	ld.global.f32 	%f80, [%rd5];
	mul.wide.s32 	%rd31, %r62, 4;
	add.s64 	%rd13, %rd3, %rd31;
	ld.global.f32 	%f81, [%rd13];
	sub.f32 	%f82, %f80, %f81;
	fma.rn.f32 	%f83, %f82, %f82, 0f00000000;
	ld.global.f32 	%f84, [%rd5+4];
	ld.global.f32 	%f85, [%rd13+4];
	sub.f32 	%f86, %f84, %f85;
	fma.rn.f32 	%f87, %f86, %f86, %f83;
	ld.global.f32 	%f88, [%rd5+8];
	ld.global.f32 	%f89, [%rd13+8];
	sub.f32 	%f90, %f88, %f89;
	fma.rn.f32 	%f91, %f90, %f90, %f87;
	mul.wide.s32 	%rd32, %r49, 4;
	add.s64 	%rd33, %rd2, %rd32;
	ld.global.f32 	%f92, [%rd33];
	mul.f32 	%f93, %f92, %f92;
	setp.geu.f32 	%p12, %f91, %f93;
	@%p12 bra 	$L__BB1_37;
	cvt.rn.f32.s32 	%f94, %r49;
	ld.global.f32 	%f95, [%rd13+16];
	setp.neu.f32 	%p13, %f95, %f94;
	@%p13 bra 	$L__BB1_37;
	mul.wide.s32 	%rd34, %r77, 4;
	add.s64 	%rd35, %rd1, %rd34;
	st.global.u32 	[%rd35], %r93;
$L__BB1_37:
	ret;

}
	// .globl	_Z29_cu_breadth_first_search_kerniPiS_S_S_S_
.visible .entry _Z29_cu_breadth_first_search_kerniPiS_S_S_S_(
	.param .u32 _Z29_cu_breadth_first_search_kerniPiS_S_S_S__param_0,
	.param .u64 .ptr .align 1 _Z29_cu_breadth_first_search_kerniPiS_S_S_S__param_1,
	.param .u64 .ptr .align 1 _Z29_cu_breadth_first_search_kerniPiS_S_S_S__param_2,
	.param .u64 .ptr .align 1 _Z29_cu_breadth_first_search_kerniPiS_S_S_S__param_3,
	.param .u64 .ptr .align 1 _Z29_cu_breadth_first_search_kerniPiS_S_S_S__param_4,
	.param .u64 .ptr .align 1 _Z29_cu_breadth_first_search_kerniPiS_S_S_S__param_5
)
{
	.reg .pred 	%p<13>;
	.reg .b32 	%r<44>;
	.reg .b64 	%rd<42>;

	ld.param.u32 	%r19, [_Z29_cu_breadth_first_search_kerniPiS_S_S_S__param_0];
	ld.param.u64 	%rd9, [_Z29_cu_breadth_first_search_kerniPiS_S_S_S__param_1];
	ld.param.u64 	%rd7, [_Z29_cu_breadth_first_search_kerniPiS_S_S_S__param_2];
	ld.param.u64 	%rd8, [_Z29_cu_breadth_first_search_kerniPiS_S_S_S__param_3];
	ld.param.u64 	%rd10, [_Z29_cu_breadth_first_search_kerniPiS_S_S_S__param_4];
	ld.param.u64 	%rd11, [_Z29_cu_breadth_first_search_kerniPiS_S_S_S__param_5];
	cvta.to.global.u64 	%rd1, %rd9;
	cvta.to.global.u64 	%rd2, %rd11;
	cvta.to.global.u64 	%rd3, %rd10;
	mov.u32 	%r20, %ctaid.x;
	mov.u32 	%r21, %ntid.x;
	mov.u32 	%r22, %tid.x;
	mad.lo.s32 	%r1, %r20, %r21, %r22;
	setp.ge.s32 	%p1, %r1, %r19;
	@%p1 bra 	$L__BB2_19;
	mul.wide.s32 	%rd12, %r1, 4;
	add.s64 	%rd4, %rd3, %rd12;
	ld.global.u32 	%r23, [%rd4];
	setp.eq.s32 	%p2, %r23, 0;
	@%p2 bra 	$L__BB2_19;
	mov.b32 	%r24, 0;
	st.global.u32 	[%rd4], %r24;
	add.s64 	%rd14, %rd2, %rd12;
	mov.b32 	%r25, 1;
	st.global.u32 	[%rd14], %r25;
	cvta.to.global.u64 	%rd15, %rd8;
	add.s64 	%rd16, %rd15, %rd12;
	ld.global.u32 	%r2, [%rd16];
	cvta.to.global.u64 	%rd17, %rd7;
	add.s64 	%rd18, %rd17, %rd12;
	ld.global.u32 	%r26, [%rd18];
	add.s32 	%r3, %r26, %r2;
	setp.lt.s32 	%p3, %r26, 1;
	@%p3 bra 	$L__BB2_19;
	add.s32 	%r27, %r2, 1;
	max.s32 	%r4, %r3, %r27;
	sub.s32 	%r28, %r4, %r2;
	and.b32  	%r5, %r28, 3;
	setp.eq.s32 	%p4, %r5, 0;
	mov.u32 	%r42, %r2;
	@%p4 bra 	$L__BB2_8;
	neg.s32 	%r40, %r5;
	mov.u32 	%r42, %r2;
$L__BB2_5:
	.pragma "nounroll";
	mul.wide.s32 	%rd19, %r42, 4;
	add.s64 	%rd20, %rd1, %rd19;
	ld.global.u32 	%r9, [%rd20];
	mul.wide.s32 	%rd21, %r9, 4;
	add.s64 	%rd22, %rd2, %rd21;
	ld.global.u32 	%r29, [%rd22];
	setp.ne.s32 	%p5, %r29, 0;
	@%p5 bra 	$L__BB2_7;
	add.s64 	%rd24, %rd3, %rd21;
	mov.b32 	%r30, 1;
	st.global.u32 	[%rd24], %r30;
$L__BB2_7:
	add.s32 	%r42, %r42, 1;
	add.s32 	%r40, %r40, 1;
	setp.ne.s32 	%p6, %r40, 0;
	@%p6 bra 	$L__BB2_5;
$L__BB2_8:
	sub.s32 	%r31, %r2, %r4;
	setp.gt.u32 	%p7, %r31, -4;
	@%p7 bra 	$L__BB2_19;
	add.s64 	%rd5, %rd1, 8;
$L__BB2_10:
	mul.wide.s32 	%rd25, %r42, 4;
	add.s64 	%rd6, %rd5, %rd25;
	ld.global.u32 	%r14, [%rd6+-8];
	mul.wide.s32 	%rd26, %r14, 4;
	add.s64 	%rd27, %rd2, %rd26;
	ld.global.u32 	%r32, [%rd27];
	setp.ne.s32 	%p8, %r32, 0;
	@%p8 bra 	$L__BB2_12;
	add.s64 	%rd29, %rd3, %rd26;
	mov.b32 	%r33, 1;
	st.global.u32 	[%rd29], %r33;
$L__BB2_12:
	ld.global.u32 	%r15, [%rd6+-4];
	mul.wide.s32 	%rd30, %r15, 4;
	add.s64 	%rd31, %rd2, %rd30;
	ld.global.u32 	%r34, [%rd31];
	setp.ne.s32 	%p9, %r34, 0;
	@%p9 bra 	$L__BB2_14;
	add.s64 	%rd33, %rd3, %rd30;
	mov.b32 	%r35, 1;
	st.global.u32 	[%rd33], %r35;
$L__BB2_14:
	ld.global.u32 	%r16, [%rd6];
	mul.wide.s32 	%rd34, %r16, 4;
	add.s64 	%rd35, %rd2, %rd34;
	ld.global.u32 	%r36, [%rd35];
	setp.ne.s32 	%p10, %r36, 0;
	@%p10 bra 	$L__BB2_16;
	add.s64 	%rd37, %rd3, %rd34;
	mov.b32 	%r37, 1;
	st.global.u32 	[%rd37], %r37;
$L__BB2_16:
	ld.global.u32 	%r17, [%rd6+4];
	mul.wide.s32 	%rd38, %r17, 4;
	add.s64 	%rd39, %rd2, %rd38;
	ld.global.u32 	%r38, [%rd39];
	setp.ne.s32 	%p11, %r38, 0;
	@%p11 bra 	$L__BB2_18;
	add.s64 	%rd41, %rd3, %rd38;
	mov.b32 	%r39, 1;
	st.global.u32 	[%rd41], %r39;
$L__BB2_18:
	add.s32 	%r42, %r42, 4;
	setp.lt.s32 	%p12, %r42, %r3;
	@%p12 bra 	$L__BB2_10;
$L__BB2_19:
	ret;

}
	// .globl	_ZN3cub18CUB_300001_SM_10006detail11EmptyKernelIvEEvv
.visible .entry _ZN3cub18CUB_300001_SM_10006detail11EmptyKernelIvEEvv()
{


	ret;

}
	// .globl	_ZN3cub18CUB_300001_SM_10006detail4scan20DeviceScanInitKernelINS0_13ScanTileStateIiLb1EEEEEvT_i
.visible .entry _ZN3cub18CUB_300001_SM_10006detail4scan20DeviceScanInitKernelINS0_13ScanTileStateIiLb1EEEEEvT_i(
	.param .align 8 .b8 _ZN3cub18CUB_300001_SM_10006detail4scan20DeviceScanInitKernelINS0_13ScanTileStateIiLb1EEEEEvT_i_param_0[8],
	.param .u32 _ZN3cub18CUB_300001_SM_10006detail4scan20DeviceScanInitKernelINS0_13ScanTileStateIiLb1EEEEEvT_i_param_1
)
{
	.reg .pred 	%p<5>;
	.reg .b32 	%r<10>;
	.reg .b64 	%rd<7>;

	ld.param.u64 	%rd2, [_ZN3cub18CUB_300001_SM_10006detail4scan20DeviceScanInitKernelINS0_13ScanTileStateIiLb1EEEEEvT_i_param_0];
	ld.param.u32 	%r4, [_ZN3cub18CUB_300001_SM_10006detail4scan20DeviceScanInitKernelINS0_13ScanTileStateIiLb1EEEEEvT_i_param_1];
	cvta.to.global.u64 	%rd1, %rd2;
	mov.u32 	%r1, %ctaid.x;
	mov.u32 	%r5, %ntid.x;
	mov.u32 	%r2, %tid.x;
	mad.lo.s32 	%r3, %r1, %r5, %r2;
	setp.ge.s32 	%p1, %r3, %r4;
	@%p1 bra 	$L__BB4_2;
	mul.wide.s32 	%rd3, %r3, 8;
	add.s64 	%rd4, %rd1, %rd3;
	mov.b32 	%r6, 0;
	mov.b32 	%r7, 99;
	st.global.v2.u32 	[%rd4+256], {%r7, %r6};
$L__BB4_2:
	setp.ne.s32 	%p2, %r1, 0;
	setp.gt.u32 	%p3, %r2, 31;
	or.pred  	%p4, %p2, %p3;
	@%p4 bra 	$L__BB4_4;
	mul.wide.u32 	%rd5, %r2, 8;
	add.s64 	%rd6, %rd1, %rd5;
	mov.b32 	%r9, 0;
	st.global.v2.u32 	[%rd6], {%r9, %r9};
$L__BB4_4:
	ret;

}
	// .globl	_ZN3cub18CUB_300001_SM_10006detail4scan16DeviceScanKernelINS2_10policy_hubIiiijN4cuda3std3__44plusIvEEE10Policy1000EN6thrust24THRUST_300001_SM_1000_NS10device_ptrIiEESF_NS0_13ScanTileStateIiLb1EEES9_NS1_10InputValueIiPiEEjiLb0EiEEvT0_T1_T2_iT3_T4_T5_
.visible .entry _ZN3cub18CUB_300001_SM_10006detail4scan16DeviceScanKernelINS2_10policy_hubIiiijN4cuda3std3__44plusIvEEE10Policy1000EN6thrust24THRUST_300001_SM_1000_NS10device_ptrIiEESF_NS0_13ScanTileStateIiLb1EEES9_NS1_10InputValueIiPiEEjiLb0EiEEvT0_T1_T2_iT3_T4_T5_(
	.param .align 8 .b8 _ZN3cub18CUB_300001_SM_10006detail4scan16DeviceScanKernelINS2_10policy_hubIiiijN4cuda3std3__44plusIvEEE10Policy1000EN6thrust24THRUST_300001_SM_1000_NS10device_ptrIiEESF_NS0_13ScanTileStateIiLb1EEES9_NS1_10InputValueIiPiEEjiLb0EiEEvT0_T1_T2_iT3_T4_T5__param_0[8],
	.param .align 8 .b8 _ZN3cub18CUB_300001_SM_10006detail4scan16DeviceScanKernelINS2_10policy_hubIiiijN4cuda3std3__44plusIvEEE10Policy1000EN6thrust24THRUST_300001_SM_1000_NS10device_ptrIiEESF_NS0_13ScanTileStateIiLb1EEES9_NS1_10InputValueIiPiEEjiLb0EiEEvT0_T1_T2_iT3_T4_T5__param_1[8],
	.param .align 8 .b8 _ZN3cub18CUB_300001_SM_10006detail4scan16DeviceScanKernelINS2_10policy_hubIiiijN4cuda3std3__44plusIvEEE10Policy1000EN6thrust24THRUST_300001_SM_1000_NS10device_ptrIiEESF_NS0_13ScanTileStateIiLb1EEES9_NS1_10InputValueIiPiEEjiLb0EiEEvT0_T1_T2_iT3_T4_T5__param_2[8],
	.param .u32 _ZN3cub18CUB_300001_SM_10006detail4scan16DeviceScanKernelINS2_10policy_hubIiiijN4cuda3std3__44plusIvEEE10Policy1000EN6thrust24THRUST_300001_SM_1000_NS10device_ptrIiEESF_NS0_13ScanTileStateIiLb1EEES9_NS1_10InputValueIiPiEEjiLb0EiEEvT0_T1_T2_iT3_T4_T5__param_3,
	.param .align 1 .b8 _ZN3cub18CUB_300001_SM_10006detail4scan16DeviceScanKernelINS2_10policy_hubIiiijN4cuda3std3__44plusIvEEE10Policy1000EN6thrust24THRUST_300001_SM_1000_NS10device_ptrIiEESF_NS0_13ScanTileStateIiLb1EEES9_NS1_10InputValueIiPiEEjiLb0EiEEvT0_T1_T2_iT3_T4_T5__param_4[1],
	.param .align 8 .b8 _ZN3cub18CUB_300001_SM_10006detail4scan16DeviceScanKernelINS2_10policy_hubIiiijN4cuda3std3__44plusIvEEE10Policy1000EN6thrust24THRUST_300001_SM_1000_NS10device_ptrIiEESF_NS0_13ScanTileStateIiLb1EEES9_NS1_10InputValueIiPiEEjiLb0EiEEvT0_T1_T2_iT3_T4_T5__param_5[16],
	.param .u32 _ZN3cub18CUB_300001_SM_10006detail4scan16DeviceScanKernelINS2_10policy_hubIiiijN4cuda3std3__44plusIvEEE10Policy1000EN6thrust24THRUST_300001_SM_1000_NS10device_ptrIiEESF_NS0_13ScanTileStateIiLb1EEES9_NS1_10InputValueIiPiEEjiLb0EiEEvT0_T1_T2_iT3_T4_T5__param_6
)
.maxntid 384
{
	.reg .pred 	%p<160>;
	.reg .b16 	%rs<3>;
	.reg .b32 	%r<1050>;
	.reg .b64 	%rd<58>;
	// demoted variable
	.shared .align 16 .b8 _ZZN3cub18CUB_300001_SM_10006detail4scan16DeviceScanKernelINS2_10policy_hubIiiijN4cuda3std3__44plusIvEEE10Policy1000EN6thrust24THRUST_300001_SM_1000_NS10device_ptrIiEESF_NS0_13ScanTileStateIiLb1EEES9_NS1_10InputValueIiPiEEjiLb0EiEEvT0_T1_T2_iT3_T4_T5_E12temp_storage[33808];
	ld.param.u32 	%r239, [_ZN3cub18CUB_300001_SM_10006detail4scan16DeviceScanKernelINS2_10policy_hubIiiijN4cuda3std3__44plusIvEEE10Policy1000EN6thrust24THRUST_300001_SM_1000_NS10device_ptrIiEESF_NS0_13ScanTileStateIiLb1EEES9_NS1_10InputValueIiPiEEjiLb0EiEEvT0_T1_T2_iT3_T4_T5__param_5];
	bfe.u32 	%r240, %r239, 0, 8;
	cvt.u16.u32 	%rs1, %r240;
	and.b16  	%rs2, %rs1, 255;
	ld.param.u64 	%rd16, [_ZN3cub18CUB_300001_SM_10006detail4scan16DeviceScanKernelINS2_10policy_hubIiiijN4cuda3std3__44plusIvEEE10Policy1000EN6thrust24THRUST_300001_SM_1000_NS10device_ptrIiEESF_NS0_13ScanTileStateIiLb1EEES9_NS1_10InputValueIiPiEEjiLb0EiEEvT0_T1_T2_iT3_T4_T5__param_2];
	ld.param.u64 	%rd15, [_ZN3cub18CUB_300001_SM_10006detail4scan16DeviceScanKernelINS2_10policy_hubIiiijN4cuda3std3__44plusIvEEE10Policy1000EN6thrust24THRUST_300001_SM_1000_NS10device_ptrIiEESF_NS0_13ScanTileStateIiLb1EEES9_NS1_10InputValueIiPiEEjiLb0EiEEvT0_T1_T2_iT3_T4_T5__param_1];
	ld.param.u64 	%rd14, [_ZN3cub18CUB_300001_SM_10006detail4scan16DeviceScanKernelINS2_10policy_hubIiiijN4cuda3std3__44plusIvEEE10Policy1000EN6thrust24THRUST_300001_SM_1000_NS10device_ptrIiEESF_NS0_13ScanTileStateIiLb1EEES9_NS1_10InputValueIiPiEEjiLb0EiEEvT0_T1_T2_iT3_T4_T5__param_0];
	ld.param.u64 	%rd1, [_ZN3cub18CUB_300001_SM_10006detail4scan16DeviceScanKernelINS2_10policy_hubIiiijN4cuda3std3__44plusIvEEE10Policy1000EN6thrust24THRUST_300001_SM_1000_NS10device_ptrIiEESF_NS0_13ScanTileStateIiLb1EEES9_NS1_10InputValueIiPiEEjiLb0EiEEvT0_T1_T2_iT3_T4_T5__param_5+8];
	ld.param.u32 	%r238, [_ZN3cub18CUB_300001_SM_10006detail4scan16DeviceScanKernelINS2_10policy_hubIiiijN4cuda3std3__44plusIvEEE10Policy1000EN6thrust24THRUST_300001_SM_1000_NS10device_ptrIiEESF_NS0_13ScanTileStateIiLb1EEES9_NS1_10InputValueIiPiEEjiLb0EiEEvT0_T1_T2_iT3_T4_T5__param_6];
	setp.eq.s16 	%p1, %rs2, 0;
	@%p1 bra 	$L__BB5_2;
	cvta.to.global.u64 	%rd17, %rd1;
	ld.global.u32 	%r997, [%rd17];
	bra.uni 	$L__BB5_3;
$L__BB5_2:
	cvt.u32.u64 	%r997, %rd1;
$L__BB5_3:
	ld.param.u32 	%r995, [_ZN3cub18CUB_300001_SM_10006detail4scan16DeviceScanKernelINS2_10policy_hubIiiijN4cuda3std3__44plusIvEEE10Policy1000EN6thrust24THRUST_300001_SM_1000_NS10device_ptrIiEESF_NS0_13ScanTileStateIiLb1EEES9_NS1_10InputValueIiPiEEjiLb0EiEEvT0_T1_T2_iT3_T4_T5__param_3];
	cvta.to.global.u64 	%rd3, %rd14;
	cvta.to.global.u64 	%rd4, %rd15;
	mov.u32 	%r241, %ctaid.x;
	add.s32 	%r998, %r995, %r241;
	mul.lo.s32 	%r5, %r998, 8448;
	sub.s32 	%r6, %r238, %r5;
	setp.lt.u32 	%p2, %r6, 8449;
	@%p2 bra 	$L__BB5_29;
	cvt.u64.u32 	%rd40, %r5;
	mov.u32 	%r7, %tid.x;
	and.b32  	%r640, %r7, 31;
	and.b32  	%r641, %r7, 992;
	mul.lo.s32 	%r642, %r641, 22;
	or.b32  	%r643, %r642, %r640;
	cvt.u64.u32 	%rd41, %r643;
	add.s64 	%rd5, %rd41, %rd40;
	shl.b64 	%rd42, %rd5, 2;
	add.s64 	%rd43, %rd3, %rd42;
	ld.global.u32 	%r644, [%rd43];
	ld.global.u32 	%r645, [%rd43+128];
	ld.global.u32 	%r646, [%rd43+256];
	ld.global.u32 	%r647, [%rd43+384];
	ld.global.u32 	%r648, [%rd43+512];
	ld.global.u32 	%r649, [%rd43+640];
	ld.global.u32 	%r650, [%rd43+768];
	ld.global.u32 	%r651, [%rd43+896];
	ld.global.u32 	%r652, [%rd43+1024];
	ld.global.u32 	%r653, [%rd43+1152];
	ld.global.u32 	%r654, [%rd43+1280];
	ld.global.u32 	%r655, [%rd43+1408];
	ld.global.u32 	%r656, [%rd43+1536];
	ld.global.u32 	%r657, [%rd43+1664];
	ld.global.u32 	%r658, [%rd43+1792];
	ld.global.u32 	%r659, [%rd43+1920];
	ld.global.u32 	%r660, [%rd43+2048];
	ld.global.u32 	%r661, [%rd43+2176];
	ld.global.u32 	%r662, [%rd43+2304];
	ld.global.u32 	%r663, [%rd43+2432];
	ld.global.u32 	%r664, [%rd43+2560];
	ld.global.u32 	%r665, [%rd43+2688];
	// begin inline asm
	mov.u32 %r639, %laneid;
	// end inline asm
	shr.u32 	%r9, %r7, 5;
	mad.lo.s32 	%r666, %r9, 704, %r639;
	shl.b32 	%r667, %r666, 2;
	mov.u32 	%r668, _ZZN3cub18CUB_300001_SM_10006detail4scan16DeviceScanKernelINS2_10policy_hubIiiijN4cuda3std3__44plusIvEEE10Policy1000EN6thrust24THRUST_300001_SM_1000_NS10device_ptrIiEESF_NS0_13ScanTileStateIiLb1EEES9_NS1_10InputValueIiPiEEjiLb0EiEEvT0_T1_T2_iT3_T4_T5_E12temp_storage;
	add.s32 	%r10, %r668, %r667;
	st.shared.u32 	[%r10], %r644;
	st.shared.u32 	[%r10+128], %r645;
	st.shared.u32 	[%r10+256], %r646;
	st.shared.u32 	[%r10+384], %r647;
	st.shared.u32 	[%r10+512], %r648;
	st.shared.u32 	[%r10+640], %r649;
	st.shared.u32 	[%r10+768], %r650;
	st.shared.u32 	[%r10+896], %r651;
	st.shared.u32 	[%r10+1024], %r652;
	st.shared.u32 	[%r10+1152], %r653;
	st.shared.u32 	[%r10+1280], %r654;
	st.shared.u32 	[%r10+1408], %r655;
	st.shared.u32 	[%r10+1536], %r656;
	st.shared.u32 	[%r10+1664], %r657;
	st.shared.u32 	[%r10+1792], %r658;
	st.shared.u32 	[%r10+1920], %r659;
	st.shared.u32 	[%r10+2048], %r660;
	st.shared.u32 	[%r10+2176], %r661;
	st.shared.u32 	[%r10+2304], %r662;
	st.shared.u32 	[%r10+2432], %r663;
	st.shared.u32 	[%r10+2560], %r664;
	st.shared.u32 	[%r10+2688], %r665;
	bar.warp.sync 	-1;
	mad.lo.s32 	%r11, %r639, 84, %r10;
	ld.shared.v2.u32 	{%r12, %r13}, [%r11];
	ld.shared.v2.u32 	{%r14, %r15}, [%r11+8];
	ld.shared.v2.u32 	{%r16, %r17}, [%r11+16];
	ld.shared.v2.u32 	{%r18, %r19}, [%r11+24];
	ld.shared.v2.u32 	{%r20, %r21}, [%r11+32];
	ld.shared.v2.u32 	{%r22, %r23}, [%r11+40];
	ld.shared.v2.u32 	{%r24, %r25}, [%r11+48];
	ld.shared.v2.u32 	{%r26, %r27}, [%r11+56];
	ld.shared.v2.u32 	{%r28, %r29}, [%r11+64];
	ld.shared.v2.u32 	{%r30, %r31}, [%r11+72];
	ld.shared.v2.u32 	{%r32, %r33}, [%r11+80];
	bar.sync 	0;
	setp.ne.s32 	%p104, %r998, 0;
	@%p104 bra 	$L__BB5_9;
	add.s32 	%r890, %r13, %r12;
	add.s32 	%r891, %r14, %r890;
	add.s32 	%r892, %r15, %r891;
	add.s32 	%r893, %r16, %r892;
	add.s32 	%r894, %r17, %r893;
	add.s32 	%r895, %r18, %r894;
	add.s32 	%r896, %r19, %r895;
	add.s32 	%r897, %r20, %r896;
	add.s32 	%r898, %r21, %r897;
	add.s32 	%r899, %r22, %r898;
	add.s32 	%r900, %r23, %r899;
	add.s32 	%r901, %r24, %r900;
	add.s32 	%r902, %r25, %r901;
	add.s32 	%r903, %r26, %r902;
	add.s32 	%r904, %r27, %r903;
	add.s32 	%r905, %r28, %r904;
	add.s32 	%r906, %r29, %r905;
	add.s32 	%r907, %r30, %r906;
	add.s32 	%r908, %r31, %r907;
	add.s32 	%r909, %r32, %r908;
	add.s32 	%r864, %r33, %r909;
	mov.b32 	%r862, 1;
	mov.b32 	%r887, 0;
	mov.b32 	%r889, -1;
	// begin inline asm
	{  .reg .s32 r0;  .reg .pred p;  shfl.sync.up.b32 r0|p, %r864, %r862, %r887, %r889;  @p add.s32 r0, r0, %r864;  mov.s32 %r860, r0;}
	// end inline asm
	mov.b32 	%r868, 2;
	// begin inline asm
	{  .reg .s32 r0;  .reg .pred p;  shfl.sync.up.b32 r0|p, %r860, %r868, %r887, %r889;  @p add.s32 r0, r0, %r860;  mov.s32 %r866, r0;}
	// end inline asm
	mov.b32 	%r874, 4;
	// begin inline asm
	{  .reg .s32 r0;  .reg .pred p;  shfl.sync.up.b32 r0|p, %r866, %r874, %r887, %r889;  @p add.s32 r0, r0, %r866;  mov.s32 %r872, r0;}
	// end inline asm
	mov.b32 	%r880, 8;
	// begin inline asm
	{  .reg .s32 r0;  .reg .pred p;  shfl.sync.up.b32 r0|p, %r872, %r880, %r887, %r889;  @p add.s32 r0, r0, %r872;  mov.s32 %r878, r0;}
	// end inline asm
	mov.b32 	%r886, 16;
	// begin inline asm
	{  .reg .s32 r0;  .reg .pred p;  shfl.sync.up.b32 r0|p, %r878, %r886, %r887, %r889;  @p add.s32 r0, r0, %r878;  mov.s32 %r884, r0;}
	// end inline asm
	setp.ne.s32 	%p146, %r639, 31;
	@%p146 bra 	$L__BB5_7;
	shl.b32 	%r910, %r9, 2;
	add.s32 	%r912, %r668, %r910;
	st.shared.u32 	[%r912+16], %r884;
$L__BB5_7:
	bar.sync 	0;
	ld.shared.v4.u32 	{%r913, %r914, %r915, %r916}, [_ZZN3cub18CUB_300001_SM_10006detail4scan16DeviceScanKernelINS2_10policy_hubIiiijN4cuda3std3__44plusIvEEE10Policy1000EN6thrust24THRUST_300001_SM_1000_NS10device_ptrIiEESF_NS0_13ScanTileStateIiLb1EEES9_NS1_10InputValueIiPiEEjiLb0EiEEvT0_T1_T2_iT3_T4_T5_E12temp_storage+16];
	add.s32 	%r917, %r914, %r913;
	setp.eq.s32 	%p147, %r9, 2;
	selp.b32 	%r918, %r917, %r913, %p147;
	add.s32 	%r919, %r917, %r915;
	setp.eq.s32 	%p148, %r9, 3;
	selp.b32 	%r920, %r919, %r918, %p148;
	add.s32 	%r921, %r919, %r916;
	setp.eq.s32 	%p149, %r9, 4;
	selp.b32 	%r922, %r921, %r920, %p149;
	ld.shared.v4.u32 	{%r923, %r924, %r925, %r926}, [_ZZN3cub18CUB_300001_SM_10006detail4scan16DeviceScanKernelINS2_10policy_hubIiiijN4cuda3std3__44plusIvEEE10Policy1000EN6thrust24THRUST_300001_SM_1000_NS10device_ptrIiEESF_NS0_13ScanTileStateIiLb1EEES9_NS1_10InputValueIiPiEEjiLb0EiEEvT0_T1_T2_iT3_T4_T5_E12temp_storage+32];
	add.s32 	%r927, %r921, %r923;
	setp.eq.s32 	%p150, %r9, 5;
	selp.b32 	%r928, %r927, %r922, %p150;
	add.s32 	%r929, %r927, %r924;
	setp.eq.s32 	%p151, %r9, 6;
	selp.b32 	%r930, %r929, %r928, %p151;
	add.s32 	%r931, %r929, %r925;
	setp.eq.s32 	%p152, %r9, 7;
	selp.b32 	%r932, %r931, %r930, %p152;
	add.s32 	%r933, %r931, %r926;
	setp.eq.s32 	%p153, %r9, 8;
	selp.b32 	%r934, %r933, %r932, %p153;
	ld.shared.v4.u32 	{%r935, %r936, %r937, %r938}, [_ZZN3cub18CUB_300001_SM_10006detail4scan16DeviceScanKernelINS2_10policy_hubIiiijN4cuda3std3__44plusIvEEE10Policy1000EN6thrust24THRUST_300001_SM_1000_NS10device_ptrIiEESF_NS0_13ScanTileStateIiLb1EEES9_NS1_10InputValueIiPiEEjiLb0EiEEvT0_T1_T2_iT3_T4_T5_E12temp_storage+48];
	add.s32 	%r939, %r933, %r935;
	setp.eq.s32 	%p154, %r9, 9;
	selp.b32 	%r940, %r939, %r934, %p154;
	add.s32 	%r941, %r939, %r936;
	setp.eq.s32 	%p155, %r9, 10;
	selp.b32 	%r942, %r941, %r940, %p155;
	add.s32 	%r943, %r941, %r937;
	setp.eq.s32 	%p156, %r9, 11;
	selp.b32 	%r944, %r943, %r942, %p156;
	setp.lt.u32 	%p157, %r7, 32;
	selp.b32 	%r945, 0, %r944, %p157;
	setp.eq.s32 	%p158, %r639, 0;
	sub.s32 	%r946, %r884, %r864;
	selp.b32 	%r947, 0, %r946, %p158;
	add.s32 	%r948, %r947, %r997;
	add.s32 	%r1012, %r948, %r945;
	add.s32 	%r949, %r938, %r997;
	add.s32 	%r37, %r949, %r943;
	setp.ne.s32 	%p159, %r7, 0;
	@%p159 bra 	$L__BB5_28;
	add.s64 	%rd55, %rd16, 256;
	mov.b32 	%r950, 101;
	// begin inline asm
	st.relaxed.gpu.v2.u32 [%rd55], {%r950, %r37};
	// end inline asm
	bra.uni 	$L__BB5_28;
$L__BB5_9:
	add.s32 	%r699, %r13, %r12;
	add.s32 	%r700, %r14, %r699;
	add.s32 	%r701, %r15, %r700;
	add.s32 	%r702, %r16, %r701;
	add.s32 	%r703, %r17, %r702;
	add.s32 	%r704, %r18, %r703;
	add.s32 	%r705, %r19, %r704;
	add.s32 	%r706, %r20, %r705;
	add.s32 	%r707, %r21, %r706;
	add.s32 	%r708, %r22, %r707;
	add.s32 	%r709, %r23, %r708;
	add.s32 	%r710, %r24, %r709;
	add.s32 	%r711, %r25, %r710;
	add.s32 	%r712, %r26, %r711;
	add.s32 	%r713, %r27, %r712;
	add.s32 	%r714, %r28, %r713;
	add.s32 	%r715, %r29, %r714;
	add.s32 	%r716, %r30, %r715;
	add.s32 	%r717, %r31, %r716;
	add.s32 	%r718, %r32, %r717;
	add.s32 	%r673, %r33, %r718;
	mov.b32 	%r671, 1;
	mov.b32 	%r696, 0;
	mov.b32 	%r698, -1;
	// begin inline asm
	{  .reg .s32 r0;  .reg .pred p;  shfl.sync.up.b32 r0|p, %r673, %r671, %r696, %r698;  @p add.s32 r0, r0, %r673;  mov.s32 %r669, r0;}
	// end inline asm
	mov.b32 	%r677, 2;
	// begin inline asm
	{  .reg .s32 r0;  .reg .pred p;  shfl.sync.up.b32 r0|p, %r669, %r677, %r696, %r698;  @p add.s32 r0, r0, %r669;  mov.s32 %r675, r0;}
	// end inline asm
	mov.b32 	%r683, 4;
	// begin inline asm
	{  .reg .s32 r0;  .reg .pred p;  shfl.sync.up.b32 r0|p, %r675, %r683, %r696, %r698;  @p add.s32 r0, r0, %r675;  mov.s32 %r681, r0;}
	// end inline asm
	mov.b32 	%r689, 8;
	// begin inline asm
	{  .reg .s32 r0;  .reg .pred p;  shfl.sync.up.b32 r0|p, %r681, %r689, %r696, %r698;  @p add.s32 r0, r0, %r681;  mov.s32 %r687, r0;}
	// end inline asm
	mov.b32 	%r695, 16;
	// begin inline asm
	{  .reg .s32 r0;  .reg .pred p;  shfl.sync.up.b32 r0|p, %r687, %r695, %r696, %r698;  @p add.s32 r0, r0, %r687;  mov.s32 %r693, r0;}
	// end inline asm
	setp.ne.s32 	%p105, %r639, 31;
	@%p105 bra 	$L__BB5_11;
	shl.b32 	%r719, %r9, 2;
	add.s32 	%r721, %r668, %r719;
	st.shared.u32 	[%r721+16], %r693;
$L__BB5_11:
	sub.s32 	%r722, %r693, %r673;
	bar.sync 	0;
	ld.shared.v4.u32 	{%r723, %r724, %r725, %r726}, [_ZZN3cub18CUB_300001_SM_10006detail4scan16DeviceScanKernelINS2_10policy_hubIiiijN4cuda3std3__44plusIvEEE10Policy1000EN6thrust24THRUST_300001_SM_1000_NS10device_ptrIiEESF_NS0_13ScanTileStateIiLb1EEES9_NS1_10InputValueIiPiEEjiLb0EiEEvT0_T1_T2_iT3_T4_T5_E12temp_storage+16];
	add.s32 	%r727, %r724, %r723;
	setp.eq.s32 	%p106, %r9, 2;
	selp.b32 	%r728, %r727, %r723, %p106;
	add.s32 	%r729, %r727, %r725;
	setp.eq.s32 	%p107, %r9, 3;
	selp.b32 	%r730, %r729, %r728, %p107;
	add.s32 	%r731, %r729, %r726;
	setp.eq.s32 	%p108, %r9, 4;
	selp.b32 	%r732, %r731, %r730, %p108;
	ld.shared.v4.u32 	{%r733, %r734, %r735, %r736}, [_ZZN3cub18CUB_300001_SM_10006detail4scan16DeviceScanKernelINS2_10policy_hubIiiijN4cuda3std3__44plusIvEEE10Policy1000EN6thrust24THRUST_300001_SM_1000_NS10device_ptrIiEESF_NS0_13ScanTileStateIiLb1EEES9_NS1_10InputValueIiPiEEjiLb0EiEEvT0_T1_T2_iT3_T4_T5_E12temp_storage+32];
	add.s32 	%r737, %r731, %r733;
	setp.eq.s32 	%p109, %r9, 5;
	selp.b32 	%r738, %r737, %r732, %p109;
	add.s32 	%r739, %r737, %r734;
	setp.eq.s32 	%p110, %r9, 6;
	selp.b32 	%r740, %r739, %r738, %p110;
	add.s32 	%r741, %r739, %r735;
	setp.eq.s32 	%p111, %r9, 7;
	selp.b32 	%r742, %r741, %r740, %p111;
	add.s32 	%r743, %r741, %r736;
	setp.eq.s32 	%p112, %r9, 8;
	selp.b32 	%r744, %r743, %r742, %p112;
	ld.shared.v4.u32 	{%r745, %r746, %r747, %r748}, [_ZZN3cub18CUB_300001_SM_10006detail4scan16DeviceScanKernelINS2_10policy_hubIiiijN4cuda3std3__44plusIvEEE10Policy1000EN6thrust24THRUST_300001_SM_1000_NS10device_ptrIiEESF_NS0_13ScanTileStateIiLb1EEES9_NS1_10InputValueIiPiEEjiLb0EiEEvT0_T1_T2_iT3_T4_T5_E12temp_storage+48];
	add.s32 	%r749, %r743, %r745;
	setp.eq.s32 	%p113, %r9, 9;
	selp.b32 	%r750, %r749, %r744, %p113;
	add.s32 	%r751, %r749, %r746;
	setp.eq.s32 	%p114, %r9, 10;
	selp.b32 	%r752, %r751, %r750, %p114;
	add.s32 	%r753, %r751, %r747;
	setp.eq.s32 	%p115, %r9, 11;
	selp.b32 	%r754, %r753, %r752, %p115;
	add.s32 	%r40, %r753, %r748;
	setp.gt.u32 	%p116, %r7, 31;
	setp.lt.u32 	%p117, %r7, 32;
	setp.eq.s32 	%p118, %r639, 0;
	selp.b32 	%r755, 0, %r722, %p118;
	add.s32 	%r1011, %r754, %r755;
	selp.b32 	%r42, %r722, %r1011, %p117;
	@%p116 bra 	$L__BB5_27;
	setp.ne.s32 	%p119, %r7, 0;
	mul.wide.s32 	%rd44, %r998, 8;
	add.s64 	%rd6, %rd16, %rd44;
	@%p119 bra 	$L__BB5_14;
	st.shared.u32 	[_ZZN3cub18CUB_300001_SM_10006detail4scan16DeviceScanKernelINS2_10policy_hubIiiijN4cuda3std3__44plusIvEEE10Policy1000EN6thrust24THRUST_300001_SM_1000_NS10device_ptrIiEESF_NS0_13ScanTileStateIiLb1EEES9_NS1_10InputValueIiPiEEjiLb0EiEEvT0_T1_T2_iT3_T4_T5_E12temp_storage+12], %r40;
	add.s64 	%rd45, %rd6, 256;
	mov.b32 	%r756, 100;
	// begin inline asm
	st.relaxed.gpu.v2.u32 [%rd45], {%r756, %r40};
	// end inline asm
$L__BB5_14:
	not.b32 	%r762, %r7;
	add.s32 	%r1006, %r998, %r762;
	mov.b32 	%r758, 830;
	// begin inline asm
	nanosleep.u32 %r758;
	// end inline asm
	mul.wide.s32 	%rd47, %r1006, 8;
	add.s64 	%rd48, %rd16, %rd47;
	add.s64 	%rd46, %rd48, 256;
	// begin inline asm
	ld.relaxed.gpu.v2.u32 {%r1008, %r1000}, [%rd46];
	// end inline asm
	mov.b32 	%r1001, 952;
$L__BB5_15:
	setp.eq.s32 	%p120, %r1008, 99;
	mov.b32 	%r763, -1;
	vote.sync.any.pred 	%p121, %p120, %r763;
	not.pred 	%p122, %p121;
	@%p122 bra 	$L__BB5_17;
	mul.lo.s32 	%r858, %r998, 16807;
	and.b32  	%r998, %r858, 2147483647;
	add.s32 	%r859, %r1001, 1;
	rem.u32 	%r855, %r998, %r859;
	// begin inline asm
	nanosleep.u32 %r855;
	// end inline asm
	shr.u32 	%r1001, %r1001, 1;
	// begin inline asm
	ld.relaxed.gpu.v2.u32 {%r1008, %r1000}, [%rd46];
	// end inline asm
	bra.uni 	$L__BB5_15;
$L__BB5_17:
	setp.eq.s32 	%p123, %r1008, 101;
	mov.b32 	%r790, -1;
	vote.sync.ballot.b32 	%r792, %p123, %r790;
	// begin inline asm
	mov.u32 %r765, %lanemask_ge;
	// end inline asm
	and.b32  	%r793, %r792, %r765;
	or.b32  	%r794, %r793, -2147483648;
	add.s32 	%r795, %r794, -1;
	not.b32 	%r796, %r794;
	and.b32  	%r797, %r796, %r795;
	popc.b32 	%r769, %r797;
	mov.b32 	%r768, 1;
	// begin inline asm
	shfl.sync.down.b32 %r766, %r1000, %r768, %r769, %r790;
	// end inline asm
	setp.lt.s32 	%p125, %r639, %r769;
	selp.b32 	%r798, %r766, 0, %p125;
	add.s32 	%r772, %r798, %r1000;
	mov.b32 	%r773, 2;
	// begin inline asm
	shfl.sync.down.b32 %r771, %r772, %r773, %r769, %r790;
	// end inline asm
	add.s32 	%r57, %r639, 2;
	setp.gt.s32 	%p126, %r57, %r769;
	selp.b32 	%r799, 0, %r771, %p126;
	add.s32 	%r777, %r772, %r799;
	mov.b32 	%r778, 4;
	// begin inline asm
	shfl.sync.down.b32 %r776, %r777, %r778, %r769, %r790;
	// end inline asm
	add.s32 	%r58, %r639, 4;
	setp.gt.s32 	%p127, %r58, %r769;
	selp.b32 	%r800, 0, %r776, %p127;
	add.s32 	%r782, %r777, %r800;
	mov.b32 	%r783, 8;
	// begin inline asm
	shfl.sync.down.b32 %r781, %r782, %r783, %r769, %r790;
	// end inline asm
	add.s32 	%r59, %r639, 8;
	setp.gt.s32 	%p128, %r59, %r769;
	selp.b32 	%r801, 0, %r781, %p128;
	add.s32 	%r787, %r782, %r801;
	mov.b32 	%r788, 16;
	// begin inline asm
	shfl.sync.down.b32 %r786, %r787, %r788, %r769, %r790;
	// end inline asm
	add.s32 	%r60, %r639, 16;
	setp.gt.s32 	%p129, %r60, %r769;
	selp.b32 	%r802, 0, %r786, %p129;
	add.s32 	%r1005, %r787, %r802;
	add.s64 	%rd8, %rd16, 256;
	mov.b32 	%r1002, 952;
$L__BB5_18:
	setp.ne.s32 	%p130, %r1008, 101;
	mov.b32 	%r803, -1;
	vote.sync.all.pred 	%p131, %p130, %r803;
	not.pred 	%p132, %p131;
	@%p132 bra 	$L__BB5_23;
	shr.u32 	%r1002, %r1002, 1;
	mul.wide.s32 	%rd51, %r1006, 8;
	add.s64 	%rd52, %rd8, %rd51;
	add.s64 	%rd50, %rd52, -256;
	// begin inline asm
	ld.relaxed.gpu.v2.u32 {%r1008, %r1009}, [%rd50];
	// end inline asm
	mov.u32 	%r1010, %r1002;
$L__BB5_20:
	setp.eq.s32 	%p136, %r1008, 99;
	mov.b32 	%r811, -1;
	vote.sync.any.pred 	%p137, %p136, %r811;
	not.pred 	%p138, %p137;
	@%p138 bra 	$L__BB5_22;
	mul.lo.s32 	%r853, %r998, 16807;
	and.b32  	%r998, %r853, 2147483647;
	add.s32 	%r854, %r1010, 1;
	rem.u32 	%r850, %r998, %r854;
	// begin inline asm
	nanosleep.u32 %r850;
	// end inline asm
	shr.u32 	%r1010, %r1010, 1;
	// begin inline asm
	ld.relaxed.gpu.v2.u32 {%r1008, %r1009}, [%rd50];
	// end inline asm
	bra.uni 	$L__BB5_20;
$L__BB5_22:
	setp.eq.s32 	%p139, %r1008, 101;
	mov.b32 	%r837, -1;
	vote.sync.ballot.b32 	%r838, %p139, %r837;
	and.b32  	%r839, %r838, %r765;
	or.b32  	%r840, %r839, -2147483648;
	add.s32 	%r841, %r840, -1;
	not.b32 	%r842, %r840;
	and.b32  	%r843, %r842, %r841;
	popc.b32 	%r816, %r843;
	mov.b32 	%r815, 1;
	// begin inline asm
	shfl.sync.down.b32 %r813, %r1009, %r815, %r816, %r837;
	// end inline asm
	setp.lt.s32 	%p141, %r639, %r816;
	selp.b32 	%r844, %r813, 0, %p141;
	add.s32 	%r819, %r844, %r1009;
	mov.b32 	%r820, 2;
	// begin inline asm
	shfl.sync.down.b32 %r818, %r819, %r820, %r816, %r837;
	// end inline asm
	setp.gt.s32 	%p142, %r57, %r816;
	selp.b32 	%r845, 0, %r818, %p142;
	add.s32 	%r824, %r819, %r845;
	mov.b32 	%r825, 4;
	// begin inline asm
	shfl.sync.down.b32 %r823, %r824, %r825, %r816, %r837;
	// end inline asm
	setp.gt.s32 	%p143, %r58, %r816;
	selp.b32 	%r846, 0, %r823, %p143;
	add.s32 	%r829, %r824, %r846;
	mov.b32 	%r830, 8;
	// begin inline asm
	shfl.sync.down.b32 %r828, %r829, %r830, %r816, %r837;
	// end inline asm
	setp.gt.s32 	%p144, %r59, %r816;
	selp.b32 	%r847, 0, %r828, %p144;
	add.s32 	%r834, %r829, %r847;
	mov.b32 	%r835, 16;
	// begin inline asm
	shfl.sync.down.b32 %r833, %r834, %r835, %r816, %r837;
	// end inline asm
	setp.gt.s32 	%p145, %r60, %r816;
	selp.b32 	%r848, 0, %r833, %p145;
	add.s32 	%r849, %r848, %r1005;
	add.s32 	%r1005, %r849, %r834;
	add.s32 	%r1006, %r1006, -32;
	bra.uni 	$L__BB5_18;
$L__BB5_23:
	@%p119 bra 	$L__BB5_25;
	add.s32 	%r806, %r1005, %r40;
	add.s64 	%rd49, %rd6, 256;
	mov.b32 	%r805, 101;
	// begin inline asm
	st.relaxed.gpu.v2.u32 [%rd49], {%r805, %r806};
	// end inline asm
	st.shared.u32 	[_ZZN3cub18CUB_300001_SM_10006detail4scan16DeviceScanKernelINS2_10policy_hubIiiijN4cuda3std3__44plusIvEEE10Policy1000EN6thrust24THRUST_300001_SM_1000_NS10device_ptrIiEESF_NS0_13ScanTileStateIiLb1EEES9_NS1_10InputValueIiPiEEjiLb0EiEEvT0_T1_T2_iT3_T4_T5_E12temp_storage+4], %r1005;
	st.shared.u32 	[_ZZN3cub18CUB_300001_SM_10006detail4scan16DeviceScanKernelINS2_10policy_hubIiiijN4cuda3std3__44plusIvEEE10Policy1000EN6thrust24THRUST_300001_SM_1000_NS10device_ptrIiEESF_NS0_13ScanTileStateIiLb1EEES9_NS1_10InputValueIiPiEEjiLb0EiEEvT0_T1_T2_iT3_T4_T5_E12temp_storage+8], %r806;
$L__BB5_25:
	setp.ne.s32 	%p134, %r639, 0;
	mov.u32 	%r1011, %r42;
	@%p134 bra 	$L__BB5_27;
	st.shared.u32 	[_ZZN3cub18CUB_300001_SM_10006detail4scan16DeviceScanKernelINS2_10policy_hubIiiijN4cuda3std3__44plusIvEEE10Policy1000EN6thrust24THRUST_300001_SM_1000_NS10device_ptrIiEESF_NS0_13ScanTileStateIiLb1EEES9_NS1_10InputValueIiPiEEjiLb0EiEEvT0_T1_T2_iT3_T4_T5_E12temp_storage+76], %r1005;
	mov.u32 	%r1011, %r1005;
$L__BB5_27:
	bar.sync 	0;
	setp.eq.s32 	%p135, %r7, 0;
	ld.shared.u32 	%r807, [_ZZN3cub18CUB_300001_SM_10006detail4scan16DeviceScanKernelINS2_10policy_hubIiiijN4cuda3std3__44plusIvEEE10Policy1000EN6thrust24THRUST_300001_SM_1000_NS10device_ptrIiEESF_NS0_13ScanTileStateIiLb1EEES9_NS1_10InputValueIiPiEEjiLb0EiEEvT0_T1_T2_iT3_T4_T5_E12temp_storage+76];
	selp.b32 	%r808, 0, %r807, %p135;
	add.s32 	%r1012, %r808, %r1011;
$L__BB5_28:
	add.s32 	%r952, %r1012, %r12;
	add.s32 	%r953, %r13, %r952;
	add.s32 	%r954, %r14, %r953;
	add.s32 	%r955, %r15, %r954;
	add.s32 	%r956, %r16, %r955;
	add.s32 	%r957, %r17, %r956;
	add.s32 	%r958, %r18, %r957;
	add.s32 	%r959, %r19, %r958;
	add.s32 	%r960, %r20, %r959;
	add.s32 	%r961, %r21, %r960;
	add.s32 	%r962, %r22, %r961;
	add.s32 	%r963, %r23, %r962;
	add.s32 	%r964, %r24, %r963;
	add.s32 	%r965, %r25, %r964;
	add.s32 	%r966, %r26, %r965;
	add.s32 	%r967, %r27, %r966;
	add.s32 	%r968, %r28, %r967;
	add.s32 	%r969, %r29, %r968;
	add.s32 	%r970, %r30, %r969;
	add.s32 	%r971, %r31, %r970;
	add.s32 	%r972, %r32, %r971;
	bar.sync 	0;
	st.shared.v2.u32 	[%r11], {%r1012, %r952};
	st.shared.v2.u32 	[%r11+8], {%r953, %r954};
	st.shared.v2.u32 	[%r11+16], {%r955, %r956};
	st.shared.v2.u32 	[%r11+24], {%r957, %r958};
	st.shared.v2.u32 	[%r11+32], {%r959, %r960};
	st.shared.v2.u32 	[%r11+40], {%r961, %r962};
	st.shared.v2.u32 	[%r11+48], {%r963, %r964};
	st.shared.v2.u32 	[%r11+56], {%r965, %r966};
	st.shared.v2.u32 	[%r11+64], {%r967, %r968};
	st.shared.v2.u32 	[%r11+72], {%r969, %r970};
	st.shared.v2.u32 	[%r11+80], {%r971, %r972};
	bar.warp.sync 	-1;
	ld.shared.u32 	%r973, [%r10];
	ld.shared.u32 	%r974, [%r10+128];
	ld.shared.u32 	%r975, [%r10+256];
	ld.shared.u32 	%r976, [%r10+384];
	ld.shared.u32 	%r977, [%r10+512];
	ld.shared.u32 	%r978, [%r10+640];
	ld.shared.u32 	%r979, [%r10+768];
	ld.shared.u32 	%r980, [%r10+896];
	ld.shared.u32 	%r981, [%r10+1024];
	ld.shared.u32 	%r982, [%r10+1152];
	ld.shared.u32 	%r983, [%r10+1280];
	ld.shared.u32 	%r984, [%r10+1408];
	ld.shared.u32 	%r985, [%r10+1536];
	ld.shared.u32 	%r986, [%r10+1664];
	ld.shared.u32 	%r987, [%r10+1792];
	ld.shared.u32 	%r988, [%r10+1920];
	ld.shared.u32 	%r989, [%r10+2048];
	ld.shared.u32 	%r990, [%r10+2176];
	ld.shared.u32 	%r991, [%r10+2304];
	ld.shared.u32 	%r992, [%r10+2432];
	ld.shared.u32 	%r993, [%r10+2560];
	ld.shared.u32 	%r994, [%r10+2688];
	add.s64 	%rd57, %rd4, %rd42;
	st.global.u32 	[%rd57], %r973;
	st.global.u32 	[%rd57+128], %r974;
	st.global.u32 	[%rd57+256], %r975;
	st.global.u32 	[%rd57+384], %r976;
	st.global.u32 	[%rd57+512], %r977;
	st.global.u32 	[%rd57+640], %r978;
	st.global.u32 	[%rd57+768], %r979;
	st.global.u32 	[%rd57+896], %r980;
	st.global.u32 	[%rd57+1024], %r981;
	st.global.u32 	[%rd57+1152], %r982;
	st.global.u32 	[%rd57+1280], %r983;
	st.global.u32 	[%rd57+1408], %r984;
	st.global.u32 	[%rd57+1536], %r985;
	st.global.u32 	[%rd57+1664], %r986;
	st.global.u32 	[%rd57+1792], %r987;
	st.global.u32 	[%rd57+1920], %r988;
	st.global.u32 	[%rd57+2048], %r989;
	st.global.u32 	[%rd57+2176], %r990;
	st.global.u32 	[%rd57+2304], %r991;
	st.global.u32 	[%rd57+2432], %r992;
	st.global.u32 	[%rd57+2560], %r993;
	st.global.u32 	[%rd57+2688], %r994;
	bra.uni 	$L__BB5_143;
$L__BB5_29:
	setp.eq.s32 	%p3, %r6, 0;
	@%p3 bra 	$L__BB5_143;
	mul.wide.u32 	%rd18, %r5, 4;
	add.s64 	%rd19, %rd3, %rd18;
	mov.u32 	%r85, %tid.x;
	ld.global.u32 	%r1034, [%rd19];
	and.b32  	%r242, %r85, 31;
	and.b32  	%r243, %r85, 992;
	mul.lo.s32 	%r244, %r243, 22;
	or.b32  	%r87, %r244, %r242;
	setp.ge.u32 	%p4, %r87, %r6;
	shl.b32 	%r245, %r87, 2;
	cvt.u64.u32 	%rd20, %r245;
	add.s64 	%rd10, %rd19, %rd20;
	mov.u32 	%r1013, %r1034;
	@%p4 bra 	$L__BB5_32;
	ld.global.u32 	%r1013, [%rd10];
$L__BB5_32:
	add.s32 	%r90, %r87, 32;
	setp.ge.u32 	%p5, %r90, %r6;
	mov.u32 	%r1014, %r1034;
	@%p5 bra 	$L__BB5_34;
	ld.global.u32 	%r1014, [%rd10+128];
$L__BB5_34:
	add.s32 	%r93, %r87, 64;
	setp.ge.u32 	%p6, %r93, %r6;
	mov.u32 	%r1015, %r1034;
	@%p6 bra 	$L__BB5_36;
	ld.global.u32 	%r1015, [%rd10+256];
$L__BB5_36:
	add.s32 	%r96, %r87, 96;
	setp.ge.u32 	%p7, %r96, %r6;
	mov.u32 	%r1016, %r1034;
	@%p7 bra 	$L__BB5_38;
	ld.global.u32 	%r1016, [%rd10+384];
$L__BB5_38:
	add.s32 	%r246, %r87, 128;
	setp.ge.u32 	%p8, %r246, %r6;
	mov.u32 	%r1017, %r1034;
	@%p8 bra 	$L__BB5_40;
	ld.global.u32 	%r1017, [%rd10+512];
$L__BB5_40:
	add.s32 	%r247, %r87, 160;
	setp.ge.u32 	%p9, %r247, %r6;
	mov.u32 	%r1018, %r1034;
	@%p9 bra 	$L__BB5_42;
	ld.global.u32 	%r1018, [%rd10+640];
$L__BB5_42:
	add.s32 	%r248, %r87, 192;
	setp.ge.u32 	%p10, %r248, %r6;
	mov.u32 	%r1019, %r1034;
	@%p10 bra 	$L__BB5_44;
	ld.global.u32 	%r1019, [%rd10+768];
$L__BB5_44:
	add.s32 	%r249, %r87, 224;
	setp.ge.u32 	%p11, %r249, %r6;
	mov.u32 	%r1020, %r1034;
	@%p11 bra 	$L__BB5_46;
	ld.global.u32 	%r1020, [%rd10+896];
$L__BB5_46:
	add.s32 	%r250, %r87, 256;
	setp.ge.u32 	%p12, %r250, %r6;
	mov.u32 	%r1021, %r1034;
	@%p12 bra 	$L__BB5_48;
	ld.global.u32 	%r1021, [%rd10+1024];
$L__BB5_48:
	add.s32 	%r251, %r87, 288;
	setp.ge.u32 	%p13, %r251, %r6;
	mov.u32 	%r1022, %r1034;
	@%p13 bra 	$L__BB5_50;
	ld.global.u32 	%r1022, [%rd10+1152];
$L__BB5_50:
	add.s32 	%r111, %r87, 320;
	setp.ge.u32 	%p14, %r111, %r6;
	mov.u32 	%r1023, %r1034;
	@%p14 bra 	$L__BB5_52;
	ld.global.u32 	%r1023, [%rd10+1280];
$L__BB5_52:
	add.s32 	%r114, %r87, 352;
	setp.ge.u32 	%p15, %r114, %r6;
	mov.u32 	%r1024, %r1034;
	@%p15 bra 	$L__BB5_54;
	ld.global.u32 	%r1024, [%rd10+1408];
$L__BB5_54:
	add.s32 	%r117, %r87, 384;
	setp.ge.u32 	%p16, %r117, %r6;
	mov.u32 	%r1025, %r1034;
	@%p16 bra 	$L__BB5_56;
	ld.global.u32 	%r1025, [%rd10+1536];
$L__BB5_56:
	add.s32 	%r120, %r87, 416;
	setp.ge.u32 	%p17, %r120, %r6;
	mov.u32 	%r1026, %r1034;
	@%p17 bra 	$L__BB5_58;
	ld.global.u32 	%r1026, [%rd10+1664];
$L__BB5_58:
	add.s32 	%r252, %r87, 448;
	setp.ge.u32 	%p18, %r252, %r6;
	mov.u32 	%r1027, %r1034;
	@%p18 bra 	$L__BB5_60;
	ld.global.u32 	%r1027, [%rd10+1792];
$L__BB5_60:
	add.s32 	%r253, %r87, 480;
	setp.ge.u32 	%p19, %r253, %r6;
	mov.u32 	%r1028, %r1034;
	@%p19 bra 	$L__BB5_62;
	ld.global.u32 	%r1028, [%rd10+1920];
$L__BB5_62:
	add.s32 	%r254, %r87, 512;
	setp.ge.u32 	%p20, %r254, %r6;
	mov.u32 	%r1029, %r1034;
	@%p20 bra 	$L__BB5_64;
	ld.global.u32 	%r1029, [%rd10+2048];
$L__BB5_64:
	add.s32 	%r129, %r87, 544;
	setp.ge.u32 	%p21, %r129, %r6;
	mov.u32 	%r1030, %r1034;
	@%p21 bra 	$L__BB5_66;
	ld.global.u32 	%r1030, [%rd10+2176];
$L__BB5_66:
	add.s32 	%r132, %r87, 576;
	setp.ge.u32 	%p22, %r132, %r6;
	mov.u32 	%r1031, %r1034;
	@%p22 bra 	$L__BB5_68;
	ld.global.u32 	%r1031, [%rd10+2304];
$L__BB5_68:
	add.s32 	%r255, %r87, 608;
	setp.ge.u32 	%p23, %r255, %r6;
	mov.u32 	%r1032, %r1034;
	@%p23 bra 	$L__BB5_70;
	ld.global.u32 	%r1032, [%rd10+2432];
$L__BB5_70:
	add.s32 	%r256, %r87, 640;
	setp.ge.u32 	%p24, %r256, %r6;
	mov.u32 	%r1033, %r1034;
	@%p24 bra 	$L__BB5_72;
	ld.global.u32 	%r1033, [%rd10+2560];
$L__BB5_72:
	add.s32 	%r139, %r87, 672;
	setp.ge.u32 	%p25, %r139, %r6;
	@%p25 bra 	$L__BB5_74;
	ld.global.u32 	%r1034, [%rd10+2688];
$L__BB5_74:
	// begin inline asm
	mov.u32 %r257, %laneid;
	// end inline asm
	shr.u32 	%r143, %r85, 5;
	mad.lo.s32 	%r258, %r143, 704, %r257;
	shl.b32 	%r259, %r258, 2;
	mov.u32 	%r260, _ZZN3cub18CUB_300001_SM_10006detail4scan16DeviceScanKernelINS2_10policy_hubIiiijN4cuda3std3__44plusIvEEE10Policy1000EN6thrust24THRUST_300001_SM_1000_NS10device_ptrIiEESF_NS0_13ScanTileStateIiLb1EEES9_NS1_10InputValueIiPiEEjiLb0EiEEvT0_T1_T2_iT3_T4_T5_E12temp_storage;
	add.s32 	%r144, %r260, %r259;
	st.shared.u32 	[%r144], %r1013;
	st.shared.u32 	[%r144+128], %r1014;
	st.shared.u32 	[%r144+256], %r1015;
	st.shared.u32 	[%r144+384], %r1016;
	st.shared.u32 	[%r144+512], %r1017;
	st.shared.u32 	[%r144+640], %r1018;
	st.shared.u32 	[%r144+768], %r1019;
	st.shared.u32 	[%r144+896], %r1020;
	st.shared.u32 	[%r144+1024], %r1021;
	st.shared.u32 	[%r144+1152], %r1022;
	st.shared.u32 	[%r144+1280], %r1023;
	st.shared.u32 	[%r144+1408], %r1024;
	st.shared.u32 	[%r144+1536], %r1025;
	st.shared.u32 	[%r144+1664], %r1026;
	st.shared.u32 	[%r144+1792], %r1027;
	st.shared.u32 	[%r144+1920], %r1028;
	st.shared.u32 	[%r144+2048], %r1029;
	st.shared.u32 	[%r144+2176], %r1030;
	st.shared.u32 	[%r144+2304], %r1031;
	st.shared.u32 	[%r144+2432], %r1032;
	st.shared.u32 	[%r144+2560], %r1033;
	st.shared.u32 	[%r144+2688], %r1034;
	bar.warp.sync 	-1;
	mad.lo.s32 	%r145, %r257, 84, %r144;
	ld.shared.v2.u32 	{%r146, %r147}, [%r145];
	ld.shared.v2.u32 	{%r148, %r149}, [%r145+8];
	ld.shared.v2.u32 	{%r150, %r151}, [%r145+16];
	ld.shared.v2.u32 	{%r152, %r153}, [%r145+24];
	ld.shared.v2.u32 	{%r154, %r155}, [%r145+32];
	ld.shared.v2.u32 	{%r156, %r157}, [%r145+40];
	ld.shared.v2.u32 	{%r158, %r159}, [%r145+48];
	ld.shared.v2.u32 	{%r160, %r161}, [%r145+56];
	ld.shared.v2.u32 	{%r162, %r163}, [%r145+64];
	ld.shared.v2.u32 	{%r164, %r165}, [%r145+72];
	ld.shared.v2.u32 	{%r166, %r167}, [%r145+80];
	bar.sync 	0;
	setp.ne.s32 	%p26, %r998, 0;
	@%p26 bra 	$L__BB5_78;
	add.s32 	%r490, %r147, %r146;
	add.s32 	%r491, %r148, %r490;
	add.s32 	%r492, %r149, %r491;
	add.s32 	%r493, %r150, %r492;
	add.s32 	%r494, %r151, %r493;
	add.s32 	%r495, %r152, %r494;
	add.s32 	%r496, %r153, %r495;
	add.s32 	%r497, %r154, %r496;
	add.s32 	%r498, %r155, %r497;
	add.s32 	%r499, %r156, %r498;
	add.s32 	%r500, %r157, %r499;
	add.s32 	%r501, %r158, %r500;
	add.s32 	%r502, %r159, %r501;
	add.s32 	%r503, %r160, %r502;
	add.s32 	%r504, %r161, %r503;
	add.s32 	%r505, %r162, %r504;
	add.s32 	%r506, %r163, %r505;
	add.s32 	%r507, %r164, %r506;
	add.s32 	%r508, %r165, %r507;
	add.s32 	%r509, %r166, %r508;
	add.s32 	%r464, %r167, %r509;
	mov.b32 	%r462, 1;
	mov.b32 	%r487, 0;
	mov.b32 	%r489, -1;
	// begin inline asm
	{  .reg .s32 r0;  .reg .pred p;  shfl.sync.up.b32 r0|p, %r464, %r462, %r487, %r489;  @p add.s32 r0, r0, %r464;  mov.s32 %r460, r0;}
	// end inline asm
	mov.b32 	%r468, 2;
	// begin inline asm
	{  .reg .s32 r0;  .reg .pred p;  shfl.sync.up.b32 r0|p, %r460, %r468, %r487, %r489;  @p add.s32 r0, r0, %r460;  mov.s32 %r466, r0;}
	// end inline asm
	mov.b32 	%r474, 4;
	// begin inline asm
	{  .reg .s32 r0;  .reg .pred p;  shfl.sync.up.b32 r0|p, %r466, %r474, %r487, %r489;  @p add.s32 r0, r0, %r466;  mov.s32 %r472, r0;}
	// end inline asm
	mov.b32 	%r480, 8;
	// begin inline asm
	{  .reg .s32 r0;  .reg .pred p;  shfl.sync.up.b32 r0|p, %r472, %r480, %r487, %r489;  @p add.s32 r0, r0, %r472;  mov.s32 %r478, r0;}
	// end inline asm
	mov.b32 	%r486, 16;
	// begin inline asm
	{  .reg .s32 r0;  .reg .pred p;  shfl.sync.up.b32 r0|p, %r478, %r486, %r487, %r489;  @p add.s32 r0, r0, %r478;  mov.s32 %r484, r0;}
	// end inline asm
	setp.ne.s32 	%p68, %r257, 31;
	@%p68 bra 	$L__BB5_77;
	shl.b32 	%r510, %r143, 2;
	mov.u32 	%r511, _ZZN3cub18CUB_300001_SM_10006detail4scan16DeviceScanKernelINS2_10policy_hubIiiijN4cuda3std3__44plusIvEEE10Policy1000EN6thrust24THRUST_300001_SM_1000_NS10device_ptrIiEESF_NS0_13ScanTileStateIiLb1EEES9_NS1_10InputValueIiPiEEjiLb0EiEEvT0_T1_T2_iT3_T4_T5_E12temp_storage;
	add.s32 	%r512, %r511, %r510;
	st.shared.u32 	[%r512+16], %r484;
$L__BB5_77:
	bar.sync 	0;
	ld.shared.v4.u32 	{%r513, %r514, %r515, %r516}, [_ZZN3cub18CUB_300001_SM_10006detail4scan16DeviceScanKernelINS2_10policy_hubIiiijN4cuda3std3__44plusIvEEE10Policy1000EN6thrust24THRUST_300001_SM_1000_NS10device_ptrIiEESF_NS0_13ScanTileStateIiLb1EEES9_NS1_10InputValueIiPiEEjiLb0EiEEvT0_T1_T2_iT3_T4_T5_E12temp_storage+16];
	add.s32 	%r517, %r514, %r513;
	setp.eq.s32 	%p69, %r143, 2;
	selp.b32 	%r518, %r517, %r513, %p69;
	add.s32 	%r519, %r517, %r515;
	setp.eq.s32 	%p70, %r143, 3;
	selp.b32 	%r520, %r519, %r518, %p70;
	add.s32 	%r521, %r519, %r516;
	setp.eq.s32 	%p71, %r143, 4;
	selp.b32 	%r522, %r521, %r520, %p71;
	ld.shared.v4.u32 	{%r523, %r524, %r525, %r526}, [_ZZN3cub18CUB_300001_SM_10006detail4scan16DeviceScanKernelINS2_10policy_hubIiiijN4cuda3std3__44plusIvEEE10Policy1000EN6thrust24THRUST_300001_SM_1000_NS10device_ptrIiEESF_NS0_13ScanTileStateIiLb1EEES9_NS1_10InputValueIiPiEEjiLb0EiEEvT0_T1_T2_iT3_T4_T5_E12temp_storage+32];
	add.s32 	%r527, %r521, %r523;
	setp.eq.s32 	%p72, %r143, 5;
	selp.b32 	%r528, %r527, %r522, %p72;
	add.s32 	%r529, %r527, %r524;
	setp.eq.s32 	%p73, %r143, 6;
	selp.b32 	%r530, %r529, %r528, %p73;
	add.s32 	%r531, %r529, %r525;
	setp.eq.s32 	%p74, %r143, 7;
	selp.b32 	%r532, %r531, %r530, %p74;
	add.s32 	%r533, %r531, %r526;
	setp.eq.s32 	%p75, %r143, 8;
	selp.b32 	%r534, %r533, %r532, %p75;
	.pragma "used_bytes_mask 4095";
	ld.shared.v4.u32 	{%r535, %r536, %r537, %r538}, [_ZZN3cub18CUB_300001_SM_10006detail4scan16DeviceScanKernelINS2_10policy_hubIiiijN4cuda3std3__44plusIvEEE10Policy1000EN6thrust24THRUST_300001_SM_1000_NS10device_ptrIiEESF_NS0_13ScanTileStateIiLb1EEES9_NS1_10InputValueIiPiEEjiLb0EiEEvT0_T1_T2_iT3_T4_T5_E12temp_storage+48];
	add.s32 	%r539, %r533, %r535;
	setp.eq.s32 	%p76, %r143, 9;
	selp.b32 	%r540, %r539, %r534, %p76;
	add.s32 	%r541, %r539, %r536;
	setp.eq.s32 	%p77, %r143, 10;
	selp.b32 	%r542, %r541, %r540, %p77;
	add.s32 	%r543, %r541, %r537;
	setp.eq.s32 	%p78, %r143, 11;
	selp.b32 	%r544, %r543, %r542, %p78;
	setp.lt.u32 	%p79, %r85, 32;
	selp.b32 	%r545, 0, %r544, %p79;
	setp.eq.s32 	%p80, %r257, 0;
	sub.s32 	%r546, %r484, %r464;
	selp.b32 	%r547, 0, %r546, %p80;
	add.s32 	%r548, %r547, %r997;
	add.s32 	%r1049, %r548, %r545;
	bra.uni 	$L__BB5_97;
$L__BB5_78:
	add.s32 	%r291, %r147, %r146;
	add.s32 	%r292, %r148, %r291;
	add.s32 	%r293, %r149, %r292;
	add.s32 	%r294, %r150, %r293;
	add.s32 	%r295, %r151, %r294;
	add.s32 	%r296, %r152, %r295;
	add.s32 	%r297, %r153, %r296;
	add.s32 	%r298, %r154, %r297;
	add.s32 	%r299, %r155, %r298;
	add.s32 	%r300, %r156, %r299;
	add.s32 	%r301, %r157, %r300;
	add.s32 	%r302, %r158, %r301;
	add.s32 	%r303, %r159, %r302;
	add.s32 	%r304, %r160, %r303;
	add.s32 	%r305, %r161, %r304;
	add.s32 	%r306, %r162, %r305;
	add.s32 	%r307, %r163, %r306;
	add.s32 	%r308, %r164, %r307;
	add.s32 	%r309, %r165, %r308;
	add.s32 	%r310, %r166, %r309;
	add.s32 	%r265, %r167, %r310;
	mov.b32 	%r263, 1;
	mov.b32 	%r288, 0;
	mov.b32 	%r290, -1;
	// begin inline asm
	{  .reg .s32 r0;  .reg .pred p;  shfl.sync.up.b32 r0|p, %r265, %r263, %r288, %r290;  @p add.s32 r0, r0, %r265;  mov.s32 %r261, r0;}
	// end inline asm
	mov.b32 	%r269, 2;
	// begin inline asm
	{  .reg .s32 r0;  .reg .pred p;  shfl.sync.up.b32 r0|p, %r261, %r269, %r288, %r290;  @p add.s32 r0, r0, %r261;  mov.s32 %r267, r0;}
	// end inline asm
	mov.b32 	%r275, 4;
	// begin inline asm
	{  .reg .s32 r0;  .reg .pred p;  shfl.sync.up.b32 r0|p, %r267, %r275, %r288, %r290;  @p add.s32 r0, r0, %r267;  mov.s32 %r273, r0;}
	// end inline asm
	mov.b32 	%r281, 8;
	// begin inline asm
	{  .reg .s32 r0;  .reg .pred p;  shfl.sync.up.b32 r0|p, %r273, %r281, %r288, %r290;  @p add.s32 r0, r0, %r273;  mov.s32 %r279, r0;}
	// end inline asm
	mov.b32 	%r287, 16;
	// begin inline asm
	{  .reg .s32 r0;  .reg .pred p;  shfl.sync.up.b32 r0|p, %r279, %r287, %r288, %r290;  @p add.s32 r0, r0, %r279;  mov.s32 %r285, r0;}
	// end inline asm
	setp.ne.s32 	%p27, %r257, 31;
	@%p27 bra 	$L__BB5_80;
	shl.b32 	%r311, %r143, 2;
	mov.u32 	%r312, _ZZN3cub18CUB_300001_SM_10006detail4scan16DeviceScanKernelINS2_10policy_hubIiiijN4cuda3std3__44plusIvEEE10Policy1000EN6thrust24THRUST_300001_SM_1000_NS10device_ptrIiEESF_NS0_13ScanTileStateIiLb1EEES9_NS1_10InputValueIiPiEEjiLb0EiEEvT0_T1_T2_iT3_T4_T5_E12temp_storage;
	add.s32 	%r313, %r312, %r311;
	st.shared.u32 	[%r313+16], %r285;
$L__BB5_80:
	sub.s32 	%r314, %r285, %r265;
	bar.sync 	0;
	ld.shared.v4.u32 	{%r315, %r316, %r317, %r318}, [_ZZN3cub18CUB_300001_SM_10006detail4scan16DeviceScanKernelINS2_10policy_hubIiiijN4cuda3std3__44plusIvEEE10Policy1000EN6thrust24THRUST_300001_SM_1000_NS10device_ptrIiEESF_NS0_13ScanTileStateIiLb1EEES9_NS1_10InputValueIiPiEEjiLb0EiEEvT0_T1_T2_iT3_T4_T5_E12temp_storage+16];
	add.s32 	%r319, %r316, %r315;
	setp.eq.s32 	%p28, %r143, 2;
	selp.b32 	%r320, %r319, %r315, %p28;
	add.s32 	%r321, %r319, %r317;
	setp.eq.s32 	%p29, %r143, 3;
	selp.b32 	%r322, %r321, %r320, %p29;
	add.s32 	%r323, %r321, %r318;
	setp.eq.s32 	%p30, %r143, 4;
	selp.b32 	%r324, %r323, %r322, %p30;
	ld.shared.v4.u32 	{%r325, %r326, %r327, %r328}, [_ZZN3cub18CUB_300001_SM_10006detail4scan16DeviceScanKernelINS2_10policy_hubIiiijN4cuda3std3__44plusIvEEE10Policy1000EN6thrust24THRUST_300001_SM_1000_NS10device_ptrIiEESF_NS0_13ScanTileStateIiLb1EEES9_NS1_10InputValueIiPiEEjiLb0EiEEvT0_T1_T2_iT3_T4_T5_E12temp_storage+32];
	add.s32 	%r329, %r323, %r325;
	setp.eq.s32 	%p31, %r143, 5;
	selp.b32 	%r330, %r329, %r324, %p31;
	add.s32 	%r331, %r329, %r326;
	setp.eq.s32 	%p32, %r143, 6;
	selp.b32 	%r332, %r331, %r330, %p32;
	add.s32 	%r333, %r331, %r327;
	setp.eq.s32 	%p33, %r143, 7;
	selp.b32 	%r334, %r333, %r332, %p33;
	add.s32 	%r335, %r333, %r328;
	setp.eq.s32 	%p34, %r143, 8;
	selp.b32 	%r336, %r335, %r334, %p34;
	ld.shared.v4.u32 	{%r337, %r338, %r339, %r340}, [_ZZN3cub18CUB_300001_SM_10006detail4scan16DeviceScanKernelINS2_10policy_hubIiiijN4cuda3std3__44plusIvEEE10Policy1000EN6thrust24THRUST_300001_SM_1000_NS10device_ptrIiEESF_NS0_13ScanTileStateIiLb1EEES9_NS1_10InputValueIiPiEEjiLb0EiEEvT0_T1_T2_iT3_T4_T5_E12temp_storage+48];
	add.s32 	%r341, %r335, %r337;
	setp.eq.s32 	%p35, %r143, 9;
	selp.b32 	%r342, %r341, %r336, %p35;
	add.s32 	%r343, %r341, %r338;
	setp.eq.s32 	%p36, %r143, 10;
	selp.b32 	%r344, %r343, %r342, %p36;
	add.s32 	%r345, %r343, %r339;
	setp.eq.s32 	%p37, %r143, 11;
	selp.b32 	%r346, %r345, %r344, %p37;
	add.s32 	%r173, %r345, %r340;
	setp.gt.u32 	%p38, %r85, 31;
	setp.lt.u32 	%p39, %r85, 32;
	setp.eq.s32 	%p40, %r257, 0;
	selp.b32 	%r347, 0, %r314, %p40;
	add.s32 	%r1048, %r346, %r347;
	selp.b32 	%r175, %r314, %r1048, %p39;
	@%p38 bra 	$L__BB5_96;
	setp.ne.s32 	%p41, %r85, 0;
	mul.wide.s32 	%rd21, %r998, 8;
	add.s64 	%rd11, %rd16, %rd21;
	@%p41 bra 	$L__BB5_83;
	st.shared.u32 	[_ZZN3cub18CUB_300001_SM_10006detail4scan16DeviceScanKernelINS2_10policy_hubIiiijN4cuda3std3__44plusIvEEE10Policy1000EN6thrust24THRUST_300001_SM_1000_NS10device_ptrIiEESF_NS0_13ScanTileStateIiLb1EEES9_NS1_10InputValueIiPiEEjiLb0EiEEvT0_T1_T2_iT3_T4_T5_E12temp_storage+12], %r173;
	add.s64 	%rd22, %rd11, 256;
	mov.b32 	%r348, 100;
	// begin inline asm
	st.relaxed.gpu.v2.u32 [%rd22], {%r348, %r173};
	// end inline asm
$L__BB5_83:
	not.b32 	%r354, %r85;
	add.s32 	%r1043, %r998, %r354;
	mov.b32 	%r350, 830;
	// begin inline asm
	nanosleep.u32 %r350;
	// end inline asm
	mul.wide.s32 	%rd24, %r1043, 8;
	add.s64 	%rd25, %rd16, %rd24;
	add.s64 	%rd23, %rd25, 256;
	// begin inline asm
	ld.relaxed.gpu.v2.u32 {%r1045, %r1037}, [%rd23];
	// end inline asm
	mov.b32 	%r1038, 952;
$L__BB5_84:
	setp.eq.s32 	%p42, %r1045, 99;
	mov.b32 	%r355, -1;
	vote.sync.any.pred 	%p43, %p42, %r355;
	not.pred 	%p44, %p43;
	@%p44 bra 	$L__BB5_86;
	mul.lo.s32 	%r458, %r998, 16807;
	and.b32  	%r998, %r458, 2147483647;
	add.s32 	%r459, %r1038, 1;
	rem.u32 	%r455, %r998, %r459;
	// begin inline asm
	nanosleep.u32 %r455;
	// end inline asm
	shr.u32 	%r1038, %r1038, 1;
	// begin inline asm
	ld.relaxed.gpu.v2.u32 {%r1045, %r1037}, [%rd23];
	// end inline asm
	bra.uni 	$L__BB5_84;
$L__BB5_86:
	setp.eq.s32 	%p45, %r1045, 101;
	mov.b32 	%r382, -1;
	vote.sync.ballot.b32 	%r384, %p45, %r382;
	// begin inline asm
	mov.u32 %r357, %lanemask_ge;
	// end inline asm
	and.b32  	%r385, %r384, %r357;
	or.b32  	%r386, %r385, -2147483648;
	add.s32 	%r387, %r386, -1;
	not.b32 	%r388, %r386;
	and.b32  	%r389, %r388, %r387;
	popc.b32 	%r361, %r389;
	mov.b32 	%r360, 1;
	// begin inline asm
	shfl.sync.down.b32 %r358, %r1037, %r360, %r361, %r382;
	// end inline asm
	setp.lt.s32 	%p47, %r257, %r361;
	selp.b32 	%r390, %r358, 0, %p47;
	add.s32 	%r364, %r390, %r1037;
	mov.b32 	%r365, 2;
	// begin inline asm
	shfl.sync.down.b32 %r363, %r364, %r365, %r361, %r382;
	// end inline asm
	add.s32 	%r391, %r257, 2;
	setp.gt.s32 	%p48, %r391, %r361;
	selp.b32 	%r392, 0, %r363, %p48;
	add.s32 	%r369, %r364, %r392;
	mov.b32 	%r370, 4;
	// begin inline asm
	shfl.sync.down.b32 %r368, %r369, %r370, %r361, %r382;
	// end inline asm
	add.s32 	%r393, %r257, 4;
	setp.gt.s32 	%p49, %r393, %r361;
	selp.b32 	%r394, 0, %r368, %p49;
	add.s32 	%r374, %r369, %r394;
	mov.b32 	%r375, 8;
	// begin inline asm
	shfl.sync.down.b32 %r373, %r374, %r375, %r361, %r382;
	// end inline asm
	add.s32 	%r395, %r257, 8;
	setp.gt.s32 	%p50, %r395, %r361;
	selp.b32 	%r396, 0, %r373, %p50;
	add.s32 	%r379, %r374, %r396;
	mov.b32 	%r380, 16;
	// begin inline asm
	shfl.sync.down.b32 %r378, %r379, %r380, %r361, %r382;
	// end inline asm
	add.s32 	%r397, %r257, 16;
	setp.gt.s32 	%p51, %r397, %r361;
	selp.b32 	%r398, 0, %r378, %p51;
	add.s32 	%r1041, %r379, %r398;
	add.s64 	%rd12, %rd16, 256;
	mov.b32 	%r1039, 952;
$L__BB5_87:
	setp.ne.s32 	%p52, %r1045, 101;
	mov.b32 	%r399, -1;
	vote.sync.all.pred 	%p53, %p52, %r399;
	not.pred 	%p54, %p53;
	@%p54 bra 	$L__BB5_92;
	shr.u32 	%r1039, %r1039, 1;
	mul.wide.s32 	%rd28, %r1043, 8;
	add.s64 	%rd29, %rd12, %rd28;
	add.s64 	%rd27, %rd29, -256;
	// begin inline asm
	ld.relaxed.gpu.v2.u32 {%r1045, %r1046}, [%rd27];
	// end inline asm
	mov.u32 	%r1047, %r1039;
$L__BB5_89:
	setp.eq.s32 	%p58, %r1045, 99;
	mov.b32 	%r407, -1;
	vote.sync.any.pred 	%p59, %p58, %r407;
	not.pred 	%p60, %p59;
	@%p60 bra 	$L__BB5_91;
	mul.lo.s32 	%r453, %r998, 16807;
	and.b32  	%r998, %r453, 2147483647;
	add.s32 	%r454, %r1047, 1;
	rem.u32 	%r450, %r998, %r454;
	// begin inline asm
	nanosleep.u32 %r450;
	// end inline asm
	shr.u32 	%r1047, %r1047, 1;
	// begin inline asm
	ld.relaxed.gpu.v2.u32 {%r1045, %r1046}, [%rd27];
	// end inline asm
	bra.uni 	$L__BB5_89;
$L__BB5_91:
	setp.eq.s32 	%p61, %r1045, 101;
	mov.b32 	%r433, -1;
	vote.sync.ballot.b32 	%r434, %p61, %r433;
	and.b32  	%r435, %r434, %r357;
	or.b32  	%r436, %r435, -2147483648;
	add.s32 	%r437, %r436, -1;
	not.b32 	%r438, %r436;
	and.b32  	%r439, %r438, %r437;
	popc.b32 	%r412, %r439;
	mov.b32 	%r411, 1;
	// begin inline asm
	shfl.sync.down.b32 %r409, %r1046, %r411, %r412, %r433;
	// end inline asm
	setp.lt.s32 	%p63, %r257, %r412;
	selp.b32 	%r440, %r409, 0, %p63;
	add.s32 	%r415, %r440, %r1046;
	mov.b32 	%r416, 2;
	// begin inline asm
	shfl.sync.down.b32 %r414, %r415, %r416, %r412, %r433;
	// end inline asm
	add.s32 	%r441, %r257, 2;
	setp.gt.s32 	%p64, %r441, %r412;
	selp.b32 	%r442, 0, %r414, %p64;
	add.s32 	%r420, %r415, %r442;
	mov.b32 	%r421, 4;
	// begin inline asm
	shfl.sync.down.b32 %r419, %r420, %r421, %r412, %r433;
	// end inline asm
	add.s32 	%r443, %r257, 4;
	setp.gt.s32 	%p65, %r443, %r412;
	selp.b32 	%r444, 0, %r419, %p65;
	add.s32 	%r425, %r420, %r444;
	mov.b32 	%r426, 8;
	// begin inline asm
	shfl.sync.down.b32 %r424, %r425, %r426, %r412, %r433;
	// end inline asm
	add.s32 	%r445, %r257, 8;
	setp.gt.s32 	%p66, %r445, %r412;
	selp.b32 	%r446, 0, %r424, %p66;
	add.s32 	%r430, %r425, %r446;
	mov.b32 	%r431, 16;
	// begin inline asm
	shfl.sync.down.b32 %r429, %r430, %r431, %r412, %r433;
	// end inline asm
	add.s32 	%r447, %r257, 16;
	setp.gt.s32 	%p67, %r447, %r412;
	selp.b32 	%r448, 0, %r429, %p67;
	add.s32 	%r449, %r448, %r1041;
	add.s32 	%r1041, %r449, %r430;
	add.s32 	%r1043, %r1043, -32;
	bra.uni 	$L__BB5_87;
$L__BB5_92:
	@%p41 bra 	$L__BB5_94;
	add.s32 	%r402, %r1041, %r173;
	add.s64 	%rd26, %rd11, 256;
	mov.b32 	%r401, 101;
	// begin inline asm
	st.relaxed.gpu.v2.u32 [%rd26], {%r401, %r402};
	// end inline asm
	st.shared.u32 	[_ZZN3cub18CUB_300001_SM_10006detail4scan16DeviceScanKernelINS2_10policy_hubIiiijN4cuda3std3__44plusIvEEE10Policy1000EN6thrust24THRUST_300001_SM_1000_NS10device_ptrIiEESF_NS0_13ScanTileStateIiLb1EEES9_NS1_10InputValueIiPiEEjiLb0EiEEvT0_T1_T2_iT3_T4_T5_E12temp_storage+4], %r1041;
	st.shared.u32 	[_ZZN3cub18CUB_300001_SM_10006detail4scan16DeviceScanKernelINS2_10policy_hubIiiijN4cuda3std3__44plusIvEEE10Policy1000EN6thrust24THRUST_300001_SM_1000_NS10device_ptrIiEESF_NS0_13ScanTileStateIiLb1EEES9_NS1_10InputValueIiPiEEjiLb0EiEEvT0_T1_T2_iT3_T4_T5_E12temp_storage+8], %r402;
$L__BB5_94:
	setp.ne.s32 	%p56, %r257, 0;
	mov.u32 	%r1048, %r175;
	@%p56 bra 	$L__BB5_96;
	st.shared.u32 	[_ZZN3cub18CUB_300001_SM_10006detail4scan16DeviceScanKernelINS2_10policy_hubIiiijN4cuda3std3__44plusIvEEE10Policy1000EN6thrust24THRUST_300001_SM_1000_NS10device_ptrIiEESF_NS0_13ScanTileStateIiLb1EEES9_NS1_10InputValueIiPiEEjiLb0EiEEvT0_T1_T2_iT3_T4_T5_E12temp_storage+76], %r1041;
	mov.u32 	%r1048, %r1041;
$L__BB5_96:
	bar.sync 	0;
	setp.eq.s32 	%p57, %r85, 0;
	ld.shared.u32 	%r403, [_ZZN3cub18CUB_300001_SM_10006detail4scan16DeviceScanKernelINS2_10policy_hubIiiijN4cuda3std3__44plusIvEEE10Policy1000EN6thrust24THRUST_300001_SM_1000_NS10device_ptrIiEESF_NS0_13ScanTileStateIiLb1EEES9_NS1_10InputValueIiPiEEjiLb0EiEEvT0_T1_T2_iT3_T4_T5_E12temp_storage+76];
	selp.b32 	%r404, 0, %r403, %p57;
	add.s32 	%r1049, %r404, %r1048;
$L__BB5_97:
	add.s32 	%r549, %r1049, %r146;
	add.s32 	%r550, %r147, %r549;
	add.s32 	%r551, %r148, %r550;
	add.s32 	%r552, %r149, %r551;
	add.s32 	%r553, %r150, %r552;
	add.s32 	%r554, %r151, %r553;
	add.s32 	%r555, %r152, %r554;
	add.s32 	%r556, %r153, %r555;
	add.s32 	%r557, %r154, %r556;
	add.s32 	%r558, %r155, %r557;
	add.s32 	%r559, %r156, %r558;
	add.s32 	%r560, %r157, %r559;
	add.s32 	%r561, %r158, %r560;
	add.s32 	%r562, %r159, %r561;
	add.s32 	%r563, %r160, %r562;
	add.s32 	%r564, %r161, %r563;
	add.s32 	%r565, %r162, %r564;
	add.s32 	%r566, %r163, %r565;
	add.s32 	%r567, %r164, %r566;
	add.s32 	%r568, %r165, %r567;
	add.s32 	%r569, %r166, %r568;
	bar.sync 	0;
	st.shared.v2.u32 	[%r145], {%r1049, %r549};
	st.shared.v2.u32 	[%r145+8], {%r550, %r551};
	st.shared.v2.u32 	[%r145+16], {%r552, %r553};
	st.shared.v2.u32 	[%r145+24], {%r554, %r555};
	st.shared.v2.u32 	[%r145+32], {%r556, %r557};
	st.shared.v2.u32 	[%r145+40], {%r558, %r559};
	st.shared.v2.u32 	[%r145+48], {%r560, %r561};
	st.shared.v2.u32 	[%r145+56], {%r562, %r563};
	st.shared.v2.u32 	[%r145+64], {%r564, %r565};
	st.shared.v2.u32 	[%r145+72], {%r566, %r567};
	st.shared.v2.u32 	[%r145+80], {%r568, %r569};
	bar.warp.sync 	-1;
	ld.shared.u32 	%r214, [%r144];
	ld.shared.u32 	%r215, [%r144+128];
	ld.shared.u32 	%r216, [%r144+256];
	ld.shared.u32 	%r217, [%r144+384];
	ld.shared.u32 	%r218, [%r144+512];
	ld.shared.u32 	%r219, [%r144+640];
	ld.shared.u32 	%r220, [%r144+768];
	ld.shared.u32 	%r221, [%r144+896];
	ld.shared.u32 	%r222, [%r144+1024];
	ld.shared.u32 	%r223, [%r144+1152];
	ld.shared.u32 	%r224, [%r144+1280];
	ld.shared.u32 	%r225, [%r144+1408];
	ld.shared.u32 	%r226, [%r144+1536];
	ld.shared.u32 	%r227, [%r144+1664];
	ld.shared.u32 	%r228, [%r144+1792];
	ld.shared.u32 	%r229, [%r144+1920];
	ld.shared.u32 	%r230, [%r144+2048];
	ld.shared.u32 	%r231, [%r144+2176];
	ld.shared.u32 	%r232, [%r144+2304];
	ld.shared.u32 	%r233, [%r144+2432];
	ld.shared.u32 	%r234, [%r144+2560];
	ld.shared.u32 	%r235, [%r144+2688];
	setp.ne.s32 	%p81, %r85, 0;
	@%p81 bra 	$L__BB5_99;
	st.volatile.shared.u32 	[_ZZN3cub18CUB_300001_SM_10006detail4scan16DeviceScanKernelINS2_10policy_hubIiiijN4cuda3std3__44plusIvEEE10Policy1000EN6thrust24THRUST_300001_SM_1000_NS10device_ptrIiEESF_NS0_13ScanTileStateIiLb1EEES9_NS1_10InputValueIiPiEEjiLb0EiEEvT0_T1_T2_iT3_T4_T5_E12temp_storage+33792], %r6;
$L__BB5_99:
	ld.param.u32 	%r996, [_ZN3cub18CUB_300001_SM_10006detail4scan16DeviceScanKernelINS2_10policy_hubIiiijN4cuda3std3__44plusIvEEE10Policy1000EN6thrust24THRUST_300001_SM_1000_NS10device_ptrIiEESF_NS0_13ScanTileStateIiLb1EEES9_NS1_10InputValueIiPiEEjiLb0EiEEvT0_T1_T2_iT3_T4_T5__param_3];
	bar.sync 	0;
	ld.volatile.shared.u32 	%r236, [_ZZN3cub18CUB_300001_SM_10006detail4scan16DeviceScanKernelINS2_10policy_hubIiiijN4cuda3std3__44plusIvEEE10Policy1000EN6thrust24THRUST_300001_SM_1000_NS10device_ptrIiEESF_NS0_13ScanTileStateIiLb1EEES9_NS1_10InputValueIiPiEEjiLb0EiEEvT0_T1_T2_iT3_T4_T5_E12temp_storage+33792];
	cvt.u64.u32 	%rd36, %r87;
	mov.u32 	%r570, %ctaid.x;
	add.s32 	%r571, %r996, %r570;
	mul.lo.s32 	%r572, %r571, 8448;
	cvt.u64.u32 	%rd37, %r572;
	add.s64 	%rd38, %rd36, %rd37;
	setp.ge.s32 	%p82, %r87, %r236;
	shl.b64 	%rd39, %rd38, 2;
	add.s64 	%rd13, %rd4, %rd39;
	@%p82 bra 	$L__BB5_101;
	st.global.u32 	[%rd13], %r214;
$L__BB5_101:
	setp.ge.s32 	%p83, %r90, %r236;
	@%p83 bra 	$L__BB5_103;
	st.global.u32 	[%rd13+128], %r215;
$L__BB5_103:
	setp.ge.s32 	%p84, %r93, %r236;
	@%p84 bra 	$L__BB5_105;
	st.global.u32 	[%rd13+256], %r216;
$L__BB5_105:
	setp.ge.s32 	%p85, %r96, %r236;
	@%p85 bra 	$L__BB5_107;
	st.global.u32 	[%rd13+384], %r217;
$L__BB5_107:
	mov.u32 	%r573, %tid.x;
	and.b32  	%r574, %r573, 992;
	mul.lo.s32 	%r575, %r574, 22;
	and.b32  	%r576, %r573, 31;
	or.b32  	%r577, %r575, %r576;
	add.s32 	%r578, %r577, 128;
	setp.ge.s32 	%p86, %r578, %r236;
	@%p86 bra 	$L__BB5_109;
	st.global.u32 	[%rd13+512], %r218;
$L__BB5_109:
	add.s32 	%r584, %r577, 160;
	setp.ge.s32 	%p87, %r584, %r236;
	@%p87 bra 	$L__BB5_111;
	st.global.u32 	[%rd13+640], %r219;
$L__BB5_111:
	add.s32 	%r590, %r577, 192;
	setp.ge.s32 	%p88, %r590, %r236;
	@%p88 bra 	$L__BB5_113;
	st.global.u32 	[%rd13+768], %r220;
$L__BB5_113:
	add.s32 	%r596, %r577, 224;
	setp.ge.s32 	%p89, %r596, %r236;
	@%p89 bra 	$L__BB5_115;
	st.global.u32 	[%rd13+896], %r221;
$L__BB5_115:
	add.s32 	%r602, %r577, 256;
	setp.ge.s32 	%p90, %r602, %r236;
	@%p90 bra 	$L__BB5_117;
	st.global.u32 	[%rd13+1024], %r222;
$L__BB5_117:
	add.s32 	%r608, %r577, 288;
	setp.ge.s32 	%p91, %r608, %r236;
	@%p91 bra 	$L__BB5_119;
	st.global.u32 	[%rd13+1152], %r223;
$L__BB5_119:
	setp.ge.s32 	%p92, %r111, %r236;
	@%p92 bra 	$L__BB5_121;
	st.global.u32 	[%rd13+1280], %r224;
$L__BB5_121:
	setp.ge.s32 	%p93, %r114, %r236;
	@%p93 bra 	$L__BB5_123;
	st.global.u32 	[%rd13+1408], %r225;
$L__BB5_123:
	setp.ge.s32 	%p94, %r117, %r236;
	@%p94 bra 	$L__BB5_125;
	st.global.u32 	[%rd13+1536], %r226;
$L__BB5_125:
	setp.ge.s32 	%p95, %r120, %r236;
	@%p95 bra 	$L__BB5_127;
	st.global.u32 	[%rd13+1664], %r227;
$L__BB5_127:
	add.s32 	%r614, %r577, 448;
	setp.ge.s32 	%p96, %r614, %r236;
	@%p96 bra 	$L__BB5_129;
	st.global.u32 	[%rd13+1792], %r228;
$L__BB5_129:
	add.s32 	%r620, %r577, 480;
	setp.ge.s32 	%p97, %r620, %r236;
	@%p97 bra 	$L__BB5_131;
	st.global.u32 	[%rd13+1920], %r229;
$L__BB5_131:
	add.s32 	%r626, %r577, 512;
	setp.ge.s32 	%p98, %r626, %r236;
	@%p98 bra 	$L__BB5_133;
	st.global.u32 	[%rd13+2048], %r230;
$L__BB5_133:
	setp.ge.s32 	%p99, %r129, %r236;
	@%p99 bra 	$L__BB5_135;
	st.global.u32 	[%rd13+2176], %r231;
$L__BB5_135:
	setp.ge.s32 	%p100, %r132, %r236;
	@%p100 bra 	$L__BB5_137;
	st.global.u32 	[%rd13+2304], %r232;
$L__BB5_137:
	add.s32 	%r632, %r577, 608;
	setp.ge.s32 	%p101, %r632, %r236;
	@%p101 bra 	$L__BB5_139;
	st.global.u32 	[%rd13+2432], %r233;
$L__BB5_139:
	add.s32 	%r638, %r577, 640;
	setp.ge.s32 	%p102, %r638, %r236;
	@%p102 bra 	$L__BB5_141;
	st.global.u32 	[%rd13+2560], %r234;
$L__BB5_141:
	setp.ge.s32 	%p103, %r139, %r236;
	@%p103 bra 	$L__BB5_143;
	st.global.u32 	[%rd13+2688], %r235;
$L__BB5_143:
	ret;

}
	// .globl	_ZN3cub18CUB_300001_SM_10006detail4scan16DeviceScanKernelINS2_10policy_hubIiiimN4cuda3std3__44plusIvEEE10Policy1000EN6thrust24THRUST_300001_SM_1000_NS10device_ptrIiEESF_NS0_13ScanTileStateIiLb1EEES9_NS1_10InputValueIiPiEEmiLb0EiEEvT0_T1_T2_iT3_T4_T5_
.visible .entry _ZN3cub18CUB_300001_SM_10006detail4scan16DeviceScanKernelINS2_10policy_hubIiiimN4cuda3std3__44plusIvEEE10Policy1000EN6thrust24THRUST_300001_SM_1000_NS10device_ptrIiEESF_NS0_13ScanTileStateIiLb1EEES9_NS1_10InputValueIiPiEEmiLb0EiEEvT0_T1_T2_iT3_T4_T5_(
	.param .align 8 .b8 _ZN3cub18CUB_300001_SM_10006detail4scan16DeviceScanKernelINS2_10policy_hubIiiimN4cuda3std3__44plusIvEEE10Policy1000EN6thrust24THRUST_300001_SM_1000_NS10device_ptrIiEESF_NS0_13ScanTileStateIiLb1EEES9_NS1_10InputValueIiPiEEmiLb0EiEEvT0_T1_T2_iT3_T4_T5__param_0[8],
	.param .align 8 .b8 _ZN3cub18CUB_300001_SM_10006detail4scan16DeviceScanKernelINS2_10policy_hubIiiimN4cuda3std3__44plusIvEEE10Policy1000EN6thrust24THRUST_300001_SM_1000_NS10device_ptrIiEESF_NS0_13ScanTileStateIiLb1EEES9_NS1_10InputValueIiPiEEmiLb0EiEEvT0_T1_T2_iT3_T4_T5__param_1[8],
	.param .align 8 .b8 _ZN3cub18CUB_300001_SM_10006detail4scan16DeviceScanKernelINS2_10policy_hubIiiimN4cuda3std3__44plusIvEEE10Policy1000EN6thrust24THRUST_300001_SM_1000_NS10device_ptrIiEESF_NS0_13ScanTileStateIiLb1EEES9_NS1_10InputValueIiPiEEmiLb0EiEEvT0_T1_T2_iT3_T4_T5__param_2[8],
	.param .u32 _ZN3cub18CUB_300001_SM_10006detail4scan16DeviceScanKernelINS2_10policy_hubIiiimN4cuda3std3__44plusIvEEE10Policy1000EN6thrust24THRUST_300001_SM_1000_NS10device_ptrIiEESF_NS0_13ScanTileStateIiLb1EEES9_NS1_10InputValueIiPiEEmiLb0EiEEvT0_T1_T2_iT3_T4_T5__param_3,
	.param .align 1 .b8 _ZN3cub18CUB_300001_SM_10006detail4scan16DeviceScanKernelINS2_10policy_hubIiiimN4cuda3std3__44plusIvEEE10Policy1000EN6thrust24THRUST_300001_SM_1000_NS10device_ptrIiEESF_NS0_13ScanTileStateIiLb1EEES9_NS1_10InputValueIiPiEEmiLb0EiEEvT0_T1_T2_iT3_T4_T5__param_4[1],
	.param .align 8 .b8 _ZN3cub18CUB_300001_SM_10006detail4scan16DeviceScanKernelINS2_10policy_hubIiiimN4cuda3std3__44plusIvEEE10Policy1000EN6thrust24THRUST_300001_SM_1000_NS10device_ptrIiEESF_NS0_13ScanTileStateIiLb1EEES9_NS1_10InputValueIiPiEEmiLb0EiEEvT0_T1_T2_iT3_T4_T5__param_5[16],
	.param .u64 _ZN3cub18CUB_300001_SM_10006detail4scan16DeviceScanKernelINS2_10policy_hubIiiimN4cuda3std3__44plusIvEEE10Policy1000EN6thrust24THRUST_300001_SM_1000_NS10device_ptrIiEESF_NS0_13ScanTileStateIiLb1EEES9_NS1_10InputValueIiPiEEmiLb0EiEEvT0_T1_T2_iT3_T4_T5__param_6
)
.maxntid 416
{
	.reg .pred 	%p<158>;
	.reg .b16 	%rs<3>;
	.reg .b32 	%r<1003>;
	.reg .b64 	%rd<59>;
	// demoted variable
	.shared .align 16 .b8 _ZZN3cub18CUB_300001_SM_10006detail4scan16DeviceScanKernelINS2_10policy_hubIiiimN4cuda3std3__44plusIvEEE10Policy1000EN6thrust24THRUST_300001_SM_1000_NS10device_ptrIiEESF_NS0_13ScanTileStateIiLb1EEES9_NS1_10InputValueIiPiEEmiLb0EiEEvT0_T1_T2_iT3_T4_T5_E12temp_storage[31632];
	ld.param.u32 	%r206, [_ZN3cub18CUB_300001_SM_10006detail4scan16DeviceScanKernelINS2_10policy_hubIiiimN4cuda3std3__44plusIvEEE10Policy1000EN6thrust24THRUST_300001_SM_1000_NS10device_ptrIiEESF_NS0_13ScanTileStateIiLb1EEES9_NS1_10InputValueIiPiEEmiLb0EiEEvT0_T1_T2_iT3_T4_T5__param_5];
	bfe.u32 	%r207, %r206, 0, 8;
	cvt.u16.u32 	%rs1, %r207;
	and.b16  	%rs2, %rs1, 255;
	ld.param.u64 	%rd18, [_ZN3cub18CUB_300001_SM_10006detail4scan16DeviceScanKernelINS2_10policy_hubIiiimN4cuda3std3__44plusIvEEE10Policy1000EN6thrust24THRUST_300001_SM_1000_NS10device_ptrIiEESF_NS0_13ScanTileStateIiLb1EEES9_NS1_10InputValueIiPiEEmiLb0EiEEvT0_T1_T2_iT3_T4_T5__param_2];
	ld.param.u64 	%rd17, [_ZN3cub18CUB_300001_SM_10006detail4scan16DeviceScanKernelINS2_10policy_hubIiiimN4cuda3std3__44plusIvEEE10Policy1000EN6thrust24THRUST_300001_SM_1000_NS10device_ptrIiEESF_NS0_13ScanTileStateIiLb1EEES9_NS1_10InputValueIiPiEEmiLb0EiEEvT0_T1_T2_iT3_T4_T5__param_1];
	ld.param.u64 	%rd16, [_ZN3cub18CUB_300001_SM_10006detail4scan16DeviceScanKernelINS2_10policy_hubIiiimN4cuda3std3__44plusIvEEE10Policy1000EN6thrust24THRUST_300001_SM_1000_NS10device_ptrIiEESF_NS0_13ScanTileStateIiLb1EEES9_NS1_10InputValueIiPiEEmiLb0EiEEvT0_T1_T2_iT3_T4_T5__param_0];
	ld.param.u64 	%rd1, [_ZN3cub18CUB_300001_SM_10006detail4scan16DeviceScanKernelINS2_10policy_hubIiiimN4cuda3std3__44plusIvEEE10Policy1000EN6thrust24THRUST_300001_SM_1000_NS10device_ptrIiEESF_NS0_13ScanTileStateIiLb1EEES9_NS1_10InputValueIiPiEEmiLb0EiEEvT0_T1_T2_iT3_T4_T5__param_5+8];
	ld.param.u32 	%r205, [_ZN3cub18CUB_300001_SM_10006detail4scan16DeviceScanKernelINS2_10policy_hubIiiimN4cuda3std3__44plusIvEEE10Policy1000EN6thrust24THRUST_300001_SM_1000_NS10device_ptrIiEESF_NS0_13ScanTileStateIiLb1EEES9_NS1_10InputValueIiPiEEmiLb0EiEEvT0_T1_T2_iT3_T4_T5__param_3];
	ld.param.u64 	%rd19, [_ZN3cub18CUB_300001_SM_10006detail4scan16DeviceScanKernelINS2_10policy_hubIiiimN4cuda3std3__44plusIvEEE10Policy1000EN6thrust24THRUST_300001_SM_1000_NS10device_ptrIiEESF_NS0_13ScanTileStateIiLb1EEES9_NS1_10InputValueIiPiEEmiLb0EiEEvT0_T1_T2_iT3_T4_T5__param_6];
	setp.eq.s16 	%p1, %rs2, 0;
	@%p1 bra 	$L__BB6_2;
	cvta.to.global.u64 	%rd20, %rd1;
	ld.global.u32 	%r959, [%rd20];
	bra.uni 	$L__BB6_3;
$L__BB6_2:
	cvt.u32.u64 	%r959, %rd1;
$L__BB6_3:
	cvta.to.global.u64 	%rd3, %rd16;
	cvta.to.global.u64 	%rd4, %rd17;
	mov.u32 	%r208, %ctaid.x;
	add.s32 	%r4, %r205, %r208;
	mul.wide.s32 	%rd5, %r4, 7904;
	sub.s64 	%rd6, %rd19, %rd5;
	setp.lt.u64 	%p2, %rd6, 7905;
	@%p2 bra 	$L__BB6_29;
	mov.u32 	%r5, %tid.x;
	and.b32  	%r617, %r5, 31;
	and.b32  	%r618, %r5, 992;
	mul.lo.s32 	%r619, %r618, 19;
	or.b32  	%r620, %r619, %r617;
	cvt.u64.u32 	%rd42, %r620;
	add.s64 	%rd7, %rd5, %rd42;
	shl.b64 	%rd43, %rd7, 2;
	add.s64 	%rd44, %rd3, %rd43;
	ld.global.u32 	%r621, [%rd44];
	ld.global.u32 	%r622, [%rd44+128];
	ld.global.u32 	%r623, [%rd44+256];
	ld.global.u32 	%r624, [%rd44+384];
	ld.global.u32 	%r625, [%rd44+512];
	ld.global.u32 	%r626, [%rd44+640];
	ld.global.u32 	%r627, [%rd44+768];
	ld.global.u32 	%r628, [%rd44+896];
	ld.global.u32 	%r629, [%rd44+1024];
	ld.global.u32 	%r630, [%rd44+1152];
	ld.global.u32 	%r631, [%rd44+1280];
	ld.global.u32 	%r632, [%rd44+1408];
	ld.global.u32 	%r633, [%rd44+1536];
	ld.global.u32 	%r634, [%rd44+1664];
	ld.global.u32 	%r635, [%rd44+1792];
	ld.global.u32 	%r636, [%rd44+1920];
	ld.global.u32 	%r637, [%rd44+2048];
	ld.global.u32 	%r638, [%rd44+2176];
	ld.global.u32 	%r639, [%rd44+2304];
	// begin inline asm
	mov.u32 %r616, %laneid;
	// end inline asm
	shr.u32 	%r7, %r5, 5;
	mad.lo.s32 	%r640, %r7, 608, %r616;
	shl.b32 	%r641, %r640, 2;
	mov.u32 	%r642, _ZZN3cub18CUB_300001_SM_10006detail4scan16DeviceScanKernelINS2_10policy_hubIiiimN4cuda3std3__44plusIvEEE10Policy1000EN6thrust24THRUST_300001_SM_1000_NS10device_ptrIiEESF_NS0_13ScanTileStateIiLb1EEES9_NS1_10InputValueIiPiEEmiLb0EiEEvT0_T1_T2_iT3_T4_T5_E12temp_storage;
	add.s32 	%r8, %r642, %r641;
	st.shared.u32 	[%r8], %r621;
	st.shared.u32 	[%r8+128], %r622;
	st.shared.u32 	[%r8+256], %r623;
	st.shared.u32 	[%r8+384], %r624;
	st.shared.u32 	[%r8+512], %r625;
	st.shared.u32 	[%r8+640], %r626;
	st.shared.u32 	[%r8+768], %r627;
	st.shared.u32 	[%r8+896], %r628;
	st.shared.u32 	[%r8+1024], %r629;
	st.shared.u32 	[%r8+1152], %r630;
	st.shared.u32 	[%r8+1280], %r631;
	st.shared.u32 	[%r8+1408], %r632;
	st.shared.u32 	[%r8+1536], %r633;
	st.shared.u32 	[%r8+1664], %r634;
	st.shared.u32 	[%r8+1792], %r635;
	st.shared.u32 	[%r8+1920], %r636;
	st.shared.u32 	[%r8+2048], %r637;
	st.shared.u32 	[%r8+2176], %r638;
	st.shared.u32 	[%r8+2304], %r639;
	bar.warp.sync 	-1;
	mad.lo.s32 	%r9, %r616, 72, %r8;
	ld.shared.u32 	%r10, [%r9];
	ld.shared.u32 	%r11, [%r9+4];
	ld.shared.u32 	%r12, [%r9+8];
	ld.shared.u32 	%r13, [%r9+12];
	ld.shared.u32 	%r14, [%r9+16];
	ld.shared.u32 	%r15, [%r9+20];
	ld.shared.u32 	%r16, [%r9+24];
	ld.shared.u32 	%r17, [%r9+28];
	ld.shared.u32 	%r18, [%r9+32];
	ld.shared.u32 	%r19, [%r9+36];
	ld.shared.u32 	%r20, [%r9+40];
	ld.shared.u32 	%r21, [%r9+44];
	ld.shared.u32 	%r22, [%r9+48];
	ld.shared.u32 	%r23, [%r9+52];
	ld.shared.u32 	%r24, [%r9+56];
	ld.shared.u32 	%r25, [%r9+60];
	ld.shared.u32 	%r26, [%r9+64];
	ld.shared.u32 	%r27, [%r9+68];
	ld.shared.u32 	%r28, [%r9+72];
	bar.sync 	0;
	setp.ne.s32 	%p100, %r4, 0;
	@%p100 bra 	$L__BB6_9;
	add.s32 	%r860, %r11, %r10;
	add.s32 	%r861, %r12, %r860;
	add.s32 	%r862, %r13, %r861;
	add.s32 	%r863, %r14, %r862;
	add.s32 	%r864, %r15, %r863;
	add.s32 	%r865, %r16, %r864;
	add.s32 	%r866, %r17, %r865;
	add.s32 	%r867, %r18, %r866;
	add.s32 	%r868, %r19, %r867;
	add.s32 	%r869, %r20, %r868;
	add.s32 	%r870, %r21, %r869;
	add.s32 	%r871, %r22, %r870;
	add.s32 	%r872, %r23, %r871;
	add.s32 	%r873, %r24, %r872;
	add.s32 	%r874, %r25, %r873;
	add.s32 	%r875, %r26, %r874;
	add.s32 	%r876, %r27, %r875;
	add.s32 	%r834, %r28, %r876;
	mov.b32 	%r832, 1;
	mov.b32 	%r857, 0;
	mov.b32 	%r859, -1;
	// begin inline asm
	{  .reg .s32 r0;  .reg .pred p;  shfl.sync.up.b32 r0|p, %r834, %r832, %r857, %r859;  @p add.s32 r0, r0, %r834;  mov.s32 %r830, r0;}
	// end inline asm
	mov.b32 	%r838, 2;
	// begin inline asm
	{  .reg .s32 r0;  .reg .pred p;  shfl.sync.up.b32 r0|p, %r830, %r838, %r857, %r859;  @p add.s32 r0, r0, %r830;  mov.s32 %r836, r0;}
	// end inline asm
	mov.b32 	%r844, 4;
	// begin inline asm
	{  .reg .s32 r0;  .reg .pred p;  shfl.sync.up.b32 r0|p, %r836, %r844, %r857, %r859;  @p add.s32 r0, r0, %r836;  mov.s32 %r842, r0;}
	// end inline asm
	mov.b32 	%r850, 8;
	// begin inline asm
	{  .reg .s32 r0;  .reg .pred p;  shfl.sync.up.b32 r0|p, %r842, %r850, %r857, %r859;  @p add.s32 r0, r0, %r842;  mov.s32 %r848, r0;}
	// end inline asm
	mov.b32 	%r856, 16;
	// begin inline asm
	{  .reg .s32 r0;  .reg .pred p;  shfl.sync.up.b32 r0|p, %r848, %r856, %r857, %r859;  @p add.s32 r0, r0, %r848;  mov.s32 %r854, r0;}
	// end inline asm
	setp.ne.s32 	%p143, %r616, 31;
	@%p143 bra 	$L__BB6_7;
	shl.b32 	%r877, %r7, 2;
	mov.u32 	%r878, _ZZN3cub18CUB_300001_SM_10006detail4scan16DeviceScanKernelINS2_10policy_hubIiiimN4cuda3std3__44plusIvEEE10Policy1000EN6thrust24THRUST_300001_SM_1000_NS10device_ptrIiEESF_NS0_13ScanTileStateIiLb1EEES9_NS1_10InputValueIiPiEEmiLb0EiEEvT0_T1_T2_iT3_T4_T5_E12temp_storage;
	add.s32 	%r879, %r878, %r877;
	st.shared.u32 	[%r879+16], %r854;
$L__BB6_7:
	bar.sync 	0;
	ld.shared.v4.u32 	{%r880, %r881, %r882, %r883}, [_ZZN3cub18CUB_300001_SM_10006detail4scan16DeviceScanKernelINS2_10policy_hubIiiimN4cuda3std3__44plusIvEEE10Policy1000EN6thrust24THRUST_300001_SM_1000_NS10device_ptrIiEESF_NS0_13ScanTileStateIiLb1EEES9_NS1_10InputValueIiPiEEmiLb0EiEEvT0_T1_T2_iT3_T4_T5_E12temp_storage+16];
	add.s32 	%r884, %r881, %r880;
	setp.eq.s32 	%p144, %r7, 2;
	selp.b32 	%r885, %r884, %r880, %p144;
	add.s32 	%r886, %r884, %r882;
	setp.eq.s32 	%p145, %r7, 3;
	selp.b32 	%r887, %r886, %r885, %p145;
	add.s32 	%r888, %r886, %r883;
	setp.eq.s32 	%p146, %r7, 4;
	selp.b32 	%r889, %r888, %r887, %p146;
	ld.shared.v4.u32 	{%r890, %r891, %r892, %r893}, [_ZZN3cub18CUB_300001_SM_10006detail4scan16DeviceScanKernelINS2_10policy_hubIiiimN4cuda3std3__44plusIvEEE10Policy1000EN6thrust24THRUST_300001_SM_1000_NS10device_ptrIiEESF_NS0_13ScanTileStateIiLb1EEES9_NS1_10InputValueIiPiEEmiLb0EiEEvT0_T1_T2_iT3_T4_T5_E12temp_storage+32];
	add.s32 	%r894, %r888, %r890;
	setp.eq.s32 	%p147, %r7, 5;
	selp.b32 	%r895, %r894, %r889, %p147;
	add.s32 	%r896, %r894, %r891;
	setp.eq.s32 	%p148, %r7, 6;
	selp.b32 	%r897, %r896, %r895, %p148;
	add.s32 	%r898, %r896, %r892;
	setp.eq.s32 	%p149, %r7, 7;
	selp.b32 	%r899, %r898, %r897, %p149;
	add.s32 	%r900, %r898, %r893;
	setp.eq.s32 	%p150, %r7, 8;
	selp.b32 	%r901, %r900, %r899, %p150;
	ld.shared.v4.u32 	{%r902, %r903, %r904, %r905}, [_ZZN3cub18CUB_300001_SM_10006detail4scan16DeviceScanKernelINS2_10policy_hubIiiimN4cuda3std3__44plusIvEEE10Policy1000EN6thrust24THRUST_300001_SM_1000_NS10device_ptrIiEESF_NS0_13ScanTileStateIiLb1EEES9_NS1_10InputValueIiPiEEmiLb0EiEEvT0_T1_T2_iT3_T4_T5_E12temp_storage+48];
	add.s32 	%r906, %r900, %r902;
	setp.eq.s32 	%p151, %r7, 9;
	selp.b32 	%r907, %r906, %r901, %p151;
	add.s32 	%r908, %r906, %r903;
	setp.eq.s32 	%p152, %r7, 10;
	selp.b32 	%r909, %r908, %r907, %p152;
	add.s32 	%r910, %r908, %r904;
	setp.eq.s32 	%p153, %r7, 11;
	selp.b32 	%r911, %r910, %r909, %p153;
	add.s32 	%r912, %r910, %r905;
	setp.eq.s32 	%p154, %r7, 12;
	selp.b32 	%r913, %r912, %r911, %p154;
	ld.shared.u32 	%r914, [_ZZN3cub18CUB_300001_SM_10006detail4scan16DeviceScanKernelINS2_10policy_hubIiiimN4cuda3std3__44plusIvEEE10Policy1000EN6thrust24THRUST_300001_SM_1000_NS10device_ptrIiEESF_NS0_13ScanTileStateIiLb1EEES9_NS1_10InputValueIiPiEEmiLb0EiEEvT0_T1_T2_iT3_T4_T5_E12temp_storage+64];
	setp.lt.u32 	%p155, %r5, 32;
	selp.b32 	%r915, 0, %r913, %p155;
	setp.eq.s32 	%p156, %r616, 0;
	sub.s32 	%r916, %r854, %r834;
	selp.b32 	%r917, 0, %r916, %p156;
	add.s32 	%r918, %r917, %r959;
	add.s32 	%r971, %r918, %r915;
	add.s32 	%r919, %r914, %r959;
	add.s32 	%r32, %r919, %r912;
	setp.ne.s32 	%p157, %r5, 0;
	@%p157 bra 	$L__BB6_28;
	add.s64 	%rd56, %rd18, 256;
	mov.b32 	%r920, 101;
	// begin inline asm
	st.relaxed.gpu.v2.u32 [%rd56], {%r920, %r32};
	// end inline asm
	bra.uni 	$L__BB6_28;
$L__BB6_9:
	add.s32 	%r673, %r11, %r10;
	add.s32 	%r674, %r12, %r673;
	add.s32 	%r675, %r13, %r674;
	add.s32 	%r676, %r14, %r675;
	add.s32 	%r677, %r15, %r676;
	add.s32 	%r678, %r16, %r677;
	add.s32 	%r679, %r17, %r678;
	add.s32 	%r680, %r18, %r679;
	add.s32 	%r681, %r19, %r680;
	add.s32 	%r682, %r20, %r681;
	add.s32 	%r683, %r21, %r682;
	add.s32 	%r684, %r22, %r683;
	add.s32 	%r685, %r23, %r684;
	add.s32 	%r686, %r24, %r685;
	add.s32 	%r687, %r25, %r686;
	add.s32 	%r688, %r26, %r687;
	add.s32 	%r689, %r27, %r688;
	add.s32 	%r647, %r28, %r689;
	mov.b32 	%r645, 1;
	mov.b32 	%r670, 0;
	mov.b32 	%r672, -1;
	// begin inline asm
	{  .reg .s32 r0;  .reg .pred p;  shfl.sync.up.b32 r0|p, %r647, %r645, %r670, %r672;  @p add.s32 r0, r0, %r647;  mov.s32 %r643, r0;}
	// end inline asm
	mov.b32 	%r651, 2;
	// begin inline asm
	{  .reg .s32 r0;  .reg .pred p;  shfl.sync.up.b32 r0|p, %r643, %r651, %r670, %r672;  @p add.s32 r0, r0, %r643;  mov.s32 %r649, r0;}
	// end inline asm
	mov.b32 	%r657, 4;
	// begin inline asm
	{  .reg .s32 r0;  .reg .pred p;  shfl.sync.up.b32 r0|p, %r649, %r657, %r670, %r672;  @p add.s32 r0, r0, %r649;  mov.s32 %r655, r0;}
	// end inline asm
	mov.b32 	%r663, 8;
	// begin inline asm
	{  .reg .s32 r0;  .reg .pred p;  shfl.sync.up.b32 r0|p, %r655, %r663, %r670, %r672;  @p add.s32 r0, r0, %r655;  mov.s32 %r661, r0;}
	// end inline asm
	mov.b32 	%r669, 16;
	// begin inline asm
	{  .reg .s32 r0;  .reg .pred p;  shfl.sync.up.b32 r0|p, %r661, %r669, %r670, %r672;  @p add.s32 r0, r0, %r661;  mov.s32 %r667, r0;}
	// end inline asm
	setp.ne.s32 	%p101, %r616, 31;
	@%p101 bra 	$L__BB6_11;
	shl.b32 	%r690, %r7, 2;
	mov.u32 	%r691, _ZZN3cub18CUB_300001_SM_10006detail4scan16DeviceScanKernelINS2_10policy_hubIiiimN4cuda3std3__44plusIvEEE10Policy1000EN6thrust24THRUST_300001_SM_1000_NS10device_ptrIiEESF_NS0_13ScanTileStateIiLb1EEES9_NS1_10InputValueIiPiEEmiLb0EiEEvT0_T1_T2_iT3_T4_T5_E12temp_storage;
	add.s32 	%r692, %r691, %r690;
	st.shared.u32 	[%r692+16], %r667;
$L__BB6_11:
	sub.s32 	%r693, %r667, %r647;
	bar.sync 	0;
	ld.shared.v4.u32 	{%r694, %r695, %r696, %r697}, [_ZZN3cub18CUB_300001_SM_10006detail4scan16DeviceScanKernelINS2_10policy_hubIiiimN4cuda3std3__44plusIvEEE10Policy1000EN6thrust24THRUST_300001_SM_1000_NS10device_ptrIiEESF_NS0_13ScanTileStateIiLb1EEES9_NS1_10InputValueIiPiEEmiLb0EiEEvT0_T1_T2_iT3_T4_T5_E12temp_storage+16];
	add.s32 	%r698, %r695, %r694;
	setp.eq.s32 	%p102, %r7, 2;
	selp.b32 	%r699, %r698, %r694, %p102;
	add.s32 	%r700, %r698, %r696;
	setp.eq.s32 	%p103, %r7, 3;
	selp.b32 	%r701, %r700, %r699, %p103;
	add.s32 	%r702, %r700, %r697;
	setp.eq.s32 	%p104, %r7, 4;
	selp.b32 	%r703, %r702, %r701, %p104;
	ld.shared.v4.u32 	{%r704, %r705, %r706, %r707}, [_ZZN3cub18CUB_300001_SM_10006detail4scan16DeviceScanKernelINS2_10policy_hubIiiimN4cuda3std3__44plusIvEEE10Policy1000EN6thrust24THRUST_300001_SM_1000_NS10device_ptrIiEESF_NS0_13ScanTileStateIiLb1EEES9_NS1_10InputValueIiPiEEmiLb0EiEEvT0_T1_T2_iT3_T4_T5_E12temp_storage+32];
	add.s32 	%r708, %r702, %r704;
	setp.eq.s32 	%p105, %r7, 5;
	selp.b32 	%r709, %r708, %r703, %p105;
	add.s32 	%r710, %r708, %r705;
	setp.eq.s32 	%p106, %r7, 6;
	selp.b32 	%r711, %r710, %r709, %p106;
	add.s32 	%r712, %r710, %r706;
	setp.eq.s32 	%p107, %r7, 7;
	selp.b32 	%r713, %r712, %r711, %p107;
	add.s32 	%r714, %r712, %r707;
	setp.eq.s32 	%p108, %r7, 8;
	selp.b32 	%r715, %r714, %r713, %p108;
	ld.shared.v4.u32 	{%r716, %r717, %r718, %r719}, [_ZZN3cub18CUB_300001_SM_10006detail4scan16DeviceScanKernelINS2_10policy_hubIiiimN4cuda3std3__44plusIvEEE10Policy1000EN6thrust24THRUST_300001_SM_1000_NS10device_ptrIiEESF_NS0_13ScanTileStateIiLb1EEES9_NS1_10InputValueIiPiEEmiLb0EiEEvT0_T1_T2_iT3_T4_T5_E12temp_storage+48];
	add.s32 	%r720, %r714, %r716;
	setp.eq.s32 	%p109, %r7, 9;
	selp.b32 	%r721, %r720, %r715, %p109;
	add.s32 	%r722, %r720, %r717;
	setp.eq.s32 	%p110, %r7, 10;
	selp.b32 	%r723, %r722, %r721, %p110;
	add.s32 	%r724, %r722, %r718;
	setp.eq.s32 	%p111, %r7, 11;
	selp.b32 	%r725, %r724, %r723, %p111;
	add.s32 	%r726, %r724, %r719;
	setp.eq.s32 	%p112, %r7, 12;
	selp.b32 	%r727, %r726, %r725, %p112;
	ld.shared.u32 	%r728, [_ZZN3cub18CUB_300001_SM_10006detail4scan16DeviceScanKernelINS2_10policy_hubIiiimN4cuda3std3__44plusIvEEE10Policy1000EN6thrust24THRUST_300001_SM_1000_NS10device_ptrIiEESF_NS0_13ScanTileStateIiLb1EEES9_NS1_10InputValueIiPiEEmiLb0EiEEvT0_T1_T2_iT3_T4_T5_E12temp_storage+64];
	add.s32 	%r35, %r726, %r728;
	setp.gt.u32 	%p113, %r5, 31;
	setp.lt.u32 	%p114, %r5, 32;
	setp.eq.s32 	%p115, %r616, 0;
	selp.b32 	%r729, 0, %r693, %p115;
	add.s32 	%r970, %r727, %r729;
	selp.b32 	%r37, %r693, %r970, %p114;
	@%p113 bra 	$L__BB6_27;
	setp.ne.s32 	%p116, %r5, 0;
	mul.wide.s32 	%rd45, %r4, 8;
	add.s64 	%rd8, %rd18, %rd45;
	@%p116 bra 	$L__BB6_14;
	st.shared.u32 	[_ZZN3cub18CUB_300001_SM_10006detail4scan16DeviceScanKernelINS2_10policy_hubIiiimN4cuda3std3__44plusIvEEE10Policy1000EN6thrust24THRUST_300001_SM_1000_NS10device_ptrIiEESF_NS0_13ScanTileStateIiLb1EEES9_NS1_10InputValueIiPiEEmiLb0EiEEvT0_T1_T2_iT3_T4_T5_E12temp_storage+12], %r35;
	add.s64 	%rd46, %rd8, 256;
	mov.b32 	%r730, 100;
	// begin inline asm
	st.relaxed.gpu.v2.u32 [%rd46], {%r730, %r35};
	// end inline asm
$L__BB6_14:
	not.b32 	%r736, %r5;
	add.s32 	%r966, %r4, %r736;
	mov.b32 	%r732, 550;
	// begin inline asm
	nanosleep.u32 %r732;
	// end inline asm
	mul.wide.s32 	%rd48, %r966, 8;
	add.s64 	%rd49, %rd18, %rd48;
	add.s64 	%rd47, %rd49, 256;
	// begin inline asm
	ld.relaxed.gpu.v2.u32 {%r967, %r961}, [%rd47];
	// end inline asm
	mov.b32 	%r962, 478;
$L__BB6_15:
	setp.eq.s32 	%p117, %r967, 99;
	mov.b32 	%r737, -1;
	vote.sync.any.pred 	%p118, %p117, %r737;
	not.pred 	%p119, %p118;
	@%p119 bra 	$L__BB6_17;
	// begin inline asm
	nanosleep.u32 %r962;
	// end inline asm
	shr.u32 	%r962, %r962, 1;
	// begin inline asm
	ld.relaxed.gpu.v2.u32 {%r967, %r961}, [%rd47];
	// end inline asm
	bra.uni 	$L__BB6_15;
$L__BB6_17:
	setp.eq.s32 	%p120, %r967, 101;
	mov.b32 	%r764, -1;
	vote.sync.ballot.b32 	%r766, %p120, %r764;
	// begin inline asm
	mov.u32 %r739, %lanemask_ge;
	// end inline asm
	and.b32  	%r767, %r766, %r739;
	or.b32  	%r768, %r767, -2147483648;
	add.s32 	%r769, %r768, -1;
	not.b32 	%r770, %r768;
	and.b32  	%r771, %r770, %r769;
	popc.b32 	%r743, %r771;
	mov.b32 	%r742, 1;
	// begin inline asm
	shfl.sync.down.b32 %r740, %r961, %r742, %r743, %r764;
	// end inline asm
	setp.lt.s32 	%p122, %r616, %r743;
	selp.b32 	%r772, %r740, 0, %p122;
	add.s32 	%r746, %r772, %r961;
	mov.b32 	%r747, 2;
	// begin inline asm
	shfl.sync.down.b32 %r745, %r746, %r747, %r743, %r764;
	// end inline asm
	add.s32 	%r50, %r616, 2;
	setp.gt.s32 	%p123, %r50, %r743;
	selp.b32 	%r773, 0, %r745, %p123;
	add.s32 	%r751, %r746, %r773;
	mov.b32 	%r752, 4;
	// begin inline asm
	shfl.sync.down.b32 %r750, %r751, %r752, %r743, %r764;
	// end inline asm
	add.s32 	%r51, %r616, 4;
	setp.gt.s32 	%p124, %r51, %r743;
	selp.b32 	%r774, 0, %r750, %p124;
	add.s32 	%r756, %r751, %r774;
	mov.b32 	%r757, 8;
	// begin inline asm
	shfl.sync.down.b32 %r755, %r756, %r757, %r743, %r764;
	// end inline asm
	add.s32 	%r52, %r616, 8;
	setp.gt.s32 	%p125, %r52, %r743;
	selp.b32 	%r775, 0, %r755, %p125;
	add.s32 	%r761, %r756, %r775;
	mov.b32 	%r762, 16;
	// begin inline asm
	shfl.sync.down.b32 %r760, %r761, %r762, %r743, %r764;
	// end inline asm
	add.s32 	%r53, %r616, 16;
	setp.gt.s32 	%p126, %r53, %r743;
	selp.b32 	%r776, 0, %r760, %p126;
	add.s32 	%r965, %r761, %r776;
	add.s64 	%rd10, %rd18, 256;
	mov.b32 	%r963, 478;
$L__BB6_18:
	setp.ne.s32 	%p127, %r967, 101;
	mov.b32 	%r777, -1;
	vote.sync.all.pred 	%p128, %p127, %r777;
	not.pred 	%p129, %p128;
	@%p129 bra 	$L__BB6_23;
	shr.u32 	%r963, %r963, 1;
	mul.wide.s32 	%rd52, %r966, 8;
	add.s64 	%rd53, %rd10, %rd52;
	add.s64 	%rd51, %rd53, -256;
	// begin inline asm
	ld.relaxed.gpu.v2.u32 {%r967, %r968}, [%rd51];
	// end inline asm
	mov.u32 	%r969, %r963;
$L__BB6_20:
	setp.eq.s32 	%p133, %r967, 99;
	mov.b32 	%r785, -1;
	vote.sync.any.pred 	%p134, %p133, %r785;
	not.pred 	%p135, %p134;
	@%p135 bra 	$L__BB6_22;
	// begin inline asm
	nanosleep.u32 %r969;
	// end inline asm
	shr.u32 	%r969, %r969, 1;
	// begin inline asm
	ld.relaxed.gpu.v2.u32 {%r967, %r968}, [%rd51];
	// end inline asm
	bra.uni 	$L__BB6_20;
$L__BB6_22:
	setp.eq.s32 	%p136, %r967, 101;
	mov.b32 	%r811, -1;
	vote.sync.ballot.b32 	%r812, %p136, %r811;
	and.b32  	%r813, %r812, %r739;
	or.b32  	%r814, %r813, -2147483648;
	add.s32 	%r815, %r814, -1;
	not.b32 	%r816, %r814;
	and.b32  	%r817, %r816, %r815;
	popc.b32 	%r790, %r817;
	mov.b32 	%r789, 1;
	// begin inline asm
	shfl.sync.down.b32 %r787, %r968, %r789, %r790, %r811;
	// end inline asm
	setp.lt.s32 	%p138, %r616, %r790;
	selp.b32 	%r818, %r787, 0, %p138;
	add.s32 	%r793, %r818, %r968;
	mov.b32 	%r794, 2;
	// begin inline asm
	shfl.sync.down.b32 %r792, %r793, %r794, %r790, %r811;
	// end inline asm
	setp.gt.s32 	%p139, %r50, %r790;
	selp.b32 	%r819, 0, %r792, %p139;
	add.s32 	%r798, %r793, %r819;
	mov.b32 	%r799, 4;
	// begin inline asm
	shfl.sync.down.b32 %r797, %r798, %r799, %r790, %r811;
	// end inline asm
	setp.gt.s32 	%p140, %r51, %r790;
	selp.b32 	%r820, 0, %r797, %p140;
	add.s32 	%r803, %r798, %r820;
	mov.b32 	%r804, 8;
	// begin inline asm
	shfl.sync.down.b32 %r802, %r803, %r804, %r790, %r811;
	// end inline asm
	setp.gt.s32 	%p141, %r52, %r790;
	selp.b32 	%r821, 0, %r802, %p141;
	add.s32 	%r808, %r803, %r821;
	mov.b32 	%r809, 16;
	// begin inline asm
	shfl.sync.down.b32 %r807, %r808, %r809, %r790, %r811;
	// end inline asm
	setp.gt.s32 	%p142, %r53, %r790;
	selp.b32 	%r822, 0, %r807, %p142;
	add.s32 	%r823, %r822, %r965;
	add.s32 	%r965, %r823, %r808;
	add.s32 	%r966, %r966, -32;
	bra.uni 	$L__BB6_18;
$L__BB6_23:
	@%p116 bra 	$L__BB6_25;
	add.s32 	%r780, %r965, %r35;
	add.s64 	%rd50, %rd8, 256;
	mov.b32 	%r779, 101;
	// begin inline asm
	st.relaxed.gpu.v2.u32 [%rd50], {%r779, %r780};
	// end inline asm
	st.shared.u32 	[_ZZN3cub18CUB_300001_SM_10006detail4scan16DeviceScanKernelINS2_10policy_hubIiiimN4cuda3std3__44plusIvEEE10Policy1000EN6thrust24THRUST_300001_SM_1000_NS10device_ptrIiEESF_NS0_13ScanTileStateIiLb1EEES9_NS1_10InputValueIiPiEEmiLb0EiEEvT0_T1_T2_iT3_T4_T5_E12temp_storage+4], %r965;
	st.shared.u32 	[_ZZN3cub18CUB_300001_SM_10006detail4scan16DeviceScanKernelINS2_10policy_hubIiiimN4cuda3std3__44plusIvEEE10Policy1000EN6thrust24THRUST_300001_SM_1000_NS10device_ptrIiEESF_NS0_13ScanTileStateIiLb1EEES9_NS1_10InputValueIiPiEEmiLb0EiEEvT0_T1_T2_iT3_T4_T5_E12temp_storage+8], %r780;
$L__BB6_25:
	setp.ne.s32 	%p131, %r616, 0;
	mov.u32 	%r970, %r37;
	@%p131 bra 	$L__BB6_27;
	st.shared.u32 	[_ZZN3cub18CUB_300001_SM_10006detail4scan16DeviceScanKernelINS2_10policy_hubIiiimN4cuda3std3__44plusIvEEE10Policy1000EN6thrust24THRUST_300001_SM_1000_NS10device_ptrIiEESF_NS0_13ScanTileStateIiLb1EEES9_NS1_10InputValueIiPiEEmiLb0EiEEvT0_T1_T2_iT3_T4_T5_E12temp_storage+84], %r965;
	mov.u32 	%r970, %r965;
$L__BB6_27:
	bar.sync 	0;
	setp.eq.s32 	%p132, %r5, 0;
	ld.shared.u32 	%r781, [_ZZN3cub18CUB_300001_SM_10006detail4scan16DeviceScanKernelINS2_10policy_hubIiiimN4cuda3std3__44plusIvEEE10Policy1000EN6thrust24THRUST_300001_SM_1000_NS10device_ptrIiEESF_NS0_13ScanTileStateIiLb1EEES9_NS1_10InputValueIiPiEEmiLb0EiEEvT0_T1_T2_iT3_T4_T5_E12temp_storage+84];
	selp.b32 	%r782, 0, %r781, %p132;
	add.s32 	%r971, %r782, %r970;
$L__BB6_28:
	add.s32 	%r922, %r971, %r10;
	add.s32 	%r923, %r11, %r922;
	add.s32 	%r924, %r12, %r923;
	add.s32 	%r925, %r13, %r924;
	add.s32 	%r926, %r14, %r925;
	add.s32 	%r927, %r15, %r926;
	add.s32 	%r928, %r16, %r927;
	add.s32 	%r929, %r17, %r928;
	add.s32 	%r930, %r18, %r929;
	add.s32 	%r931, %r19, %r930;
	add.s32 	%r932, %r20, %r931;
	add.s32 	%r933, %r21, %r932;
	add.s32 	%r934, %r22, %r933;
	add.s32 	%r935, %r23, %r934;
	add.s32 	%r936, %r24, %r935;
	add.s32 	%r937, %r25, %r936;
	add.s32 	%r938, %r26, %r937;
	add.s32 	%r939, %r27, %r938;
	bar.sync 	0;
	st.shared.u32 	[%r9], %r971;
	st.shared.u32 	[%r9+4], %r922;
	st.shared.u32 	[%r9+8], %r923;
	st.shared.u32 	[%r9+12], %r924;
	st.shared.u32 	[%r9+16], %r925;
	st.shared.u32 	[%r9+20], %r926;
	st.shared.u32 	[%r9+24], %r927;
	st.shared.u32 	[%r9+28], %r928;
	st.shared.u32 	[%r9+32], %r929;
	st.shared.u32 	[%r9+36], %r930;
	st.shared.u32 	[%r9+40], %r931;
	st.shared.u32 	[%r9+44], %r932;
	st.shared.u32 	[%r9+48], %r933;
	st.shared.u32 	[%r9+52], %r934;
	st.shared.u32 	[%r9+56], %r935;
	st.shared.u32 	[%r9+60], %r936;
	st.shared.u32 	[%r9+64], %r937;
	st.shared.u32 	[%r9+68], %r938;
	st.shared.u32 	[%r9+72], %r939;
	bar.warp.sync 	-1;
	ld.shared.u32 	%r940, [%r8];
	ld.shared.u32 	%r941, [%r8+128];
	ld.shared.u32 	%r942, [%r8+256];
	ld.shared.u32 	%r943, [%r8+384];
	ld.shared.u32 	%r944, [%r8+512];
	ld.shared.u32 	%r945, [%r8+640];
	ld.shared.u32 	%r946, [%r8+768];
	ld.shared.u32 	%r947, [%r8+896];
	ld.shared.u32 	%r948, [%r8+1024];
	ld.shared.u32 	%r949, [%r8+1152];
	ld.shared.u32 	%r950, [%r8+1280];
	ld.shared.u32 	%r951, [%r8+1408];
	ld.shared.u32 	%r952, [%r8+1536];
	ld.shared.u32 	%r953, [%r8+1664];
	ld.shared.u32 	%r954, [%r8+1792];
	ld.shared.u32 	%r955, [%r8+1920];
	ld.shared.u32 	%r956, [%r8+2048];
	ld.shared.u32 	%r957, [%r8+2176];
	ld.shared.u32 	%r958, [%r8+2304];
	add.s64 	%rd58, %rd4, %rd43;
	st.global.u32 	[%rd58], %r940;
	st.global.u32 	[%rd58+128], %r941;
	st.global.u32 	[%rd58+256], %r942;
	st.global.u32 	[%rd58+384], %r943;
	st.global.u32 	[%rd58+512], %r944;
	st.global.u32 	[%rd58+640], %r945;
	st.global.u32 	[%rd58+768], %r946;
	st.global.u32 	[%rd58+896], %r947;
	st.global.u32 	[%rd58+1024], %r948;
	st.global.u32 	[%rd58+1152], %r949;
	st.global.u32 	[%rd58+1280], %r950;
	st.global.u32 	[%rd58+1408], %r951;
	st.global.u32 	[%rd58+1536], %r952;
	st.global.u32 	[%rd58+1664], %r953;
	st.global.u32 	[%rd58+1792], %r954;
	st.global.u32 	[%rd58+1920], %r955;
	st.global.u32 	[%rd58+2048], %r956;
	st.global.u32 	[%rd58+2176], %r957;
	st.global.u32 	[%rd58+2304], %r958;
	bra.uni 	$L__BB6_131;
$L__BB6_29:
	setp.eq.s64 	%p3, %rd6, 0;
	@%p3 bra 	$L__BB6_131;
	cvt.u32.u64 	%r75, %rd6;
	shl.b64 	%rd21, %rd5, 2;
	add.s64 	%rd22, %rd3, %rd21;
	mov.u32 	%r76, %tid.x;
	ld.global.u32 	%r990, [%rd22];
	and.b32  	%r209, %r76, 31;
	and.b32  	%r210, %r76, 992;
	mul.lo.s32 	%r211, %r210, 19;
	or.b32  	%r78, %r211, %r209;
	setp.ge.u32 	%p4, %r78, %r75;
	shl.b32 	%r212, %r78, 2;
	cvt.u64.u32 	%rd23, %r212;
	add.s64 	%rd12, %rd22, %rd23;
	mov.u32 	%r972, %r990;
	@%p4 bra 	$L__BB6_32;
	ld.global.u32 	%r972, [%rd12];
$L__BB6_32:
	add.s32 	%r213, %r78, 32;
	setp.ge.u32 	%p5, %r213, %r75;
	mov.u32 	%r973, %r990;
	@%p5 bra 	$L__BB6_34;
	ld.global.u32 	%r973, [%rd12+128];
$L__BB6_34:
	add.s32 	%r214, %r78, 64;
	setp.ge.u32 	%p6, %r214, %r75;
	mov.u32 	%r974, %r990;
	@%p6 bra 	$L__BB6_36;
	ld.global.u32 	%r974, [%rd12+256];
$L__BB6_36:
	add.s32 	%r215, %r78, 96;
	setp.ge.u32 	%p7, %r215, %r75;
	mov.u32 	%r975, %r990;
	@%p7 bra 	$L__BB6_38;
	ld.global.u32 	%r975, [%rd12+384];
$L__BB6_38:
	add.s32 	%r216, %r78, 128;
	setp.ge.u32 	%p8, %r216, %r75;
	mov.u32 	%r976, %r990;
	@%p8 bra 	$L__BB6_40;
	ld.global.u32 	%r976, [%rd12+512];
$L__BB6_40:
	add.s32 	%r217, %r78, 160;
	setp.ge.u32 	%p9, %r217, %r75;
	mov.u32 	%r977, %r990;
	@%p9 bra 	$L__BB6_42;
	ld.global.u32 	%r977, [%rd12+640];
$L__BB6_42:
	add.s32 	%r218, %r78, 192;
	setp.ge.u32 	%p10, %r218, %r75;
	mov.u32 	%r978, %r990;
	@%p10 bra 	$L__BB6_44;
	ld.global.u32 	%r978, [%rd12+768];
$L__BB6_44:
	add.s32 	%r219, %r78, 224;
	setp.ge.u32 	%p11, %r219, %r75;
	mov.u32 	%r979, %r990;
	@%p11 bra 	$L__BB6_46;
	ld.global.u32 	%r979, [%rd12+896];
$L__BB6_46:
	add.s32 	%r95, %r78, 256;
	setp.ge.u32 	%p12, %r95, %r75;
	mov.u32 	%r980, %r990;
	@%p12 bra 	$L__BB6_48;
	ld.global.u32 	%r980, [%rd12+1024];
$L__BB6_48:
	add.s32 	%r98, %r78, 288;
	setp.ge.u32 	%p13, %r98, %r75;
	mov.u32 	%r981, %r990;
	@%p13 bra 	$L__BB6_50;
	ld.global.u32 	%r981, [%rd12+1152];
$L__BB6_50:
	add.s32 	%r220, %r78, 320;
	setp.ge.u32 	%p14, %r220, %r75;
	mov.u32 	%r982, %r990;
	@%p14 bra 	$L__BB6_52;
	ld.global.u32 	%r982, [%rd12+1280];
$L__BB6_52:
	add.s32 	%r221, %r78, 352;
	setp.ge.u32 	%p15, %r221, %r75;
	mov.u32 	%r983, %r990;
	@%p15 bra 	$L__BB6_54;
	ld.global.u32 	%r983, [%rd12+1408];
$L__BB6_54:
	add.s32 	%r222, %r78, 384;
	setp.ge.u32 	%p16, %r222, %r75;
	mov.u32 	%r984, %r990;
	@%p16 bra 	$L__BB6_56;
	ld.global.u32 	%r984, [%rd12+1536];
$L__BB6_56:
	add.s32 	%r223, %r78, 416;
	setp.ge.u32 	%p17, %r223, %r75;
	mov.u32 	%r985, %r990;
	@%p17 bra 	$L__BB6_58;
	ld.global.u32 	%r985, [%rd12+1664];
$L__BB6_58:
	add.s32 	%r224, %r78, 448;
	setp.ge.u32 	%p18, %r224, %r75;
	mov.u32 	%r986, %r990;
	@%p18 bra 	$L__BB6_60;
	ld.global.u32 	%r986, [%rd12+1792];
$L__BB6_60:
	add.s32 	%r225, %r78, 480;
	setp.ge.u32 	%p19, %r225, %r75;
	mov.u32 	%r987, %r990;
	@%p19 bra 	$L__BB6_62;
	ld.global.u32 	%r987, [%rd12+1920];
$L__BB6_62:
	add.s32 	%r226, %r78, 512;
	setp.ge.u32 	%p20, %r226, %r75;
	mov.u32 	%r988, %r990;
	@%p20 bra 	$L__BB6_64;
	ld.global.u32 	%r988, [%rd12+2048];
$L__BB6_64:
	add.s32 	%r115, %r78, 544;
	setp.ge.u32 	%p21, %r115, %r75;
	mov.u32 	%r989, %r990;
	@%p21 bra 	$L__BB6_66;
	ld.global.u32 	%r989, [%rd12+2176];
$L__BB6_66:
	add.s32 	%r118, %r78, 576;
	setp.ge.u32 	%p22, %r118, %r75;
	@%p22 bra 	$L__BB6_68;
	ld.global.u32 	%r990, [%rd12+2304];
$L__BB6_68:
	// begin inline asm
	mov.u32 %r227, %laneid;
	// end inline asm
	shr.u32 	%r122, %r76, 5;
	mad.lo.s32 	%r228, %r122, 608, %r227;
	shl.b32 	%r229, %r228, 2;
	mov.u32 	%r230, _ZZN3cub18CUB_300001_SM_10006detail4scan16DeviceScanKernelINS2_10policy_hubIiiimN4cuda3std3__44plusIvEEE10Policy1000EN6thrust24THRUST_300001_SM_1000_NS10device_ptrIiEESF_NS0_13ScanTileStateIiLb1EEES9_NS1_10InputValueIiPiEEmiLb0EiEEvT0_T1_T2_iT3_T4_T5_E12temp_storage;
	add.s32 	%r123, %r230, %r229;
	st.shared.u32 	[%r123], %r972;
	st.shared.u32 	[%r123+128], %r973;
	st.shared.u32 	[%r123+256], %r974;
	st.shared.u32 	[%r123+384], %r975;
	st.shared.u32 	[%r123+512], %r976;
	st.shared.u32 	[%r123+640], %r977;
	st.shared.u32 	[%r123+768], %r978;
	st.shared.u32 	[%r123+896], %r979;
	st.shared.u32 	[%r123+1024], %r980;
	st.shared.u32 	[%r123+1152], %r981;
	st.shared.u32 	[%r123+1280], %r982;
	st.shared.u32 	[%r123+1408], %r983;
	st.shared.u32 	[%r123+1536], %r984;
	st.shared.u32 	[%r123+1664], %r985;
	st.shared.u32 	[%r123+1792], %r986;
	st.shared.u32 	[%r123+1920], %r987;
	st.shared.u32 	[%r123+2048], %r988;
	st.shared.u32 	[%r123+2176], %r989;
	st.shared.u32 	[%r123+2304], %r990;
	bar.warp.sync 	-1;
	mad.lo.s32 	%r124, %r227, 72, %r123;
	ld.shared.u32 	%r125, [%r124];
	ld.shared.u32 	%r126, [%r124+4];
	ld.shared.u32 	%r127, [%r124+8];
	ld.shared.u32 	%r128, [%r124+12];
	ld.shared.u32 	%r129, [%r124+16];
	ld.shared.u32 	%r130, [%r124+20];
	ld.shared.u32 	%r131, [%r124+24];
	ld.shared.u32 	%r132, [%r124+28];
	ld.shared.u32 	%r133, [%r124+32];
	ld.shared.u32 	%r134, [%r124+36];
	ld.shared.u32 	%r135, [%r124+40];
	ld.shared.u32 	%r136, [%r124+44];
	ld.shared.u32 	%r137, [%r124+48];
	ld.shared.u32 	%r138, [%r124+52];
	ld.shared.u32 	%r139, [%r124+56];
	ld.shared.u32 	%r140, [%r124+60];
	ld.shared.u32 	%r141, [%r124+64];
	ld.shared.u32 	%r142, [%r124+68];
	ld.shared.u32 	%r143, [%r124+72];
	bar.sync 	0;
	setp.ne.s32 	%p23, %r4, 0;
	@%p23 bra 	$L__BB6_72;
	add.s32 	%r456, %r126, %r125;
	add.s32 	%r457, %r127, %r456;
	add.s32 	%r458, %r128, %r457;
	add.s32 	%r459, %r129, %r458;
	add.s32 	%r460, %r130, %r459;
	add.s32 	%r461, %r131, %r460;
	add.s32 	%r462, %r132, %r461;
	add.s32 	%r463, %r133, %r462;
	add.s32 	%r464, %r134, %r463;
	add.s32 	%r465, %r135, %r464;
	add.s32 	%r466, %r136, %r465;
	add.s32 	%r467, %r137, %r466;
	add.s32 	%r468, %r138, %r467;
	add.s32 	%r469, %r139, %r468;
	add.s32 	%r470, %r140, %r469;
	add.s32 	%r471, %r141, %r470;
	add.s32 	%r472, %r142, %r471;
	add.s32 	%r430, %r143, %r472;
	mov.b32 	%r428, 1;
	mov.b32 	%r453, 0;
	mov.b32 	%r455, -1;
	// begin inline asm
	{  .reg .s32 r0;  .reg .pred p;  shfl.sync.up.b32 r0|p, %r430, %r428, %r453, %r455;  @p add.s32 r0, r0, %r430;  mov.s32 %r426, r0;}
	// end inline asm
	mov.b32 	%r434, 2;
	// begin inline asm
	{  .reg .s32 r0;  .reg .pred p;  shfl.sync.up.b32 r0|p, %r426, %r434, %r453, %r455;  @p add.s32 r0, r0, %r426;  mov.s32 %r432, r0;}
	// end inline asm
	mov.b32 	%r440, 4;
	// begin inline asm
	{  .reg .s32 r0;  .reg .pred p;  shfl.sync.up.b32 r0|p, %r432, %r440, %r453, %r455;  @p add.s32 r0, r0, %r432;  mov.s32 %r438, r0;}
	// end inline asm
	mov.b32 	%r446, 8;
	// begin inline asm
	{  .reg .s32 r0;  .reg .pred p;  shfl.sync.up.b32 r0|p, %r438, %r446, %r453, %r455;  @p add.s32 r0, r0, %r438;  mov.s32 %r444, r0;}
	// end inline asm
	mov.b32 	%r452, 16;
	// begin inline asm
	{  .reg .s32 r0;  .reg .pred p;  shfl.sync.up.b32 r0|p, %r444, %r452, %r453, %r455;  @p add.s32 r0, r0, %r444;  mov.s32 %r450, r0;}
	// end inline asm
	setp.ne.s32 	%p66, %r227, 31;
	@%p66 bra 	$L__BB6_71;
	shl.b32 	%r473, %r122, 2;
	mov.u32 	%r474, _ZZN3cub18CUB_300001_SM_10006detail4scan16DeviceScanKernelINS2_10policy_hubIiiimN4cuda3std3__44plusIvEEE10Policy1000EN6thrust24THRUST_300001_SM_1000_NS10device_ptrIiEESF_NS0_13ScanTileStateIiLb1EEES9_NS1_10InputValueIiPiEEmiLb0EiEEvT0_T1_T2_iT3_T4_T5_E12temp_storage;
	add.s32 	%r475, %r474, %r473;
	st.shared.u32 	[%r475+16], %r450;
$L__BB6_71:
	bar.sync 	0;
	ld.shared.v4.u32 	{%r476, %r477, %r478, %r479}, [_ZZN3cub18CUB_300001_SM_10006detail4scan16DeviceScanKernelINS2_10policy_hubIiiimN4cuda3std3__44plusIvEEE10Policy1000EN6thrust24THRUST_300001_SM_1000_NS10device_ptrIiEESF_NS0_13ScanTileStateIiLb1EEES9_NS1_10InputValueIiPiEEmiLb0EiEEvT0_T1_T2_iT3_T4_T5_E12temp_storage+16];
	add.s32 	%r480, %r477, %r476;
	setp.eq.s32 	%p67, %r122, 2;
	selp.b32 	%r481, %r480, %r476, %p67;
	add.s32 	%r482, %r480, %r478;
	setp.eq.s32 	%p68, %r122, 3;
	selp.b32 	%r483, %r482, %r481, %p68;
	add.s32 	%r484, %r482, %r479;
	setp.eq.s32 	%p69, %r122, 4;
	selp.b32 	%r485, %r484, %r483, %p69;
	ld.shared.v4.u32 	{%r486, %r487, %r488, %r489}, [_ZZN3cub18CUB_300001_SM_10006detail4scan16DeviceScanKernelINS2_10policy_hubIiiimN4cuda3std3__44plusIvEEE10Policy1000EN6thrust24THRUST_300001_SM_1000_NS10device_ptrIiEESF_NS0_13ScanTileStateIiLb1EEES9_NS1_10InputValueIiPiEEmiLb0EiEEvT0_T1_T2_iT3_T4_T5_E12temp_storage+32];
	add.s32 	%r490, %r484, %r486;
	setp.eq.s32 	%p70, %r122, 5;
	selp.b32 	%r491, %r490, %r485, %p70;
	add.s32 	%r492, %r490, %r487;
	setp.eq.s32 	%p71, %r122, 6;
	selp.b32 	%r493, %r492, %r491, %p71;
	add.s32 	%r494, %r492, %r488;
	setp.eq.s32 	%p72, %r122, 7;
	selp.b32 	%r495, %r494, %r493, %p72;
	add.s32 	%r496, %r494, %r489;
	setp.eq.s32 	%p73, %r122, 8;
	selp.b32 	%r497, %r496, %r495, %p73;
	ld.shared.v4.u32 	{%r498, %r499, %r500, %r501}, [_ZZN3cub18CUB_300001_SM_10006detail4scan16DeviceScanKernelINS2_10policy_hubIiiimN4cuda3std3__44plusIvEEE10Policy1000EN6thrust24THRUST_300001_SM_1000_NS10device_ptrIiEESF_NS0_13ScanTileStateIiLb1EEES9_NS1_10InputValueIiPiEEmiLb0EiEEvT0_T1_T2_iT3_T4_T5_E12temp_storage+48];
	add.s32 	%r502, %r496, %r498;
	setp.eq.s32 	%p74, %r122, 9;
	selp.b32 	%r503, %r502, %r497, %p74;
	add.s32 	%r504, %r502, %r499;
	setp.eq.s32 	%p75, %r122, 10;
	selp.b32 	%r505, %r504, %r503, %p75;
	add.s32 	%r506, %r504, %r500;
	setp.eq.s32 	%p76, %r122, 11;
	selp.b32 	%r507, %r506, %r505, %p76;
	add.s32 	%r508, %r506, %r501;
	setp.eq.s32 	%p77, %r122, 12;
	selp.b32 	%r509, %r508, %r507, %p77;
	setp.lt.u32 	%p78, %r76, 32;
	selp.b32 	%r510, 0, %r509, %p78;
	setp.eq.s32 	%p79, %r227, 0;
	sub.s32 	%r511, %r450, %r430;
	selp.b32 	%r512, 0, %r511, %p79;
	add.s32 	%r513, %r512, %r959;
	add.s32 	%r1002, %r513, %r510;
	bra.uni 	$L__BB6_91;
$L__BB6_72:
	add.s32 	%r261, %r126, %r125;
	add.s32 	%r262, %r127, %r261;
	add.s32 	%r263, %r128, %r262;
	add.s32 	%r264, %r129, %r263;
	add.s32 	%r265, %r130, %r264;
	add.s32 	%r266, %r131, %r265;
	add.s32 	%r267, %r132, %r266;
	add.s32 	%r268, %r133, %r267;
	add.s32 	%r269, %r134, %r268;
	add.s32 	%r270, %r135, %r269;
	add.s32 	%r271, %r136, %r270;
	add.s32 	%r272, %r137, %r271;
	add.s32 	%r273, %r138, %r272;
	add.s32 	%r274, %r139, %r273;
	add.s32 	%r275, %r140, %r274;
	add.s32 	%r276, %r141, %r275;
	add.s32 	%r277, %r142, %r276;
	add.s32 	%r235, %r143, %r277;
	mov.b32 	%r233, 1;
	mov.b32 	%r258, 0;
	mov.b32 	%r260, -1;
	// begin inline asm
	{  .reg .s32 r0;  .reg .pred p;  shfl.sync.up.b32 r0|p, %r235, %r233, %r258, %r260;  @p add.s32 r0, r0, %r235;  mov.s32 %r231, r0;}
	// end inline asm
	mov.b32 	%r239, 2;
	// begin inline asm
	{  .reg .s32 r0;  .reg .pred p;  shfl.sync.up.b32 r0|p, %r231, %r239, %r258, %r260;  @p add.s32 r0, r0, %r231;  mov.s32 %r237, r0;}
	// end inline asm
	mov.b32 	%r245, 4;
	// begin inline asm
	{  .reg .s32 r0;  .reg .pred p;  shfl.sync.up.b32 r0|p, %r237, %r245, %r258, %r260;  @p add.s32 r0, r0, %r237;  mov.s32 %r243, r0;}
	// end inline asm
	mov.b32 	%r251, 8;
	// begin inline asm
	{  .reg .s32 r0;  .reg .pred p;  shfl.sync.up.b32 r0|p, %r243, %r251, %r258, %r260;  @p add.s32 r0, r0, %r243;  mov.s32 %r249, r0;}
	// end inline asm
	mov.b32 	%r257, 16;
	// begin inline asm
	{  .reg .s32 r0;  .reg .pred p;  shfl.sync.up.b32 r0|p, %r249, %r257, %r258, %r260;  @p add.s32 r0, r0, %r249;  mov.s32 %r255, r0;}
	// end inline asm
	setp.ne.s32 	%p24, %r227, 31;
	@%p24 bra 	$L__BB6_74;
	shl.b32 	%r278, %r122, 2;
	mov.u32 	%r279, _ZZN3cub18CUB_300001_SM_10006detail4scan16DeviceScanKernelINS2_10policy_hubIiiimN4cuda3std3__44plusIvEEE10Policy1000EN6thrust24THRUST_300001_SM_1000_NS10device_ptrIiEESF_NS0_13ScanTileStateIiLb1EEES9_NS1_10InputValueIiPiEEmiLb0EiEEvT0_T1_T2_iT3_T4_T5_E12temp_storage;
	add.s32 	%r280, %r279, %r278;
	st.shared.u32 	[%r280+16], %r255;
$L__BB6_74:
	sub.s32 	%r281, %r255, %r235;
	bar.sync 	0;
	ld.shared.v4.u32 	{%r282, %r283, %r284, %r285}, [_ZZN3cub18CUB_300001_SM_10006detail4scan16DeviceScanKernelINS2_10policy_hubIiiimN4cuda3std3__44plusIvEEE10Policy1000EN6thrust24THRUST_300001_SM_1000_NS10device_ptrIiEESF_NS0_13ScanTileStateIiLb1EEES9_NS1_10InputValueIiPiEEmiLb0EiEEvT0_T1_T2_iT3_T4_T5_E12temp_storage+16];
	add.s32 	%r286, %r283, %r282;
	setp.eq.s32 	%p25, %r122, 2;
	selp.b32 	%r287, %r286, %r282, %p25;
	add.s32 	%r288, %r286, %r284;
	setp.eq.s32 	%p26, %r122, 3;
	selp.b32 	%r289, %r288, %r287, %p26;
	add.s32 	%r290, %r288, %r285;
	setp.eq.s32 	%p27, %r122, 4;
	selp.b32 	%r291, %r290, %r289, %p27;
	ld.shared.v4.u32 	{%r292, %r293, %r294, %r295}, [_ZZN3cub18CUB_300001_SM_10006detail4scan16DeviceScanKernelINS2_10policy_hubIiiimN4cuda3std3__44plusIvEEE10Policy1000EN6thrust24THRUST_300001_SM_1000_NS10device_ptrIiEESF_NS0_13ScanTileStateIiLb1EEES9_NS1_10InputValueIiPiEEmiLb0EiEEvT0_T1_T2_iT3_T4_T5_E12temp_storage+32];
	add.s32 	%r296, %r290, %r292;
	setp.eq.s32 	%p28, %r122, 5;
	selp.b32 	%r297, %r296, %r291, %p28;
	add.s32 	%r298, %r296, %r293;
	setp.eq.s32 	%p29, %r122, 6;
	selp.b32 	%r299, %r298, %r297, %p29;
	add.s32 	%r300, %r298, %r294;
	setp.eq.s32 	%p30, %r122, 7;
	selp.b32 	%r301, %r300, %r299, %p30;
	add.s32 	%r302, %r300, %r295;
	setp.eq.s32 	%p31, %r122, 8;
	selp.b32 	%r303, %r302, %r301, %p31;
	ld.shared.v4.u32 	{%r304, %r305, %r306, %r307}, [_ZZN3cub18CUB_300001_SM_10006detail4scan16DeviceScanKernelINS2_10policy_hubIiiimN4cuda3std3__44plusIvEEE10Policy1000EN6thrust24THRUST_300001_SM_1000_NS10device_ptrIiEESF_NS0_13ScanTileStateIiLb1EEES9_NS1_10InputValueIiPiEEmiLb0EiEEvT0_T1_T2_iT3_T4_T5_E12temp_storage+48];
	add.s32 	%r308, %r302, %r304;
	setp.eq.s32 	%p32, %r122, 9;
	selp.b32 	%r309, %r308, %r303, %p32;
	add.s32 	%r310, %r308, %r305;
	setp.eq.s32 	%p33, %r122, 10;
	selp.b32 	%r311, %r310, %r309, %p33;
	add.s32 	%r312, %r310, %r306;
	setp.eq.s32 	%p34, %r122, 11;
	selp.b32 	%r313, %r312, %r311, %p34;
	add.s32 	%r314, %r312, %r307;
	setp.eq.s32 	%p35, %r122, 12;
	selp.b32 	%r315, %r314, %r313, %p35;
	ld.shared.u32 	%r316, [_ZZN3cub18CUB_300001_SM_10006detail4scan16DeviceScanKernelINS2_10policy_hubIiiimN4cuda3std3__44plusIvEEE10Policy1000EN6thrust24THRUST_300001_SM_1000_NS10device_ptrIiEESF_NS0_13ScanTileStateIiLb1EEES9_NS1_10InputValueIiPiEEmiLb0EiEEvT0_T1_T2_iT3_T4_T5_E12temp_storage+64];
	add.s32 	%r149, %r314, %r316;
	setp.gt.u32 	%p36, %r76, 31;
	setp.lt.u32 	%p37, %r76, 32;
	setp.eq.s32 	%p38, %r227, 0;
	selp.b32 	%r317, 0, %r281, %p38;
	add.s32 	%r1001, %r315, %r317;
	selp.b32 	%r151, %r281, %r1001, %p37;
	@%p36 bra 	$L__BB6_90;
	setp.ne.s32 	%p39, %r76, 0;
	mul.wide.s32 	%rd24, %r4, 8;
	add.s64 	%rd13, %rd18, %rd24;
	@%p39 bra 	$L__BB6_77;
	st.shared.u32 	[_ZZN3cub18CUB_300001_SM_10006detail4scan16DeviceScanKernelINS2_10policy_hubIiiimN4cuda3std3__44plusIvEEE10Policy1000EN6thrust24THRUST_300001_SM_1000_NS10device_ptrIiEESF_NS0_13ScanTileStateIiLb1EEES9_NS1_10InputValueIiPiEEmiLb0EiEEvT0_T1_T2_iT3_T4_T5_E12temp_storage+12], %r149;
	add.s64 	%rd25, %rd13, 256;
	mov.b32 	%r318, 100;
	// begin inline asm
	st.relaxed.gpu.v2.u32 [%rd25], {%r318, %r149};
	// end inline asm
$L__BB6_77:
	not.b32 	%r324, %r76;
	add.s32 	%r997, %r4, %r324;
	mov.b32 	%r320, 550;
	// begin inline asm
	nanosleep.u32 %r320;
	// end inline asm
	mul.wide.s32 	%rd27, %r997, 8;
	add.s64 	%rd28, %rd18, %rd27;
	add.s64 	%rd26, %rd28, 256;
	// begin inline asm
	ld.relaxed.gpu.v2.u32 {%r998, %r992}, [%rd26];
	// end inline asm
	mov.b32 	%r993, 478;
$L__BB6_78:
	setp.eq.s32 	%p40, %r998, 99;
	mov.b32 	%r325, -1;
	vote.sync.any.pred 	%p41, %p40, %r325;
	not.pred 	%p42, %p41;
	@%p42 bra 	$L__BB6_80;
	// begin inline asm
	nanosleep.u32 %r993;
	// end inline asm
	shr.u32 	%r993, %r993, 1;
	// begin inline asm
	ld.relaxed.gpu.v2.u32 {%r998, %r992}, [%rd26];
	// end inline asm
	bra.uni 	$L__BB6_78;
$L__BB6_80:
	setp.eq.s32 	%p43, %r998, 101;
	mov.b32 	%r352, -1;
	vote.sync.ballot.b32 	%r354, %p43, %r352;
	// begin inline asm
	mov.u32 %r327, %lanemask_ge;
	// end inline asm
	and.b32  	%r355, %r354, %r327;
	or.b32  	%r356, %r355, -2147483648;
	add.s32 	%r357, %r356, -1;
	not.b32 	%r358, %r356;
	and.b32  	%r359, %r358, %r357;
	popc.b32 	%r331, %r359;
	mov.b32 	%r330, 1;
	// begin inline asm
	shfl.sync.down.b32 %r328, %r992, %r330, %r331, %r352;
	// end inline asm
	setp.lt.s32 	%p45, %r227, %r331;
	selp.b32 	%r360, %r328, 0, %p45;
	add.s32 	%r334, %r360, %r992;
	mov.b32 	%r335, 2;
	// begin inline asm
	shfl.sync.down.b32 %r333, %r334, %r335, %r331, %r352;
	// end inline asm
	add.s32 	%r361, %r227, 2;
	setp.gt.s32 	%p46, %r361, %r331;
	selp.b32 	%r362, 0, %r333, %p46;
	add.s32 	%r339, %r334, %r362;
	mov.b32 	%r340, 4;
	// begin inline asm
	shfl.sync.down.b32 %r338, %r339, %r340, %r331, %r352;
	// end inline asm
	add.s32 	%r363, %r227, 4;
	setp.gt.s32 	%p47, %r363, %r331;
	selp.b32 	%r364, 0, %r338, %p47;
	add.s32 	%r344, %r339, %r364;
	mov.b32 	%r345, 8;
	// begin inline asm
	shfl.sync.down.b32 %r343, %r344, %r345, %r331, %r352;
	// end inline asm
	add.s32 	%r365, %r227, 8;
	setp.gt.s32 	%p48, %r365, %r331;
	selp.b32 	%r366, 0, %r343, %p48;
	add.s32 	%r349, %r344, %r366;
	mov.b32 	%r350, 16;
	// begin inline asm
	shfl.sync.down.b32 %r348, %r349, %r350, %r331, %r352;
	// end inline asm
	add.s32 	%r367, %r227, 16;
	setp.gt.s32 	%p49, %r367, %r331;
	selp.b32 	%r368, 0, %r348, %p49;
	add.s32 	%r994, %r349, %r368;
	add.s64 	%rd14, %rd18, 256;
	mov.b32 	%r995, 478;
$L__BB6_81:
	setp.ne.s32 	%p50, %r998, 101;
	mov.b32 	%r369, -1;
	vote.sync.all.pred 	%p51, %p50, %r369;
	not.pred 	%p52, %p51;
	@%p52 bra 	$L__BB6_86;
	shr.u32 	%r995, %r995, 1;
	mul.wide.s32 	%rd31, %r997, 8;
	add.s64 	%rd32, %rd14, %rd31;
	add.s64 	%rd30, %rd32, -256;
	// begin inline asm
	ld.relaxed.gpu.v2.u32 {%r998, %r999}, [%rd30];
	// end inline asm
	mov.u32 	%r1000, %r995;
$L__BB6_83:
	setp.eq.s32 	%p56, %r998, 99;
	mov.b32 	%r377, -1;
	vote.sync.any.pred 	%p57, %p56, %r377;
	not.pred 	%p58, %p57;
	@%p58 bra 	$L__BB6_85;
	// begin inline asm
	nanosleep.u32 %r1000;
	// end inline asm
	shr.u32 	%r1000, %r1000, 1;
	// begin inline asm
	ld.relaxed.gpu.v2.u32 {%r998, %r999}, [%rd30];
	// end inline asm
	bra.uni 	$L__BB6_83;
$L__BB6_85:
	setp.eq.s32 	%p59, %r998, 101;
	mov.b32 	%r403, -1;
	vote.sync.ballot.b32 	%r404, %p59, %r403;
	and.b32  	%r405, %r404, %r327;
	or.b32  	%r406, %r405, -2147483648;
	add.s32 	%r407, %r406, -1;
	not.b32 	%r408, %r406;
	and.b32  	%r409, %r408, %r407;
	popc.b32 	%r382, %r409;
	mov.b32 	%r381, 1;
	// begin inline asm
	shfl.sync.down.b32 %r379, %r999, %r381, %r382, %r403;
	// end inline asm
	setp.lt.s32 	%p61, %r227, %r382;
	selp.b32 	%r410, %r379, 0, %p61;
	add.s32 	%r385, %r410, %r999;
	mov.b32 	%r386, 2;
	// begin inline asm
	shfl.sync.down.b32 %r384, %r385, %r386, %r382, %r403;
	// end inline asm
	add.s32 	%r411, %r227, 2;
	setp.gt.s32 	%p62, %r411, %r382;
	selp.b32 	%r412, 0, %r384, %p62;
	add.s32 	%r390, %r385, %r412;
	mov.b32 	%r391, 4;
	// begin inline asm
	shfl.sync.down.b32 %r389, %r390, %r391, %r382, %r403;
	// end inline asm
	add.s32 	%r413, %r227, 4;
	setp.gt.s32 	%p63, %r413, %r382;
	selp.b32 	%r414, 0, %r389, %p63;
	add.s32 	%r395, %r390, %r414;
	mov.b32 	%r396, 8;
	// begin inline asm
	shfl.sync.down.b32 %r394, %r395, %r396, %r382, %r403;
	// end inline asm
	add.s32 	%r415, %r227, 8;
	setp.gt.s32 	%p64, %r415, %r382;
	selp.b32 	%r416, 0, %r394, %p64;
	add.s32 	%r400, %r395, %r416;
	mov.b32 	%r401, 16;
	// begin inline asm
	shfl.sync.down.b32 %r399, %r400, %r401, %r382, %r403;
	// end inline asm
	add.s32 	%r417, %r227, 16;
	setp.gt.s32 	%p65, %r417, %r382;
	selp.b32 	%r418, 0, %r399, %p65;
	add.s32 	%r419, %r418, %r994;
	add.s32 	%r994, %r419, %r400;
	add.s32 	%r997, %r997, -32;
	bra.uni 	$L__BB6_81;
$L__BB6_86:
	@%p39 bra 	$L__BB6_88;
	add.s32 	%r372, %r994, %r149;
	add.s64 	%rd29, %rd13, 256;
	mov.b32 	%r371, 101;
	// begin inline asm
	st.relaxed.gpu.v2.u32 [%rd29], {%r371, %r372};
	// end inline asm
	st.shared.u32 	[_ZZN3cub18CUB_300001_SM_10006detail4scan16DeviceScanKernelINS2_10policy_hubIiiimN4cuda3std3__44plusIvEEE10Policy1000EN6thrust24THRUST_300001_SM_1000_NS10device_ptrIiEESF_NS0_13ScanTileStateIiLb1EEES9_NS1_10InputValueIiPiEEmiLb0EiEEvT0_T1_T2_iT3_T4_T5_E12temp_storage+4], %r994;
	st.shared.u32 	[_ZZN3cub18CUB_300001_SM_10006detail4scan16DeviceScanKernelINS2_10policy_hubIiiimN4cuda3std3__44plusIvEEE10Policy1000EN6thrust24THRUST_300001_SM_1000_NS10device_ptrIiEESF_NS0_13ScanTileStateIiLb1EEES9_NS1_10InputValueIiPiEEmiLb0EiEEvT0_T1_T2_iT3_T4_T5_E12temp_storage+8], %r372;
$L__BB6_88:
	setp.ne.s32 	%p54, %r227, 0;
	mov.u32 	%r1001, %r151;
	@%p54 bra 	$L__BB6_90;
	st.shared.u32 	[_ZZN3cub18CUB_300001_SM_10006detail4scan16DeviceScanKernelINS2_10policy_hubIiiimN4cuda3std3__44plusIvEEE10Policy1000EN6thrust24THRUST_300001_SM_1000_NS10device_ptrIiEESF_NS0_13ScanTileStateIiLb1EEES9_NS1_10InputValueIiPiEEmiLb0EiEEvT0_T1_T2_iT3_T4_T5_E12temp_storage+84], %r994;
	mov.u32 	%r1001, %r994;
$L__BB6_90:
	bar.sync 	0;
	setp.eq.s32 	%p55, %r76, 0;
	ld.shared.u32 	%r373, [_ZZN3cub18CUB_300001_SM_10006detail4scan16DeviceScanKernelINS2_10policy_hubIiiimN4cuda3std3__44plusIvEEE10Policy1000EN6thrust24THRUST_300001_SM_1000_NS10device_ptrIiEESF_NS0_13ScanTileStateIiLb1EEES9_NS1_10InputValueIiPiEEmiLb0EiEEvT0_T1_T2_iT3_T4_T5_E12temp_storage+84];
	selp.b32 	%r374, 0, %r373, %p55;
	add.s32 	%r1002, %r374, %r1001;
$L__BB6_91:
	add.s32 	%r514, %r1002, %r125;
	add.s32 	%r515, %r126, %r514;
	add.s32 	%r516, %r127, %r515;
	add.s32 	%r517, %r128, %r516;
	add.s32 	%r518, %r129, %r517;
	add.s32 	%r519, %r130, %r518;
	add.s32 	%r520, %r131, %r519;
	add.s32 	%r521, %r132, %r520;
	add.s32 	%r522, %r133, %r521;
	add.s32 	%r523, %r134, %r522;
	add.s32 	%r524, %r135, %r523;
	add.s32 	%r525, %r136, %r524;
	add.s32 	%r526, %r137, %r525;
	add.s32 	%r527, %r138, %r526;
	add.s32 	%r528, %r139, %r527;
	add.s32 	%r529, %r140, %r528;
	add.s32 	%r530, %r141, %r529;
	add.s32 	%r531, %r142, %r530;
	bar.sync 	0;
	st.shared.u32 	[%r124], %r1002;
	st.shared.u32 	[%r124+4], %r514;
	st.shared.u32 	[%r124+8], %r515;
	st.shared.u32 	[%r124+12], %r516;
	st.shared.u32 	[%r124+16], %r517;
	st.shared.u32 	[%r124+20], %r518;
	st.shared.u32 	[%r124+24], %r519;
	st.shared.u32 	[%r124+28], %r520;
	st.shared.u32 	[%r124+32], %r521;
	st.shared.u32 	[%r124+36], %r522;
	st.shared.u32 	[%r124+40], %r523;
	st.shared.u32 	[%r124+44], %r524;
	st.shared.u32 	[%r124+48], %r525;
	st.shared.u32 	[%r124+52], %r526;
	st.shared.u32 	[%r124+56], %r527;
	st.shared.u32 	[%r124+60], %r528;
	st.shared.u32 	[%r124+64], %r529;
	st.shared.u32 	[%r124+68], %r530;
	st.shared.u32 	[%r124+72], %r531;
	bar.warp.sync 	-1;
	ld.shared.u32 	%r185, [%r123];
	ld.shared.u32 	%r186, [%r123+128];
	ld.shared.u32 	%r187, [%r123+256];
	ld.shared.u32 	%r188, [%r123+384];
	ld.shared.u32 	%r189, [%r123+512];
	ld.shared.u32 	%r190, [%r123+640];
	ld.shared.u32 	%r191, [%r123+768];
	ld.shared.u32 	%r192, [%r123+896];
	ld.shared.u32 	%r193, [%r123+1024];
	ld.shared.u32 	%r194, [%r123+1152];
	ld.shared.u32 	%r195, [%r123+1280];
	ld.shared.u32 	%r196, [%r123+1408];
	ld.shared.u32 	%r197, [%r123+1536];
	ld.shared.u32 	%r198, [%r123+1664];
	ld.shared.u32 	%r199, [%r123+1792];
	ld.shared.u32 	%r200, [%r123+1920];
	ld.shared.u32 	%r201, [%r123+2048];
	ld.shared.u32 	%r202, [%r123+2176];
	ld.shared.u32 	%r203, [%r123+2304];
	setp.ne.s32 	%p80, %r76, 0;
	@%p80 bra 	$L__BB6_93;
	st.volatile.shared.u32 	[_ZZN3cub18CUB_300001_SM_10006detail4scan16DeviceScanKernelINS2_10policy_hubIiiimN4cuda3std3__44plusIvEEE10Policy1000EN6thrust24THRUST_300001_SM_1000_NS10device_ptrIiEESF_NS0_13ScanTileStateIiLb1EEES9_NS1_10InputValueIiPiEEmiLb0EiEEvT0_T1_T2_iT3_T4_T5_E12temp_storage+31616], %r75;
$L__BB6_93:
	bar.sync 	0;
	ld.volatile.shared.u32 	%r204, [_ZZN3cub18CUB_300001_SM_10006detail4scan16DeviceScanKernelINS2_10policy_hubIiiimN4cuda3std3__44plusIvEEE10Policy1000EN6thrust24THRUST_300001_SM_1000_NS10device_ptrIiEESF_NS0_13ScanTileStateIiLb1EEES9_NS1_10InputValueIiPiEEmiLb0EiEEvT0_T1_T2_iT3_T4_T5_E12temp_storage+31616];
	cvt.u64.u32 	%rd39, %r78;
	add.s64 	%rd40, %rd5, %rd39;
	setp.ge.s32 	%p81, %r78, %r204;
	shl.b64 	%rd41, %rd40, 2;
	add.s64 	%rd15, %rd4, %rd41;
	@%p81 bra 	$L__BB6_95;
	st.global.u32 	[%rd15], %r185;
$L__BB6_95:
	mov.u32 	%r532, %tid.x;
	and.b32  	%r533, %r532, 992;
	mul.lo.s32 	%r534, %r533, 19;
	and.b32  	%r535, %r532, 31;
	or.b32  	%r536, %r534, %r535;
	add.s32 	%r537, %r536, 32;
	setp.ge.s32 	%p82, %r537, %r204;
	@%p82 bra 	$L__BB6_97;
	st.global.u32 	[%rd15+128], %r186;
$L__BB6_97:
	add.s32 	%r543, %r536, 64;
	setp.ge.s32 	%p83, %r543, %r204;
	@%p83 bra 	$L__BB6_99;
	st.global.u32 	[%rd15+256], %r187;
$L__BB6_99:
	add.s32 	%r549, %r536, 96;
	setp.ge.s32 	%p84, %r549, %r204;
	@%p84 bra 	$L__BB6_101;
	st.global.u32 	[%rd15+384], %r188;
$L__BB6_101:
	add.s32 	%r555, %r536, 128;
	setp.ge.s32 	%p85, %r555, %r204;
	@%p85 bra 	$L__BB6_103;
	st.global.u32 	[%rd15+512], %r189;
$L__BB6_103:
	add.s32 	%r561, %r536, 160;
	setp.ge.s32 	%p86, %r561, %r204;
	@%p86 bra 	$L__BB6_105;
	st.global.u32 	[%rd15+640], %r190;
$L__BB6_105:
	add.s32 	%r567, %r536, 192;
	setp.ge.s32 	%p87, %r567, %r204;
	@%p87 bra 	$L__BB6_107;
	st.global.u32 	[%rd15+768], %r191;
$L__BB6_107:
	add.s32 	%r573, %r536, 224;
	setp.ge.s32 	%p88, %r573, %r204;
	@%p88 bra 	$L__BB6_109;
	st.global.u32 	[%rd15+896], %r192;
$L__BB6_109:
	setp.ge.s32 	%p89, %r95, %r204;
	@%p89 bra 	$L__BB6_111;
	st.global.u32 	[%rd15+1024], %r193;
$L__BB6_111:
	setp.ge.s32 	%p90, %r98, %r204;
	@%p90 bra 	$L__BB6_113;
	st.global.u32 	[%rd15+1152], %r194;
$L__BB6_113:
	add.s32 	%r579, %r536, 320;
	setp.ge.s32 	%p91, %r579, %r204;
	@%p91 bra 	$L__BB6_115;
	st.global.u32 	[%rd15+1280], %r195;
$L__BB6_115:
	add.s32 	%r585, %r536, 352;
	setp.ge.s32 	%p92, %r585, %r204;
	@%p92 bra 	$L__BB6_117;
	st.global.u32 	[%rd15+1408], %r196;
$L__BB6_117:
	add.s32 	%r591, %r536, 384;
	setp.ge.s32 	%p93, %r591, %r204;
	@%p93 bra 	$L__BB6_119;
	st.global.u32 	[%rd15+1536], %r197;
$L__BB6_119:
	add.s32 	%r597, %r536, 416;
	setp.ge.s32 	%p94, %r597, %r204;
	@%p94 bra 	$L__BB6_121;
	st.global.u32 	[%rd15+1664], %r198;
$L__BB6_121:
	add.s32 	%r603, %r536, 448;
	setp.ge.s32 	%p95, %r603, %r204;
	@%p95 bra 	$L__BB6_123;
	st.global.u32 	[%rd15+1792], %r199;
$L__BB6_123:
	add.s32 	%r609, %r536, 480;
	setp.ge.s32 	%p96, %r609, %r204;
	@%p96 bra 	$L__BB6_125;
	st.global.u32 	[%rd15+1920], %r200;
$L__BB6_125:
	add.s32 	%r615, %r536, 512;
	setp.ge.s32 	%p97, %r615, %r204;
	@%p97 bra 	$L__BB6_127;
	st.global.u32 	[%rd15+2048], %r201;
$L__BB6_127:
	setp.ge.s32 	%p98, %r115, %r204;
	@%p98 bra 	$L__BB6_129;
	st.global.u32 	[%rd15+2176], %r202;
$L__BB6_129:
	setp.ge.s32 	%p99, %r118, %r204;
	@%p99 bra 	$L__BB6_131;
	st.global.u32 	[%rd15+2304], %r203;
$L__BB6_131:
	ret;

}


// ===== COMPILED SASS (sm_100) =====

	.target	sm_100

	.elftype	@"ET_EXEC"


//--------------------- .note.nv.tkinfo           --------------------------
	.section	.note.nv.tkinfo,"",@"SHT_NOTE"
	.sectionflags	@"SHF_NOTE_NV_TKINFO"
	.tkinfo
        /*0018*/ 	.word	0x00000002
        /*0030*/ 	.string	""
        /*0030*/ 	.string	"ptxas"
        /*0030*/ 	.string	"Cuda compilation tools, release 13.0, V13.0.88"
        /*0030*/ 	.string	"Build cuda_13.0.r13.0/compiler.36424714_0"
        /*0030*/ 	.string	"-arch sm_100 -m 64 "



//--------------------- .note.nv.cuinfo           --------------------------
	.section	.note.nv.cuinfo,"",@"SHT_NOTE"
	.sectionflags	@"SHF_NOTE_NV_CUINFO"
        /*0018*/ 	.short	0x0002
        /*001a*/ 	.short	0x0064
        /*001c*/ 	.short	0x0082
	.zero		2


//--------------------- .nv.info                  --------------------------
	.section	.nv.info,"",@"SHT_CUDA_INFO"
	.align	4


	//----- nvinfo : EIATTR_REGCOUNT
	.align		4
        /*0000*/ 	.byte	0x04, 0x2f
        /*0002*/ 	.short	(.L_46 - .L_45)
	.align		4
.L_45:
        /*0004*/ 	.word	index@(_Z14_cu_vertdegreeiiiPfS_Pi)
        /*0008*/ 	.word	0x0000001e


	//----- nvinfo : EIATTR_FRAME_SIZE
	.align		4
.L_46:
        /*000c*/ 	.byte	0x04, 0x11
        /*000e*/ 	.short	(.L_48 - .L_47)
	.align		4
.L_47:
        /*0010*/ 	.word	index@(_Z14_cu_vertdegreeiiiPfS_Pi)
        /*0014*/ 	.word	0x00000000


	//----- nvinfo : EIATTR_REGCOUNT
	.align		4
.L_48:
        /*0018*/ 	.byte	0x04, 0x2f
        /*001a*/ 	.short	(.L_50 - .L_49)
	.align		4
.L_49:
        /*001c*/ 	.word	index@(_Z14_cu_asmadjlistiiPfS_PiS0_i)
        /*0020*/ 	.word	0x0000001c


	//----- nvinfo : EIATTR_FRAME_SIZE
	.align		4
.L_50:
        /*0024*/ 	.byte	0x04, 0x11
        /*0026*/ 	.short	(.L_52 - .L_51)
	.align		4
.L_51:
        /*0028*/ 	.word	index@(_Z14_cu_asmadjlistiiPfS_PiS0_i)
        /*002c*/ 	.word	0x00000000


	//----- nvinfo : EIATTR_REGCOUNT
	.align		4
.L_52:
        /*0030*/ 	.byte	0x04, 0x2f
        /*0032*/ 	.short	(.L_54 - .L_53)
	.align		4
.L_53:
        /*0034*/ 	.word	index@(_Z29_cu_breadth_first_search_kerniPiS_S_S_S_)
        /*0038*/ 	.word	0x00000018


	//----- nvinfo : EIATTR_FRAME_SIZE
	.align		4
.L_54:
        /*003c*/ 	.byte	0x04, 0x11
        /*003e*/ 	.short	(.L_56 - .L_55)
	.align		4
.L_55:
        /*0040*/ 	.word	index@(_Z29_cu_breadth_first_search_kerniPiS_S_S_S_)
        /*0044*/ 	.word	0x00000000


	//----- nvinfo : EIATTR_REGCOUNT
	.align		4
.L_56:
        /*0048*/ 	.byte	0x04, 0x2f
        /*004a*/ 	.short	(.L_58 - .L_57)
	.align		4
.L_57:
        /*004c*/ 	.word	index@(_ZN3cub18CUB_300001_SM_10006detail11EmptyKernelIvEEvv)
        /*0050*/ 	.word	0x00000004


	//----- nvinfo : EIATTR_FRAME_SIZE
	.align		4
.L_58:
        /*0054*/ 	.byte	0x04, 0x11
        /*0056*/ 	.short	(.L_60 - .L_59)
	.align		4
.L_59:
        /*0058*/ 	.word	index@(_ZN3cub18CUB_300001_SM_10006detail11EmptyKernelIvEEvv)
        /*005c*/ 	.word	0x00000000


	//----- nvinfo : EIATTR_REGCOUNT
	.align		4
.L_60:
        /*0060*/ 	.byte	0x04, 0x2f
        /*0062*/ 	.short	(.L_62 - .L_61)
	.align		4
.L_61:
        /*0064*/ 	.word	index@(_ZN3cub18CUB_300001_SM_10006detail4scan20DeviceScanInitKernelINS0_13ScanTileStateIiLb1EEEEEvT_i)
        /*0068*/ 	.word	0x00000008


	//----- nvinfo : EIATTR_FRAME_SIZE
	.align		4
.L_62:
        /*006c*/ 	.byte	0x04, 0x11
        /*006e*/ 	.short	(.L_64 - .L_63)
	.align		4
.L_63:
        /*0070*/ 	.word	index@(_ZN3cub18CUB_300001_SM_10006detail4scan20DeviceScanInitKernelINS0_13ScanTileStateIiLb1EEEEEvT_i)
        /*0074*/ 	.word	0x00000000


	//----- nvinfo : EIATTR_REGCOUNT
	.align		4
.L_64:
        /*0078*/ 	.byte	0x04, 0x2f
        /*007a*/ 	.short	(.L_66 - .L_65)
	.align		4
.L_65:
        /*007c*/ 	.word	index@(_ZN3cub18CUB_300001_SM_10006detail4scan16DeviceScanKernelINS2_10policy_hubIiiijN4cuda3std3__44plusIvEEE10Policy1000EN6thrust24THRUST_300001_SM_1000_NS10device_ptrIiEESF_NS0_13ScanTileStateIiLb1EEES9_NS1_10InputValueIiPiEEjiLb0EiEEvT0_T1_T2_iT3_T4_T5_)
        /*0080*/ 	.word	0x00000038


	//----- nvinfo : EIATTR_FRAME_SIZE
	.align		4
.L_66:
        /*0084*/ 	.byte	0x04, 0x11
        /*0086*/ 	.short	(.L_68 - .L_67)
	.align		4
.L_67:
        /*0088*/ 	.word	index@(_ZN3cub18CUB_300001_SM_10006detail4scan16DeviceScanKernelINS2_10policy_hubIiiijN4cuda3std3__44plusIvEEE10Policy1000EN6thrust24THRUST_300001_SM_1000_NS10device_ptrIiEESF_NS0_13ScanTileStateIiLb1EEES9_NS1_10InputValueIiPiEEjiLb0EiEEvT0_T1_T2_iT3_T4_T5_)
        /*008c*/ 	.word	0x00000000


	//----- nvinfo : EIATTR_REGCOUNT
	.align		4
.L_68:
        /*0090*/ 	.byte	0x04, 0x2f
        /*0092*/ 	.short	(.L_70 - .L_69)
	.align		4
.L_69:
        /*0094*/ 	.word	index@(_ZN3cub18CUB_300001_SM_10006detail4scan16DeviceScanKernelINS2_10policy_hubIiiimN4cuda3std3__44plusIvEEE10Policy1000EN6thrust24THRUST_300001_SM_1000_NS10device_ptrIiEESF_NS0_13ScanTileStateIiLb1EEES9_NS1_10InputValueIiPiEEmiLb0EiEEvT0_T1_T2_iT3_T4_T5_)
        /*0098*/ 	.word	0x00000030


	//----- nvinfo : EIATTR_FRAME_SIZE
	.align		4
.L_70:
        /*009c*/ 	.byte	0x04, 0x11
        /*009e*/ 	.short	(.L_72 - .L_71)
	.align		4
.L_71:
        /*00a0*/ 	.word	index@(_ZN3cub18CUB_300001_SM_10006detail4scan16DeviceScanKernelINS2_10policy_hubIiiimN4cuda3std3__44plusIvEEE10Policy1000EN6thrust24THRUST_300001_SM_1000_NS10device_ptrIiEESF_NS0_13ScanTileStateIiLb1EEES9_NS1_10InputValueIiPiEEmiLb0EiEEvT0_T1_T2_iT3_T4_T5_)
        /*00a4*/ 	.word	0x00000000


	//----- nvinfo : EIATTR_MIN_STACK_SIZE
	.align		4
.L_72:
        /*00a8*/ 	.byte	0x04, 0x12
        /*00aa*/ 	.short	(.L_74 - .L_73)
	.align		4
.L_73:
        /*00ac*/ 	.word	index@(_ZN3cub18CUB_300001_SM_10006detail4scan16DeviceScanKernelINS2_10policy_hubIiiimN4cuda3std3__44plusIvEEE10Policy1000EN6thrust24THRUST_300001_SM_1000_NS10device_ptrIiEESF_NS0_13ScanTileStateIiLb1EEES9_NS1_10InputValueIiPiEEmiLb0EiEEvT0_T1_T2_iT3_T4_T5_)
        /*00b0*/ 	.word	0x00000000


	//----- nvinfo : EIATTR_MIN_STACK_SIZE
	.align		4
.L_74:
        /*00b4*/ 	.byte	0x04, 0x12
        /*00b6*/ 	.short	(.L_76 - .L_75)
	.align		4
.L_75:
        /*00b8*/ 	.word	index@(_ZN3cub18CUB_300001_SM_10006detail4scan16DeviceScanKernelINS2_10policy_hubIiiijN4cuda3std3__44plusIvEEE10Policy1000EN6thrust24THRUST_300001_SM_1000_NS10device_ptrIiEESF_NS0_13ScanTileStateIiLb1EEES9_NS1_10InputValueIiPiEEjiLb0EiEEvT0_T1_T2_iT3_T4_T5_)
        /*00bc*/ 	.word	0x00000000


	//----- nvinfo : EIATTR_MIN_STACK_SIZE
	.align		4
.L_76:
        /*00c0*/ 	.byte	0x04, 0x12
        /*00c2*/ 	.short	(.L_78 - .L_77)
	.align		4
.L_77:
        /*00c4*/ 	.word	index@(_ZN3cub18CUB_300001_SM_10006detail4scan20DeviceScanInitKernelINS0_13ScanTileStateIiLb1EEEEEvT_i)
        /*00c8*/ 	.word	0x00000000


	//----- nvinfo : EIATTR_MIN_STACK_SIZE
	.align		4
.L_78:
        /*00cc*/ 	.byte	0x04, 0x12
        /*00ce*/ 	.short	(.L_80 - .L_79)
	.align		4
.L_79:
        /*00d0*/ 	.word	index@(_ZN3cub18CUB_300001_SM_10006detail11EmptyKernelIvEEvv)
        /*00d4*/ 	.word	0x00000000


	//----- nvinfo : EIATTR_MIN_STACK_SIZE
	.align		4
.L_80:
        /*00d8*/ 	.byte	0x04, 0x12
        /*00da*/ 	.short	(.L_82 - .L_81)
	.align		4
.L_81:
        /*00dc*/ 	.word	index@(_Z29_cu_breadth_first_search_kerniPiS_S_S_S_)
        /*00e0*/ 	.word	0x00000000


	//----- nvinfo : EIATTR_MIN_STACK_SIZE
	.align		4
.L_82:
        /*00e4*/ 	.byte	0x04, 0x12
        /*00e6*/ 	.short	(.L_84 - .L_83)
	.align		4
.L_83:
        /*00e8*/ 	.word	index@(_Z14_cu_asmadjlistiiPfS_PiS0_i)
        /*00ec*/ 	.word	0x00000000


	//----- nvinfo : EIATTR_MIN_STACK_SIZE
	.align		4
.L_84:
        /*00f0*/ 	.byte	0x04, 0x12
        /*00f2*/ 	.short	(.L_86 - .L_85)
	.align		4
.L_85:
        /*00f4*/ 	.word	index@(_Z14_cu_vertdegreeiiiPfS_Pi)
        /*00f8*/ 	.word	0x00000000
.L_86:


//--------------------- .nv.compat                --------------------------
	.section	.nv.compat,"",@"SHT_CUDA_COMPAT_INFO"
	.align	4
        /*0000*/ 	.byte	0x02, 0x09, 0x00, 0x00, 0x02, 0x02, 0x01, 0x00, 0x02, 0x05, 0x05, 0x00, 0x03, 0x07, 0x01, 0x01
        /*0010*/ 	.byte	0x02, 0x03, 0x00, 0x00, 0x02, 0x06, 0x01, 0x00, 0x04, 0x0b, 0x08, 0x00, 0x09, 0x00, 0x00, 0x00
        /*0020*/ 	.byte	0x00, 0x00, 0x00, 0x00


//--------------------- .nv.info._ZN3cub18CUB_300001_SM_10006detail4scan16DeviceScanKernelINS2_10policy_hubIiiimN4cuda3std3__44plusIvEEE10Policy1000EN6thrust24THRUST_300001_SM_1000_NS10device_ptrIiEESF_NS0_13ScanTileStateIiLb1EEES9_NS1_10InputValueIiPiEEmiLb0EiEEvT0_T1_T2_iT3_T4_T5_ --------------------------
	.section	.nv.info._ZN3cub18CUB_300001_SM_10006detail4scan16DeviceScanKernelINS2_10policy_hubIiiimN4cuda3std3__44plusIvEEE10Policy1000EN6thrust24THRUST_300001_SM_1000_NS10device_ptrIiEESF_NS0_13ScanTileStateIiLb1EEES9_NS1_10InputValueIiPiEEmiLb0EiEEvT0_T1_T2_iT3_T4_T5_,"",@"SHT_CUDA_INFO"
	.sectionflags	@""
	.align	4


	//----- nvinfo : EIATTR_CUDA_API_VERSION
	.align		4
        /*0000*/ 	.byte	0x04, 0x37
        /*0002*/ 	.short	(.L_88 - .L_87)
.L_87:
        /*0004*/ 	.word	0x00000082


	//----- nvinfo : EIATTR_KPARAM_INFO
	.align		4
.L_88:
        /*0008*/ 	.byte	0x04, 0x17
        /*000a*/ 	.short	(.L_90 - .L_89)
.L_89:
        /*000c*/ 	.word	0x00000000
        /*0010*/ 	.short	0x0006
        /*0012*/ 	.short	0x0030
        /*0014*/ 	.byte	0x00, 0xf0, 0x21, 0x00


	//----- nvinfo : EIATTR_KPARAM_INFO
	.align		4
.L_90:
        /*0018*/ 	.byte	0x04, 0x17
        /*001a*/ 	.short	(.L_92 - .L_91)
.L_91:
        /*001c*/ 	.word	0x00000000
        /*0020*/ 	.short	0x0005
        /*0022*/ 	.short	0x0020
        /*0024*/ 	.byte	0x00, 0xf0, 0x41, 0x00


	//----- nvinfo : EIATTR_KPARAM_INFO
	.align		4
.L_92:
        /*0028*/ 	.byte	0x04, 0x17
        /*002a*/ 	.short	(.L_94 - .L_93)
.L_93:
        /*002c*/ 	.word	0x00000000
        /*0030*/ 	.short	0x0004
        /*0032*/ 	.short	0x001c
        /*0034*/ 	.byte	0x00, 0xf0, 0x05, 0x00


	//----- nvinfo : EIATTR_KPARAM_INFO
	.align		4
.L_94:
        /*0038*/ 	.byte	0x04, 0x17
        /*003a*/ 	.short	(.L_96 - .L_95)
.L_95:
        /*003c*/ 	.word	0x00000000
        /*0040*/ 	.short	0x0003
        /*0042*/ 	.short	0x0018
        /*0044*/ 	.byte	0x00, 0xf0, 0x11, 0x00


	//----- nvinfo : EIATTR_KPARAM_INFO
	.align		4
.L_96:
        /*0048*/ 	.byte	0x04, 0x17
        /*004a*/ 	.short	(.L_98 - .L_97)
.L_97:
        /*004c*/ 	.word	0x00000000
        /*0050*/ 	.short	0x0002
        /*0052*/ 	.short	0x0010
        /*0054*/ 	.byte	0x00, 0xf0, 0x21, 0x00


	//----- nvinfo : EIATTR_KPARAM_INFO
	.align		4
.L_98:
        /*0058*/ 	.byte	0x04, 0x17
        /*005a*/ 	.short	(.L_100 - .L_99)
.L_99:
        /*005c*/ 	.word	0x00000000
        /*0060*/ 	.short	0x0001
        /*0062*/ 	.short	0x0008
        /*0064*/ 	.byte	0x00, 0xf0, 0x21, 0x00


	//----- nvinfo : EIATTR_KPARAM_INFO
	.align		4
.L_100:
        /*0068*/ 	.byte	0x04, 0x17
        /*006a*/ 	.short	(.L_102 - .L_101)
.L_101:
        /*006c*/ 	.word	0x00000000
        /*0070*/ 	.short	0x0000
        /*0072*/ 	.short	0x0000
        /*0074*/ 	.byte	0x00, 0xf0, 0x21, 0x00


	//----- nvinfo : EIATTR_SPARSE_MMA_MASK
	.align		4
.L_102:
        /*0078*/ 	.byte	0x03, 0x50
        /*007a*/ 	.short	0x0000


	//----- nvinfo : EIATTR_MAXREG_COUNT
	.align		4
        /*007c*/ 	.byte	0x03, 0x1b
        /*007e*/ 	.short	0x0080


	//----- nvinfo : EIATTR_NUM_BARRIERS
	.align		4
        /*0080*/ 	.byte	0x02, 0x4c
        /*0082*/ 	.byte	0x01
	.zero		1


	//----- nvinfo : EIATTR_MERCURY_ISA_VERSION
	.align		4
        /*0084*/ 	.byte	0x03, 0x5f
        /*0086*/ 	.short	0x0101


	//----- nvinfo : EIATTR_COOP_GROUP_MASK_REGIDS
	.align		4
        /*0088*/ 	.byte	0x04, 0x29
        /*008a*/ 	.short	(.L_104 - .L_103)


	//   ....[0]....
.L_103:
        /*008c*/ 	.word	0xffffffff


	//   ....[1]....
        /*0090*/ 	.word	0xffffffff


	//   ....[2]....
        /*0094*/ 	.word	0xffffffff


	//   ....[3]....
        /*0098*/ 	.word	0xffffffff


	//   ....[4]....
        /*009c*/ 	.word	0xffffffff


	//   ....[5]....
        /*00a0*/ 	.word	0xffffffff


	//   ....[6]....
        /*00a4*/ 	.word	0xffffffff


	//   ....[7]....
        /*00a8*/ 	.word	0xffffffff


	//   ....[8]....
        /*00ac*/ 	.word	0xffffffff


	//   ....[9]....
        /*00b0*/ 	.word	0xffffffff


	//   ....[10]....
        /*00b4*/ 	.word	0xffffffff


	//   ....[11]....
        /*00b8*/ 	.word	0xffffffff


	//   ....[12]....
        /*00bc*/ 	.word	0xffffffff


	//   ....[13]....
        /*00c0*/ 	.word	0xffffffff


	//   ....[14]....
        /*00c4*/ 	.word	0xffffffff


	//   ....[15]....
        /*00c8*/ 	.word	0xffffffff


	//   ....[16]....
        /*00cc*/ 	.word	0xffffffff


	//   ....[17]....
        /*00d0*/ 	.word	0xffffffff


	//   ....[18]....
        /*00d4*/ 	.word	0xffffffff


	//   ....[19]....
        /*00d8*/ 	.word	0xffffffff


	//   ....[20]....
        /*00dc*/ 	.word	0xffffffff


	//   ....[21]....
        /*00e0*/ 	.word	0xffffffff


	//   ....[22]....
        /*00e4*/ 	.word	0xffffffff


	//   ....[23]....
        /*00e8*/ 	.word	0xffffffff


	//   ....[24]....
        /*00ec*/ 	.word	0xffffffff


	//   ....[25]....
        /*00f0*/ 	.word	0xffffffff


	//   ....[26]....
        /*00f4*/ 	.word	0xffffffff


	//   ....[27]....
        /*00f8*/ 	.word	0xffffffff


	//   ....[28]....
        /*00fc*/ 	.word	0xffffffff


	//   ....[29]....
        /*0100*/ 	.word	0xffffffff


	//   ....[30]....
        /*0104*/ 	.word	0xffffffff


	//   ....[31]....
        /*0108*/ 	.word	0xffffffff


	//   ....[32]....
        /*010c*/ 	.word	0xffffffff


	//   ....[33]....
        /*0110*/ 	.word	0xffffffff


	//   ....[34]....
        /*0114*/ 	.word	0xffffffff


	//   ....[35]....
        /*0118*/ 	.word	0xffffffff


	//   ....[36]....
        /*011c*/ 	.word	0xffffffff


	//   ....[37]....
        /*0120*/ 	.word	0xffffffff


	//   ....[38]....
        /*0124*/ 	.word	0xffffffff


	//   ....[39]....
        /*0128*/ 	.word	0xffffffff


	//   ....[40]....
        /*012c*/ 	.word	0xffffffff


	//   ....[41]....
        /*0130*/ 	.word	0xffffffff


	//   ....[42]....
        /*0134*/ 	.word	0xffffffff


	//   ....[43]....
        /*0138*/ 	.word	0xffffffff


	//   ....[44]....
        /*013c*/ 	.word	0xffffffff


	//   ....[45]....
        /*0140*/ 	.word	0xffffffff


	//   ....[46]....
        /*0144*/ 	.word	0xffffffff


	//   ....[47]....
        /*0148*/ 	.word	0xffffffff


	//   ....[48]....
        /*014c*/ 	.word	0xffffffff


	//   ....[49]....
        /*0150*/ 	.word	0xffffffff


	//   ....[50]....
        /*0154*/ 	.word	0xffffffff


	//   ....[51]....
        /*0158*/ 	.word	0xffffffff


	//   ....[52]....
        /*015c*/ 	.word	0xffffffff


	//   ....[53]....
        /*0160*/ 	.word	0xffffffff


	//   ....[54]....
        /*0164*/ 	.word	0xffffffff


	//   ....[55]....
        /*0168*/ 	.word	0xffffffff


	//   ....[56]....
        /*016c*/ 	.word	0xffffffff


	//   ....[57]....
        /*0170*/ 	.word	0xffffffff


	//   ....[58]....
        /*0174*/ 	.word	0xffffffff


	//   ....[59]....
        /*0178*/ 	.word	0xffffffff


	//   ....[60]....
        /*017c*/ 	.word	0x0500000a


	//   ....[61]....
        /*0180*/ 	.word	0x0500000a


	//   ....[62]....
        /*0184*/ 	.word	0x0500000a


	//   ....[63]....
        /*0188*/ 	.word	0x0500000a


	//   ....[64]....
        /*018c*/ 	.word	0x0500000a


	//   ....[65]....
        /*0190*/ 	.word	0x0500000a


	//   ....[66]....
        /*0194*/ 	.word	0x0500000a


	//   ....[67]....
        /*0198*/ 	.word	0x0500000a


	//   ....[68]....
        /*019c*/ 	.word	0x0500000a


	//   ....[69]....
        /*01a0*/ 	.word	0x0500000a


	//   ....[70]....
        /*01a4*/ 	.word	0x0500000a


	//   ....[71]....
        /*01a8*/ 	.word	0x0500000a


	//   ....[72]....
        /*01ac*/ 	.word	0x0500000a


	//   ....[73]....
        /*01b0*/ 	.word	0x0500000a


	//   ....[74]....
        /*01b4*/ 	.word	0x0500000a


	//   ....[75]....
        /*01b8*/ 	.word	0x0500000a


	//   ....[76]....
        /*01bc*/ 	.word	0x0500000a


	//   ....[77]....
        /*01c0*/ 	.word	0x0500000a


	//   ....[78]....
        /*01c4*/ 	.word	0x0500000a


	//   ....[79]....
        /*01c8*/ 	.word	0x0500000a


	//   ....[80]....
        /*01cc*/ 	.word	0x0500000a


	//   ....[81]....
        /*01d0*/ 	.word	0x0500000a


	//   ....[82]....
        /*01d4*/ 	.word	0x0500000a


	//   ....[83]....
        /*01d8*/ 	.word	0x0500000a


	//   ....[84]....
        /*01dc*/ 	.word	0x0500000a


	//   ....[85]....
        /*01e0*/ 	.word	0x0500000a


	//   ....[86]....
        /*01e4*/ 	.word	0x0500000a


	//   ....[87]....
        /*01e8*/ 	.word	0x0500000a


	//   ....[88]....
        /*01ec*/ 	.word	0x0500000a


	//   ....[89]....
        /*01f0*/ 	.word	0x0500000a


	//   ....[90]....
        /*01f4*/ 	.word	0x0500000a


	//   ....[91]....
        /*01f8*/ 	.word	0x0500000a


	//   ....[92]....
        /*01fc*/ 	.word	0x0500000a


	//   ....[93]....
        /*0200*/ 	.word	0x0500000a


	//   ....[94]....
        /*0204*/ 	.word	0x0500000a


	//   ....[95]....
        /*0208*/ 	.word	0x0500000a


	//----- nvinfo : EIATTR_COOP_GROUP_INSTR_OFFSETS
	.align		4
.L_104:
        /*020c*/ 	.byte	0x04, 0x28
        /*020e*/ 	.short	(.L_106 - .L_105)


	//   ....[0]....
.L_105:
        /*0210*/ 	.word	0x000004d0


	//   ....[1]....
        /*0214*/ 	.word	0x000006f0


	//   ....[2]....
        /*0218*/ 	.word	0x00000710


	//   ....[3]....
        /*021c*/ 	.word	0x00000730


	//   ....[4]....
        /*0220*/ 	.word	0x00000750


	//   ....[5]....
        /*0224*/ 	.word	0x00000770


	//   ....[6]....
        /*0228*/ 	.word	0x00000b80


	//   ....[7]....
        /*022c*/ 	.word	0x00000ba0


	//   ....[8]....
        /*0230*/ 	.word	0x00000bc0


	//   ....[9]....
        /*0234*/ 	.word	0x00000be0


	//   ....[10]....
        /*0238*/ 	.word	0x00000c00


	//   ....[11]....
        /*023c*/ 	.word	0x00001000


	//   ....[12]....
        /*0240*/ 	.word	0x00001090


	//   ....[13]....
        /*0244*/ 	.word	0x000010f0


	//   ....[14]....
        /*0248*/ 	.word	0x00001160


	//   ....[15]....
        /*024c*/ 	.word	0x000011c0


	//   ....[16]....
        /*0250*/ 	.word	0x00001210


	//   ....[17]....
        /*0254*/ 	.word	0x00001270


	//   ....[18]....
        /*0258*/ 	.word	0x000012c0


	//   ....[19]....
        /*025c*/ 	.word	0x000012e0


	//   ....[20]....
        /*0260*/ 	.word	0x000013a0


	//   ....[21]....
        /*0264*/ 	.word	0x00001430


	//   ....[22]....
        /*0268*/ 	.word	0x00001480


	//   ....[23]....
        /*026c*/ 	.word	0x000014e0


	//   ....[24]....
        /*0270*/ 	.word	0x00001540


	//   ....[25]....
        /*0274*/ 	.word	0x00001580


	//   ....[26]....
        /*0278*/ 	.word	0x000015c0


	//   ....[27]....
        /*027c*/ 	.word	0x00001600


	//   ....[28]....
        /*0280*/ 	.word	0x00001610


	//   ....[29]....
        /*0284*/ 	.word	0x00001a50


	//   ....[30]....
        /*0288*/ 	.word	0x00002430


	//   ....[31]....
        /*028c*/ 	.word	0x00002650


	//   ....[32]....
        /*0290*/ 	.word	0x00002670


	//   ....[33]....
        /*0294*/ 	.word	0x00002690


	//   ....[34]....
        /*0298*/ 	.word	0x000026b0


	//   ....[35]....
        /*029c*/ 	.word	0x000026d0


	//   ....[36]....
        /*02a0*/ 	.word	0x00002a60


	//   ....[37]....
        /*02a4*/ 	.word	0x00002a80


	//   ....[38]....
        /*02a8*/ 	.word	0x00002aa0


	//   ....[39]....
        /*02ac*/ 	.word	0x00002ac0


	//   ....[40]....
        /*02b0*/ 	.word	0x00002ae0


	//   ....[41]....
        /*02b4*/ 	.word	0x00002ee0


	//   ....[42]....
        /*02b8*/ 	.word	0x00002f70


	//   ....[43]....
        /*02bc*/ 	.word	0x00002fd0


	//   ....[44]....
        /*02c0*/ 	.word	0x00003030


	//   ....[45]....
        /*02c4*/ 	.word	0x00003090


	//   ....[46]....
        /*02c8*/ 	.word	0x000030f0


	//   ....[47]....
        /*02cc*/ 	.word	0x00003140


	//   ....[48]....
        /*02d0*/ 	.word	0x000031b0


	//   ....[49]....
        /*02d4*/ 	.word	0x000031c0


	//   ....[50]....
        /*02d8*/ 	.word	0x00003280


	//   ....[51]....
        /*02dc*/ 	.word	0x00003310


	//   ....[52]....
        /*02e0*/ 	.word	0x00003360


	//   ....[53]....
        /*02e4*/ 	.word	0x000033d0


	//   ....[54]....
        /*02e8*/ 	.word	0x00003430


	//   ....[55]....
        /*02ec*/ 	.word	0x00003480


	//   ....[56]....
        /*02f0*/ 	.word	0x000034c0


	//   ....[57]....
        /*02f4*/ 	.word	0x00003520


	//   ....[58]....
        /*02f8*/ 	.word	0x00003530


	//   ....[59]....
        /*02fc*/ 	.word	0x000039a0


	//   ....[60]....
        /*0300*/ 	.word	0x00003f30


	//   ....[61]....
        /*0304*/ 	.word	0x00003fb0


	//   ....[62]....
        /*0308*/ 	.word	0x00004040


	//   ....[63]....
        /*030c*/ 	.word	0x00004120


	//   ....[64]....
        /*0310*/ 	.word	0x000041a0


	//   ....[65]....
        /*0314*/ 	.word	0x00004230


	//   ....[66]....
        /*0318*/ 	.word	0x000042b0


	//   ....[67]....
        /*031c*/ 	.word	0x00004330


	//   ....[68]....
        /*0320*/ 	.word	0x00004360


	//   ....[69]....
        /*0324*/ 	.word	0x00004430


	//   ....[70]....
        /*0328*/ 	.word	0x000044b0


	//   ....[71]....
        /*032c*/ 	.word	0x00004530


	//   ....[72]....
        /*0330*/ 	.word	0x000045e0


	//   ....[73]....
        /*0334*/ 	.word	0x00004670


	//   ....[74]....
        /*0338*/ 	.word	0x000046f0


	//   ....[75]....
        /*033c*/ 	.word	0x00004760


	//   ....[76]....
        /*0340*/ 	.word	0x000047e0


	//   ....[77]....
        /*0344*/ 	.word	0x00004840


	//   ....[78]....
        /*0348*/ 	.word	0x000048b0


	//   ....[79]....
        /*034c*/ 	.word	0x00004930


	//   ....[80]....
        /*0350*/ 	.word	0x000049d0


	//   ....[81]....
        /*0354*/ 	.word	0x00004a90


	//   ....[82]....
        /*0358*/ 	.word	0x00004b30


	//   ....[83]....
        /*035c*/ 	.word	0x00004bc0


	//   ....[84]....
        /*0360*/ 	.word	0x00004c50


	//   ....[85]....
        /*0364*/ 	.word	0x00004cc0


	//   ....[86]....
        /*0368*/ 	.word	0x00004cf0


	//   ....[87]....
        /*036c*/ 	.word	0x00004dc0


	//   ....[88]....
        /*0370*/ 	.word	0x00004e40


	//   ....[89]....
        /*0374*/ 	.word	0x00004ec0


	//   ....[90]....
        /*0378*/ 	.word	0x00004f80


	//   ....[91]....
        /*037c*/ 	.word	0x00005020


	//   ....[92]....
        /*0380*/ 	.word	0x000050b0


	//   ....[93]....
        /*0384*/ 	.word	0x00005140


	//   ....[94]....
        /*0388*/ 	.word	0x000051d0


	//   ....[95]....
        /*038c*/ 	.word	0x00005230


	//----- nvinfo : EIATTR_VRC_CTA_INIT_COUNT
	.align		4
.L_106:
        /*0390*/ 	.byte	0x02, 0x4a
	.zero		1
	.zero		1


	//----- nvinfo : EIATTR_EXIT_INSTR_OFFSETS
	.align		4
        /*0394*/ 	.byte	0x04, 0x1c
        /*0396*/ 	.short	(.L_108 - .L_107)


	//   ....[0]....
.L_107:
        /*0398*/ 	.word	0x00001ce0


	//   ....[1]....
        /*039c*/ 	.word	0x00001d10


	//   ....[2]....
        /*03a0*/ 	.word	0x00003ec0


	//   ....[3]....
        /*03a4*/ 	.word	0x00003ee0


	//----- nvinfo : EIATTR_MAX_THREADS
	.align		4
.L_108:
        /*03a8*/ 	.byte	0x04, 0x05
        /*03aa*/ 	.short	(.L_110 - .L_109)
.L_109:
        /*03ac*/ 	.word	0x000001a0
        /*03b0*/ 	.word	0x00000001
        /*03b4*/ 	.word	0x00000001


	//----- nvinfo : EIATTR_CRS_STACK_SIZE
	.align		4
.L_110:
        /*03b8*/ 	.byte	0x04, 0x1e
        /*03ba*/ 	.short	(.L_112 - .L_111)
.L_111:
        /*03bc*/ 	.word	0x00000000


	//----- nvinfo : EIATTR_CBANK_PARAM_SIZE
	.align		4
.L_112:
        /*03c0*/ 	.byte	0x03, 0x19
        /*03c2*/ 	.short	0x0038


	//----- nvinfo : EIATTR_PARAM_CBANK
	.align		4
        /*03c4*/ 	.byte	0x04, 0x0a
        /*03c6*/ 	.short	(.L_114 - .L_113)
	.align		4
.L_113:
        /*03c8*/ 	.word	index@(.nv.constant0._ZN3cub18CUB_300001_SM_10006detail4scan16DeviceScanKernelINS2_10policy_hubIiiimN4cuda3std3__44plusIvEEE10Policy1000EN6thrust24THRUST_300001_SM_1000_NS10device_ptrIiEESF_NS0_13ScanTileStateIiLb1EEES9_NS1_10InputValueIiPiEEmiLb0EiEEvT0_T1_T2_iT3_T4_T5_)
        /*03cc*/ 	.short	0x0380
        /*03ce*/ 	.short	0x0038


	//----- nvinfo : EIATTR_SW_WAR
	.align		4
.L_114:
        /*03d0*/ 	.byte	0x04, 0x36
        /*03d2*/ 	.short	(.L_116 - .L_115)
.L_115:
        /*03d4*/ 	.word	0x00000008
.L_116:


//--------------------- .nv.info._ZN3cub18CUB_300001_SM_10006detail4scan16DeviceScanKernelINS2_10policy_hubIiiijN4cuda3std3__44plusIvEEE10Policy1000EN6thrust24THRUST_300001_SM_1000_NS10device_ptrIiEESF_NS0_13ScanTileStateIiLb1EEES9_NS1_10InputValueIiPiEEjiLb0EiEEvT0_T1_T2_iT3_T4_T5_ --------------------------
	.section	.nv.info._ZN3cub18CUB_300001_SM_10006detail4scan16DeviceScanKernelINS2_10policy_hubIiiijN4cuda3std3__44plusIvEEE10Policy1000EN6thrust24THRUST_300001_SM_1000_NS10device_ptrIiEESF_NS0_13ScanTileStateIiLb1EEES9_NS1_10InputValueIiPiEEjiLb0EiEEvT0_T1_T2_iT3_T4_T5_,"",@"SHT_CUDA_INFO"
	.sectionflags	@""
	.align	4


	//----- nvinfo : EIATTR_CUDA_API_VERSION
	.align		4
        /*0000*/ 	.byte	0x04, 0x37
        /*0002*/ 	.short	(.L_118 - .L_117)
.L_117:
        /*0004*/ 	.word	0x00000082


	//----- nvinfo : EIATTR_KPARAM_INFO
	.align		4
.L_118:
        /*0008*/ 	.byte	0x04, 0x17
        /*000a*/ 	.short	(.L_120 - .L_119)
.L_119:
        /*000c*/ 	.word	0x00000000
        /*0010*/ 	.short	0x0006
        /*0012*/ 	.short	0x0030
        /*0014*/ 	.byte	0x00, 0xf0, 0x11, 0x00


	//----- nvinfo : EIATTR_KPARAM_INFO
	.align		4
.L_120:
        /*0018*/ 	.byte	0x04, 0x17
        /*001a*/ 	.short	(.L_122 - .L_121)
.L_121:
        /*001c*/ 	.word	0x00000000
        /*0020*/ 	.short	0x0005
        /*0022*/ 	.short	0x0020
        /*0024*/ 	.byte	0x00, 0xf0, 0x41, 0x00


	//----- nvinfo : EIATTR_KPARAM_INFO
	.align		4
.L_122:
        /*0028*/ 	.byte	0x04, 0x17
        /*002a*/ 	.short	(.L_124 - .L_123)
.L_123:
        /*002c*/ 	.word	0x00000000
        /*0030*/ 	.short	0x0004
        /*0032*/ 	.short	0x001c
        /*0034*/ 	.byte	0x00, 0xf0, 0x05, 0x00


	//----- nvinfo : EIATTR_KPARAM_INFO
	.align		4
.L_124:
        /*0038*/ 	.byte	0x04, 0x17
        /*003a*/ 	.short	(.L_126 - .L_125)
.L_125:
        /*003c*/ 	.word	0x00000000
        /*0040*/ 	.short	0x0003
        /*0042*/ 	.short	0x0018
        /*0044*/ 	.byte	0x00, 0xf0, 0x11, 0x00


	//----- nvinfo : EIATTR_KPARAM_INFO
	.align		4
.L_126:
        /*0048*/ 	.byte	0x04, 0x17
        /*004a*/ 	.short	(.L_128 - .L_127)
.L_127:
        /*004c*/ 	.word	0x00000000
        /*0050*/ 	.short	0x0002
        /*0052*/ 	.short	0x0010
        /*0054*/ 	.byte	0x00, 0xf0, 0x21, 0x00


	//----- nvinfo : EIATTR_KPARAM_INFO
	.align		4
.L_128:
        /*0058*/ 	.byte	0x04, 0x17
        /*005a*/ 	.short	(.L_130 - .L_129)
.L_129:
        /*005c*/ 	.word	0x00000000
        /*0060*/ 	.short	0x0001
        /*0062*/ 	.short	0x0008
        /*0064*/ 	.byte	0x00, 0xf0, 0x21, 0x00


	//----- nvinfo : EIATTR_KPARAM_INFO
	.align		4
.L_130:
        /*0068*/ 	.byte	0x04, 0x17
        /*006a*/ 	.short	(.L_132 - .L_131)
.L_131:
        /*006c*/ 	.word	0x00000000
        /*0070*/ 	.short	0x0000
        /*0072*/ 	.short	0x0000
        /*0074*/ 	.byte	0x00, 0xf0, 0x21, 0x00


	//----- nvinfo : EIATTR_SPARSE_MMA_MASK
	.align		4
.L_132:
        /*0078*/ 	.byte	0x03, 0x50
        /*007a*/ 	.short	0x0000


	//----- nvinfo : EIATTR_MAXREG_COUNT
	.align		4
        /*007c*/ 	.byte	0x03, 0x1b
        /*007e*/ 	.short	0x00a8


	//----- nvinfo : EIATTR_NUM_BARRIERS
	.align		4
        /*0080*/ 	.byte	0x02, 0x4c
        /*0082*/ 	.byte	0x01
	.zero		1


	//----- nvinfo : EIATTR_MERCURY_ISA_VERSION
	.align		4
        /*0084*/ 	.byte	0x03, 0x5f
        /*0086*/ 	.short	0x0101


	//----- nvinfo : EIATTR_UNUSED_LOAD_BYTE_OFFSET
	.align		4
        /*0088*/ 	.byte	0x04, 0x44
        /*008a*/ 	.short	(.L_134 - .L_133)


	//   ....[0]....
.L_133:
        /*008c*/ 	.word	0x00002a80
        /*0090*/ 	.word	0x00000fff


	//----- nvinfo : EIATTR_COOP_GROUP_MASK_REGIDS
	.align		4
.L_134:
        /*0094*/ 	.byte	0x04, 0x29
        /*0096*/ 	.short	(.L_136 - .L_135)


	//   ....[0]....
.L_135:
        /*0098*/ 	.word	0xffffffff


	//   ....[1]....
        /*009c*/ 	.word	0xffffffff


	//   ....[2]....
        /*00a0*/ 	.word	0xffffffff


	//   ....[3]....
        /*00a4*/ 	.word	0xffffffff


	//   ....[4]....
        /*00a8*/ 	.word	0xffffffff


	//   ....[5]....
        /*00ac*/ 	.word	0xffffffff


	//   ....[6]....
        /*00b0*/ 	.word	0xffffffff


	//   ....[7]....
        /*00b4*/ 	.word	0xffffffff


	//   ....[8]....
        /*00b8*/ 	.word	0xffffffff


	//   ....[9]....
        /*00bc*/ 	.word	0xffffffff


	//   ....[10]....
        /*00c0*/ 	.word	0xffffffff


	//   ....[11]....
        /*00c4*/ 	.word	0xffffffff


	//   ....[12]....
        /*00c8*/ 	.word	0xffffffff


	//   ....[13]....
        /*00cc*/ 	.word	0xffffffff


	//   ....[14]....
        /*00d0*/ 	.word	0xffffffff


	//   ....[15]....
        /*00d4*/ 	.word	0xffffffff


	//   ....[16]....
        /*00d8*/ 	.word	0xffffffff


	//   ....[17]....
        /*00dc*/ 	.word	0xffffffff


	//   ....[18]....
        /*00e0*/ 	.word	0xffffffff


	//   ....[19]....
        /*00e4*/ 	.word	0xffffffff


	//   ....[20]....
        /*00e8*/ 	.word	0xffffffff


	//   ....[21]....
        /*00ec*/ 	.word	0xffffffff


	//   ....[22]....
        /*00f0*/ 	.word	0xffffffff


	//   ....[23]....
        /*00f4*/ 	.word	0xffffffff


	//   ....[24]....
        /*00f8*/ 	.word	0xffffffff


	//   ....[25]....
        /*00fc*/ 	.word	0xffffffff


	//   ....[26]....
        /*0100*/ 	.word	0xffffffff


	//   ....[27]....
        /*0104*/ 	.word	0xffffffff


	//   ....[28]....
        /*0108*/ 	.word	0xffffffff


	//   ....[29]....
        /*010c*/ 	.word	0xffffffff


	//   ....[30]....
        /*0110*/ 	.word	0xffffffff


	//   ....[31]....
        /*0114*/ 	.word	0xffffffff


	//   ....[32]....
        /*0118*/ 	.word	0xffffffff


	//   ....[33]....
        /*011c*/ 	.word	0xffffffff


	//   ....[34]....
        /*0120*/ 	.word	0xffffffff


	//   ....[35]....
        /*0124*/ 	.word	0xffffffff


	//   ....[36]....
        /*0128*/ 	.word	0xffffffff


	//   ....[37]....
        /*012c*/ 	.word	0xffffffff


	//   ....[38]....
        /*0130*/ 	.word	0xffffffff


	//   ....[39]....
        /*0134*/ 	.word	0xffffffff


	//   ....[40]....
        /*0138*/ 	.word	0xffffffff


	//   ....[41]....
        /*013c*/ 	.word	0xffffffff


	//   ....[42]....
        /*0140*/ 	.word	0xffffffff


	//   ....[43]....
        /*0144*/ 	.word	0xffffffff


	//   ....[44]....
        /*0148*/ 	.word	0xffffffff


	//   ....[45]....
        /*014c*/ 	.word	0xffffffff


	//   ....[46]....
        /*0150*/ 	.word	0xffffffff


	//   ....[47]....
        /*0154*/ 	.word	0xffffffff


	//   ....[48]....
        /*0158*/ 	.word	0xffffffff


	//   ....[49]....
        /*015c*/ 	.word	0xffffffff


	//   ....[50]....
        /*0160*/ 	.word	0xffffffff


	//   ....[51]....
        /*0164*/ 	.word	0xffffffff


	//   ....[52]....
        /*0168*/ 	.word	0xffffffff


	//   ....[53]....
        /*016c*/ 	.word	0xffffffff


	//   ....[54]....
        /*0170*/ 	.word	0xffffffff


	//   ....[55]....
        /*0174*/ 	.word	0xffffffff


	//   ....[56]....
        /*0178*/ 	.word	0xffffffff


	//   ....[57]....
        /*017c*/ 	.word	0xffffffff


	//   ....[58]....
        /*0180*/ 	.word	0xffffffff


	//   ....[59]....
        /*0184*/ 	.word	0xffffffff


	//   ....[60]....
        /*0188*/ 	.word	0x05000015


	//   ....[61]....
        /*018c*/ 	.word	0x05000015


	//   ....[62]....
        /*0190*/ 	.word	0x05000015


	//   ....[63]....
        /*0194*/ 	.word	0x05000015


	//   ....[64]....
        /*0198*/ 	.word	0x05000015


	//   ....[65]....
        /*019c*/ 	.word	0x05000015


	//   ....[66]....
        /*01a0*/ 	.word	0x05000015


	//   ....[67]....
        /*01a4*/ 	.word	0x05000015


	//   ....[68]....
        /*01a8*/ 	.word	0x05000015


	//   ....[69]....
        /*01ac*/ 	.word	0x05000015


	//   ....[70]....
        /*01b0*/ 	.word	0x05000015


	//   ....[71]....
        /*01b4*/ 	.word	0x05000015


	//   ....[72]....
        /*01b8*/ 	.word	0x05000015


	//   ....[73]....
        /*01bc*/ 	.word	0x05000015


	//   ....[74]....
        /*01c0*/ 	.word	0x05000015


	//   ....[75]....
        /*01c4*/ 	.word	0x05000015


	//   ....[76]....
        /*01c8*/ 	.word	0x05000015


	//   ....[77]....
        /*01cc*/ 	.word	0x05000015


	//   ....[78]....
        /*01d0*/ 	.word	0x05000015


	//   ....[79]....
        /*01d4*/ 	.word	0x05000015


	//   ....[80]....
        /*01d8*/ 	.word	0x05000015


	//   ....[81]....
        /*01dc*/ 	.word	0x05000015


	//   ....[82]....
        /*01e0*/ 	.word	0x05000015


	//   ....[83]....
        /*01e4*/ 	.word	0x05000015


	//   ....[84]....
        /*01e8*/ 	.word	0x05000015


	//   ....[85]....
        /*01ec*/ 	.word	0x05000015


	//   ....[86]....
        /*01f0*/ 	.word	0x05000015


	//   ....[87]....
        /*01f4*/ 	.word	0x05000015


	//   ....[88]....
        /*01f8*/ 	.word	0x05000015


	//   ....[89]....
        /*01fc*/ 	.word	0x05000015


	//   ....[90]....
        /*0200*/ 	.word	0x05000015


	//   ....[91]....
        /*0204*/ 	.word	0x05000015


	//   ....[92]....
        /*0208*/ 	.word	0x05000015


	//   ....[93]....
        /*020c*/ 	.word	0x05000015


	//   ....[94]....
        /*0210*/ 	.word	0x05000015


	//   ....[95]....
        /*0214*/ 	.word	0x05000015


	//----- nvinfo : EIATTR_COOP_GROUP_INSTR_OFFSETS
	.align		4
.L_136:
        /*0218*/ 	.byte	0x04, 0x28
        /*021a*/ 	.short	(.L_138 - .L_137)


	//   ....[0]....
.L_137:
        /*021c*/ 	.word	0x00000510


	//   ....[1]....
        /*0220*/ 	.word	0x000006d0


	//   ....[2]....
        /*0224*/ 	.word	0x000006f0


	//   ....[3]....
        /*0228*/ 	.word	0x00000710


	//   ....[4]....
        /*022c*/ 	.word	0x00000730


	//   ....[5]....
        /*0230*/ 	.word	0x00000750


	//   ....[6]....
        /*0234*/ 	.word	0x00000b40


	//   ....[7]....
        /*0238*/ 	.word	0x00000b60


	//   ....[8]....
        /*023c*/ 	.word	0x00000b80


	//   ....[9]....
        /*0240*/ 	.word	0x00000ba0


	//   ....[10]....
        /*0244*/ 	.word	0x00000bc0


	//   ....[11]....
        /*0248*/ 	.word	0x00000f70


	//   ....[12]....
        /*024c*/ 	.word	0x00001140


	//   ....[13]....
        /*0250*/ 	.word	0x000011a0


	//   ....[14]....
        /*0254*/ 	.word	0x00001240


	//   ....[15]....
        /*0258*/ 	.word	0x000012b0


	//   ....[16]....
        /*025c*/ 	.word	0x00001300


	//   ....[17]....
        /*0260*/ 	.word	0x00001340


	//   ....[18]....
        /*0264*/ 	.word	0x00001380


	//   ....[19]....
        /*0268*/ 	.word	0x00001390


	//   ....[20]....
        /*026c*/ 	.word	0x00001470


	//   ....[21]....
        /*0270*/ 	.word	0x00001640


	//   ....[22]....
        /*0274*/ 	.word	0x00001690


	//   ....[23]....
        /*0278*/ 	.word	0x000016f0


	//   ....[24]....
        /*027c*/ 	.word	0x00001750


	//   ....[25]....
        /*0280*/ 	.word	0x00001790


	//   ....[26]....
        /*0284*/ 	.word	0x000017d0


	//   ....[27]....
        /*0288*/ 	.word	0x00001810


	//   ....[28]....
        /*028c*/ 	.word	0x00001820


	//   ....[29]....
        /*0290*/ 	.word	0x00001cd0


	//   ....[30]....
        /*0294*/ 	.word	0x000027b0


	//   ....[31]....
        /*0298*/ 	.word	0x00002970


	//   ....[32]....
        /*029c*/ 	.word	0x00002990


	//   ....[33]....
        /*02a0*/ 	.word	0x000029b0


	//   ....[34]....
        /*02a4*/ 	.word	0x000029d0


	//   ....[35]....
        /*02a8*/ 	.word	0x000029f0


	//   ....[36]....
        /*02ac*/ 	.word	0x00002d70


	//   ....[37]....
        /*02b0*/ 	.word	0x00002d90


	//   ....[38]....
        /*02b4*/ 	.word	0x00002db0


	//   ....[39]....
        /*02b8*/ 	.word	0x00002dd0


	//   ....[40]....
        /*02bc*/ 	.word	0x00002df0


	//   ....[41]....
        /*02c0*/ 	.word	0x000031a0


	//   ....[42]....
        /*02c4*/ 	.word	0x00003370


	//   ....[43]....
        /*02c8*/ 	.word	0x000033d0


	//   ....[44]....
        /*02cc*/ 	.word	0x00003440


	//   ....[45]....
        /*02d0*/ 	.word	0x000034b0


	//   ....[46]....
        /*02d4*/ 	.word	0x00003500


	//   ....[47]....
        /*02d8*/ 	.word	0x00003550


	//   ....[48]....
        /*02dc*/ 	.word	0x000035b0


	//   ....[49]....
        /*02e0*/ 	.word	0x000035c0


	//   ....[50]....
        /*02e4*/ 	.word	0x00003680


	//   ....[51]....
        /*02e8*/ 	.word	0x00003850


	//   ....[52]....
        /*02ec*/ 	.word	0x000038a0


	//   ....[53]....
        /*02f0*/ 	.word	0x00003910


	//   ....[54]....
        /*02f4*/ 	.word	0x00003970


	//   ....[55]....
        /*02f8*/ 	.word	0x000039c0


	//   ....[56]....
        /*02fc*/ 	.word	0x00003a20


	//   ....[57]....
        /*0300*/ 	.word	0x00003a60


	//   ....[58]....
        /*0304*/ 	.word	0x00003a70


	//   ....[59]....
        /*0308*/ 	.word	0x00003ee0


	//   ....[60]....
        /*030c*/ 	.word	0x00004560


	//   ....[61]....
        /*0310*/ 	.word	0x000045e0


	//   ....[62]....
        /*0314*/ 	.word	0x00004670


	//   ....[63]....
        /*0318*/ 	.word	0x00004760


	//   ....[64]....
        /*031c*/ 	.word	0x00004800


	//   ....[65]....
        /*0320*/ 	.word	0x00004880


	//   ....[66]....
        /*0324*/ 	.word	0x00004910


	//   ....[67]....
        /*0328*/ 	.word	0x00004990


	//   ....[68]....
        /*032c*/ 	.word	0x000049c0


	//   ....[69]....
        /*0330*/ 	.word	0x00004a70


	//   ....[70]....
        /*0334*/ 	.word	0x00004af0


	//   ....[71]....
        /*0338*/ 	.word	0x00004b70


	//   ....[72]....
        /*033c*/ 	.word	0x00004c30


	//   ....[73]....
        /*0340*/ 	.word	0x00004cc0


	//   ....[74]....
        /*0344*/ 	.word	0x00004d40


	//   ....[75]....
        /*0348*/ 	.word	0x00004dc0


	//   ....[76]....
        /*034c*/ 	.word	0x00004e40


	//   ....[77]....
        /*0350*/ 	.word	0x00004ea0


	//   ....[78]....
        /*0354*/ 	.word	0x00004f10


	//   ....[79]....
        /*0358*/ 	.word	0x00004f90


	//   ....[80]....
        /*035c*/ 	.word	0x00005020


	//   ....[81]....
        /*0360*/ 	.word	0x000050d0


	//   ....[82]....
        /*0364*/ 	.word	0x00005180


	//   ....[83]....
        /*0368*/ 	.word	0x00005210


	//   ....[84]....
        /*036c*/ 	.word	0x000052a0


	//   ....[85]....
        /*0370*/ 	.word	0x00005340


	//   ....[86]....
        /*0374*/ 	.word	0x00005370


	//   ....[87]....
        /*0378*/ 	.word	0x00005420


	//   ....[88]....
        /*037c*/ 	.word	0x000054a0


	//   ....[89]....
        /*0380*/ 	.word	0x00005520


	//   ....[90]....
        /*0384*/ 	.word	0x000055e0


	//   ....[91]....
        /*0388*/ 	.word	0x00005690


	//   ....[92]....
        /*038c*/ 	.word	0x00005720


	//   ....[93]....
        /*0390*/ 	.word	0x000057a0


	//   ....[94]....
        /*0394*/ 	.word	0x00005830


	//   ....[95]....
        /*0398*/ 	.word	0x00005890


	//----- nvinfo : EIATTR_VRC_CTA_INIT_COUNT
	.align		4
.L_138:
        /*039c*/ 	.byte	0x02, 0x4a
	.zero		1
	.zero		1


	//----- nvinfo : EIATTR_EXIT_INSTR_OFFSETS
	.align		4
        /*03a0*/ 	.byte	0x04, 0x1c
        /*03a2*/ 	.short	(.L_140 - .L_139)


	//   ....[0]....
.L_139:
        /*03a4*/ 	.word	0x00001fa0


	//   ....[1]....
        /*03a8*/ 	.word	0x00001fc0


	//   ....[2]....
        /*03ac*/ 	.word	0x000044f0


	//   ....[3]....
        /*03b0*/ 	.word	0x00004510


	//----- nvinfo : EIATTR_MAX_THREADS
	.align		4
.L_140:
        /*03b4*/ 	.byte	0x04, 0x05
        /*03b6*/ 	.short	(.L_142 - .L_141)
.L_141:
        /*03b8*/ 	.word	0x00000180
        /*03bc*/ 	.word	0x00000001
        /*03c0*/ 	.word	0x00000001


	//----- nvinfo : EIATTR_CRS_STACK_SIZE
	.align		4
.L_142:
        /*03c4*/ 	.byte	0x04, 0x1e
        /*03c6*/ 	.short	(.L_144 - .L_143)
.L_143:
        /*03c8*/ 	.word	0x00000000


	//----- nvinfo : EIATTR_CBANK_PARAM_SIZE
	.align		4
.L_144:
        /*03cc*/ 	.byte	0x03, 0x19
        /*03ce*/ 	.short	0x0034


	//----- nvinfo : EIATTR_PARAM_CBANK
	.align		4
        /*03d0*/ 	.byte	0x04, 0x0a
        /*03d2*/ 	.short	(.L_146 - .L_145)
	.align		4
.L_145:
        /*03d4*/ 	.word	index@(.nv.constant0._ZN3cub18CUB_300001_SM_10006detail4scan16DeviceScanKernelINS2_10policy_hubIiiijN4cuda3std3__44plusIvEEE10Policy1000EN6thrust24THRUST_300001_SM_1000_NS10device_ptrIiEESF_NS0_13ScanTileStateIiLb1EEES9_NS1_10InputValueIiPiEEjiLb0EiEEvT0_T1_T2_iT3_T4_T5_)
        /*03d8*/ 	.short	0x0380
        /*03da*/ 	.short	0x0034


	//----- nvinfo : EIATTR_SW_WAR
	.align		4
.L_146:
        /*03dc*/ 	.byte	0x04, 0x36
        /*03de*/ 	.short	(.L_148 - .L_147)
.L_147:
        /*03e0*/ 	.word	0x00000008
.L_148:


//--------------------- .nv.info._ZN3cub18CUB_300001_SM_10006detail4scan20DeviceScanInitKernelINS0_13ScanTileStateIiLb1EEEEEvT_i --------------------------
	.section	.nv.info._ZN3cub18CUB_300001_SM_10006detail4scan20DeviceScanInitKernelINS0_13ScanTileStateIiLb1EEEEEvT_i,"",@"SHT_CUDA_INFO"
	.sectionflags	@""
	.align	4


	//----- nvinfo : EIATTR_CUDA_API_VERSION
	.align		4
        /*0000*/ 	.byte	0x04, 0x37
        /*0002*/ 	.short	(.L_150 - .L_149)
.L_149:
        /*0004*/ 	.word	0x00000082


	//----- nvinfo : EIATTR_KPARAM_INFO
	.align		4
.L_150:
        /*0008*/ 	.byte	0x04, 0x17
        /*000a*/ 	.short	(.L_152 - .L_151)
.L_151:
        /*000c*/ 	.word	0x00000000
        /*0010*/ 	.short	0x0001
        /*0012*/ 	.short	0x0008
        /*0014*/ 	.byte	0x00, 0xf0, 0x11, 0x00


	//----- nvinfo : EIATTR_KPARAM_INFO
	.align		4
.L_152:
        /*0018*/ 	.byte	0x04, 0x17
        /*001a*/ 	.short	(.L_154 - .L_153)
.L_153:
        /*001c*/ 	.word	0x00000000
        /*0020*/ 	.short	0x0000
        /*0022*/ 	.short	0x0000
        /*0024*/ 	.byte	0x00, 0xf0, 0x21, 0x00


	//----- nvinfo : EIATTR_SPARSE_MMA_MASK
	.align		4
.L_154:
        /*0028*/ 	.byte	0x03, 0x50
        /*002a*/ 	.short	0x0000


	//----- nvinfo : EIATTR_MAXREG_COUNT
	.align		4
        /*002c*/ 	.byte	0x03, 0x1b
        /*002e*/ 	.short	0x00ff


	//----- nvinfo : EIATTR_MERCURY_ISA_VERSION
	.align		4
        /*0030*/ 	.byte	0x03, 0x5f
        /*0032*/ 	.short	0x0101


	//----- nvinfo : EIATTR_VRC_CTA_INIT_COUNT
	.align		4
        /*0034*/ 	.byte	0x02, 0x4a
	.zero		1
	.zero		1


	//----- nvinfo : EIATTR_EXIT_INSTR_OFFSETS
	.align		4
        /*0038*/ 	.byte	0x04, 0x1c
        /*003a*/ 	.short	(.L_156 - .L_155)


	//   ....[0]....
.L_155:
        /*003c*/ 	.word	0x000000f0


	//   ....[1]....
        /*0040*/ 	.word	0x00000130


	//----- nvinfo : EIATTR_CBANK_PARAM_SIZE
	.align		4
.L_156:
        /*0044*/ 	.byte	0x03, 0x19
        /*0046*/ 	.short	0x000c


	//----- nvinfo : EIATTR_PARAM_CBANK
	.align		4
        /*0048*/ 	.byte	0x04, 0x0a
        /*004a*/ 	.short	(.L_158 - .L_157)
	.align		4
.L_157:
        /*004c*/ 	.word	index@(.nv.constant0._ZN3cub18CUB_300001_SM_10006detail4scan20DeviceScanInitKernelINS0_13ScanTileStateIiLb1EEEEEvT_i)
        /*0050*/ 	.short	0x0380
        /*0052*/ 	.short	0x000c


	//----- nvinfo : EIATTR_SW_WAR
	.align		4
.L_158:
        /*0054*/ 	.byte	0x04, 0x36
        /*0056*/ 	.short	(.L_160 - .L_159)
.L_159:
        /*0058*/ 	.word	0x00000008
.L_160:


//--------------------- .nv.info._ZN3cub18CUB_300001_SM_10006detail11EmptyKernelIvEEvv --------------------------
	.section	.nv.info._ZN3cub18CUB_300001_SM_10006detail11EmptyKernelIvEEvv,"",@"SHT_CUDA_INFO"
	.sectionflags	@""
	.align	4


	//----- nvinfo : EIATTR_CUDA_API_VERSION
	.align		4
        /*0000*/ 	.byte	0x04, 0x37
        /*0002*/ 	.short	(.L_162 - .L_161)
.L_161:
        /*0004*/ 	.word	0x00000082


	//----- nvinfo : EIATTR_SPARSE_MMA_MASK
	.align		4
.L_162:
        /*0008*/ 	.byte	0x03, 0x50
        /*000a*/ 	.short	0x0000


	//----- nvinfo : EIATTR_MAXREG_COUNT
	.align		4
        /*000c*/ 	.byte	0x03, 0x1b
        /*000e*/ 	.short	0x00ff


	//----- nvinfo : EIATTR_MERCURY_ISA_VERSION
	.align		4
        /*0010*/ 	.byte	0x03, 0x5f
        /*0012*/ 	.short	0x0101


	//----- nvinfo : EIATTR_VRC_CTA_INIT_COUNT
	.align		4
        /*0014*/ 	.byte	0x02, 0x4a
	.zero		1
	.zero		1


	//----- nvinfo : EIATTR_EXIT_INSTR_OFFSETS
	.align		4
        /*0018*/ 	.byte	0x04, 0x1c
        /*001a*/ 	.short	(.L_164 - .L_163)


	//   ....[0]....
.L_163:
        /*001c*/ 	.word	0x00000010


	//----- nvinfo : EIATTR_SW_WAR
	.align		4
.L_164:
        /*0020*/ 	.byte	0x04, 0x36
        /*0022*/ 	.short	(.L_166 - .L_165)
.L_165:
        /*0024*/ 	.word	0x00000008
.L_166:


//--------------------- .nv.info._Z29_cu_breadth_first_search_kerniPiS_S_S_S_ --------------------------
	.section	.nv.info._Z29_cu_breadth_first_search_kerniPiS_S_S_S_,"",@"SHT_CUDA_INFO"
	.sectionflags	@""
	.align	4


	//----- nvinfo : EIATTR_CUDA_API_VERSION
	.align		4
        /*0000*/ 	.byte	0x04, 0x37
        /*0002*/ 	.short	(.L_168 - .L_167)
.L_167:
        /*0004*/ 	.word	0x00000082


	//----- nvinfo : EIATTR_KPARAM_INFO
	.align		4
.L_168:
        /*0008*/ 	.byte	0x04, 0x17
        /*000a*/ 	.short	(.L_170 - .L_169)
.L_169:
        /*000c*/ 	.word	0x00000000
        /*0010*/ 	.short	0x0005
        /*0012*/ 	.short	0x0028
        /*0014*/ 	.byte	0x00, 0xf5, 0x21, 0x00


	//----- nvinfo : EIATTR_KPARAM_INFO
	.align		4
.L_170:
        /*0018*/ 	.byte	0x04, 0x17
        /*001a*/ 	.short	(.L_172 - .L_171)
.L_171:
        /*001c*/ 	.word	0x00000000
        /*0020*/ 	.short	0x0004
        /*0022*/ 	.short	0x0020
        /*0024*/ 	.byte	0x00, 0xf5, 0x21, 0x00


	//----- nvinfo : EIATTR_KPARAM_INFO
	.align		4
.L_172:
        /*0028*/ 	.byte	0x04, 0x17
        /*002a*/ 	.short	(.L_174 - .L_173)
.L_173:
        /*002c*/ 	.word	0x00000000
        /*0030*/ 	.short	0x0003
        /*0032*/ 	.short	0x0018
        /*0034*/ 	.byte	0x00, 0xf5, 0x21, 0x00


	//----- nvinfo : EIATTR_KPARAM_INFO
	.align		4
.L_174:
        /*0038*/ 	.byte	0x04, 0x17
        /*003a*/ 	.short	(.L_176 - .L_175)
.L_175:
        /*003c*/ 	.word	0x00000000
        /*0040*/ 	.short	0x0002
        /*0042*/ 	.short	0x0010
        /*0044*/ 	.byte	0x00, 0xf5, 0x21, 0x00


	//----- nvinfo : EIATTR_KPARAM_INFO
	.align		4
.L_176:
        /*0048*/ 	.byte	0x04, 0x17
        /*004a*/ 	.short	(.L_178 - .L_177)
.L_177:
        /*004c*/ 	.word	0x00000000
        /*0050*/ 	.short	0x0001
        /*0052*/ 	.short	0x0008
        /*0054*/ 	.byte	0x00, 0xf5, 0x21, 0x00


	//----- nvinfo : EIATTR_KPARAM_INFO
	.align		4
.L_178:
        /*0058*/ 	.byte	0x04, 0x17
        /*005a*/ 	.short	(.L_180 - .L_179)
.L_179:
        /*005c*/ 	.word	0x00000000
        /*0060*/ 	.short	0x0000
        /*0062*/ 	.short	0x0000
        /*0064*/ 	.byte	0x00, 0xf0, 0x11, 0x00


	//----- nvinfo : EIATTR_SPARSE_MMA_MASK
	.align		4
.L_180:
        /*0068*/ 	.byte	0x03, 0x50
        /*006a*/ 	.short	0x0000


	//----- nvinfo : EIATTR_MAXREG_COUNT
	.align		4
        /*006c*/ 	.byte	0x03, 0x1b
        /*006e*/ 	.short	0x00ff


	//----- nvinfo : EIATTR_MERCURY_ISA_VERSION
	.align		4
        /*0070*/ 	.byte	0x03, 0x5f
        /*0072*/ 	.short	0x0101


	//----- nvinfo : EIATTR_VRC_CTA_INIT_COUNT
	.align		4
        /*0074*/ 	.byte	0x02, 0x4a
	.zero		1
	.zero		1


	//----- nvinfo : EIATTR_EXIT_INSTR_OFFSETS
	.align		4
        /*0078*/ 	.byte	0x04, 0x1c
        /*007a*/ 	.short	(.L_182 - .L_181)


	//   ....[0]....
.L_181:
        /*007c*/ 	.word	0x00000070


	//   ....[1]....
        /*0080*/ 	.word	0x000000d0


	//   ....[2]....
        /*0084*/ 	.word	0x00000190


	//   ....[3]....
        /*0088*/ 	.word	0x00000340


	//   ....[4]....
        /*008c*/ 	.word	0x000005f0


	//----- nvinfo : EIATTR_CRS_STACK_SIZE
	.align		4
.L_182:
        /*0090*/ 	.byte	0x04, 0x1e
        /*0092*/ 	.short	(.L_184 - .L_183)
.L_183:
        /*0094*/ 	.word	0x00000000


	//----- nvinfo : EIATTR_CBANK_PARAM_SIZE
	.align		4
.L_184:
        /*0098*/ 	.byte	0x03, 0x19
        /*009a*/ 	.short	0x0030


	//----- nvinfo : EIATTR_PARAM_CBANK
	.align		4
        /*009c*/ 	.byte	0x04, 0x0a
        /*009e*/ 	.short	(.L_186 - .L_185)
	.align		4
.L_185:
        /*00a0*/ 	.word	index@(.nv.constant0._Z29_cu_breadth_first_search_kerniPiS_S_S_S_)
        /*00a4*/ 	.short	0x0380
        /*00a6*/ 	.short	0x0030


	//----- nvinfo : EIATTR_SW_WAR
	.align		4
.L_186:
        /*00a8*/ 	.byte	0x04, 0x36
        /*00aa*/ 	.short	(.L_188 - .L_187)
.L_187:
        /*00ac*/ 	.word	0x00000008
.L_188:


//--------------------- .nv.info._Z14_cu_asmadjlistiiPfS_PiS0_i --------------------------
	.section	.nv.info._Z14_cu_asmadjlistiiPfS_PiS0_i,"",@"SHT_CUDA_INFO"
	.sectionflags	@""
	.align	4


	//----- nvinfo : EIATTR_CUDA_API_VERSION
	.align		4
        /*0000*/ 	.byte	0x04, 0x37
        /*0002*/ 	.short	(.L_190 - .L_189)
.L_189:
        /*0004*/ 	.word	0x00000082


	//----- nvinfo : EIATTR_KPARAM_INFO
	.align		4
.L_190:
        /*0008*/ 	.byte	0x04, 0x17
        /*000a*/ 	.short	(.L_192 - .L_191)
.L_191:
        /*000c*/ 	.word	0x00000000
        /*0010*/ 	.short	0x0006
        /*0012*/ 	.short	0x0028
        /*0014*/ 	.byte	0x00, 0xf0, 0x11, 0x00


	//----- nvinfo : EIATTR_KPARAM_INFO
	.align		4
.L_192:
        /*0018*/ 	.byte	0x04, 0x17
        /*001a*/ 	.short	(.L_194 - .L_193)
.L_193:
        /*001c*/ 	.word	0x00000000
        /*0020*/ 	.short	0x0005
        /*0022*/ 	.short	0x0020
        /*0024*/ 	.byte	0x00, 0xf5, 0x21, 0x00


	//----- nvinfo : EIATTR_KPARAM_INFO
	.align		4
.L_194:
        /*0028*/ 	.byte	0x04, 0x17
        /*002a*/ 	.short	(.L_196 - .L_195)
.L_195:
        /*002c*/ 	.word	0x00000000
        /*0030*/ 	.short	0x0004
        /*0032*/ 	.short	0x0018
        /*0034*/ 	.byte	0x00, 0xf5, 0x21, 0x00


	//----- nvinfo : EIATTR_KPARAM_INFO
	.align		4
.L_196:
        /*0038*/ 	.byte	0x04, 0x17
        /*003a*/ 	.short	(.L_198 - .L_197)
.L_197:
        /*003c*/ 	.word	0x00000000
        /*0040*/ 	.short	0x0003
        /*0042*/ 	.short	0x0010
        /*0044*/ 	.byte	0x00, 0xf5, 0x21, 0x00


	//----- nvinfo : EIATTR_KPARAM_INFO
	.align		4
.L_198:
        /*0048*/ 	.byte	0x04, 0x17
        /*004a*/ 	.short	(.L_200 - .L_199)
.L_199:
        /*004c*/ 	.word	0x00000000
        /*0050*/ 	.short	0x0002
        /*0052*/ 	.short	0x0008
        /*0054*/ 	.byte	0x00, 0xf5, 0x21, 0x00


	//----- nvinfo : EIATTR_KPARAM_INFO
	.align		4
.L_200:
        /*0058*/ 	.byte	0x04, 0x17
        /*005a*/ 	.short	(.L_202 - .L_201)
.L_201:
        /*005c*/ 	.word	0x00000000
        /*0060*/ 	.short	0x0001
        /*0062*/ 	.short	0x0004
        /*0064*/ 	.byte	0x00, 0xf0, 0x11, 0x00


	//----- nvinfo : EIATTR_KPARAM_INFO
	.align		4
.L_202:
        /*0068*/ 	.byte	0x04, 0x17
        /*006a*/ 	.short	(.L_204 - .L_203)
.L_203:
        /*006c*/ 	.word	0x00000000
        /*0070*/ 	.short	0x0000
        /*0072*/ 	.short	0x0000
        /*0074*/ 	.byte	0x00, 0xf0, 0x11, 0x00


	//----- nvinfo : EIATTR_SPARSE_MMA_MASK
	.align		4
.L_204:
        /*0078*/ 	.byte	0x03, 0x50
        /*007a*/ 	.short	0x0000


	//----- nvinfo : EIATTR_MAXREG_COUNT
	.align		4
        /*007c*/ 	.byte	0x03, 0x1b
        /*007e*/ 	.short	0x00ff


	//----- nvinfo : EIATTR_MERCURY_ISA_VERSION
	.align		4
        /*0080*/ 	.byte	0x03, 0x5f
        /*0082*/ 	.short	0x0101


	//----- nvinfo : EIATTR_VRC_CTA_INIT_COUNT
	.align		4
        /*0084*/ 	.byte	0x02, 0x4a
	.zero		1
	.zero		1


	//----- nvinfo : EIATTR_EXIT_INSTR_OFFSETS
	.align		4
        /*0088*/ 	.byte	0x04, 0x1c
        /*008a*/ 	.short	(.L_206 - .L_205)


	//   ....[0]....
.L_205:
        /*008c*/ 	.word	0x00000070


	//   ....[1]....
        /*0090*/ 	.word	0x00000090


	//   ....[2]....
        /*0094*/ 	.word	0x000007a0


	//   ....[3]....
        /*0098*/ 	.word	0x00000ac0


	//   ....[4]....
        /*009c*/ 	.word	0x00000bf0


	//   ....[5]....
        /*00a0*/ 	.word	0x00000c30


	//   ....[6]....
        /*00a4*/ 	.word	0x00001110


	//   ....[7]....
        /*00a8*/ 	.word	0x00001270


	//   ....[8]....
        /*00ac*/ 	.word	0x000012b0


	//   ....[9]....
        /*00b0*/ 	.word	0x000012f0


	//----- nvinfo : EIATTR_CRS_STACK_SIZE
	.align		4
.L_206:
        /*00b4*/ 	.byte	0x04, 0x1e
        /*00b6*/ 	.short	(.L_208 - .L_207)
.L_207:
        /*00b8*/ 	.word	0x00000000


	//----- nvinfo : EIATTR_CBANK_PARAM_SIZE
	.align		4
.L_208:
        /*00bc*/ 	.byte	0x03, 0x19
        /*00be*/ 	.short	0x002c


	//----- nvinfo : EIATTR_PARAM_CBANK
	.align		4
        /*00c0*/ 	.byte	0x04, 0x0a
        /*00c2*/ 	.short	(.L_210 - .L_209)
	.align		4
.L_209:
        /*00c4*/ 	.word	index@(.nv.constant0._Z14_cu_asmadjlistiiPfS_PiS0_i)
        /*00c8*/ 	.short	0x0380
        /*00ca*/ 	.short	0x002c


	//----- nvinfo : EIATTR_SW_WAR
	.align		4
.L_210:
        /*00cc*/ 	.byte	0x04, 0x36
        /*00ce*/ 	.short	(.L_212 - .L_211)
.L_211:
        /*00d0*/ 	.word	0x00000008
.L_212:


//--------------------- .nv.info._Z14_cu_vertdegreeiiiPfS_Pi --------------------------
	.section	.nv.info._Z14_cu_vertdegreeiiiPfS_Pi,"",@"SHT_CUDA_INFO"
	.sectionflags	@""
	.align	4


	//----- nvinfo : EIATTR_CUDA_API_VERSION
	.align		4
        /*0000*/ 	.byte	0x04, 0x37
        /*0002*/ 	.short	(.L_214 - .L_213)
.L_213:
        /*0004*/ 	.word	0x00000082


	//----- nvinfo : EIATTR_KPARAM_INFO
	.align		4
.L_214:
        /*0008*/ 	.byte	0x04, 0x17
        /*000a*/ 	.short	(.L_216 - .L_215)
.L_215:
        /*000c*/ 	.word	0x00000000
        /*0010*/ 	.short	0x0005
        /*0012*/ 	.short	0x0020
        /*0014*/ 	.byte	0x00, 0xf5, 0x21, 0x00


	//----- nvinfo : EIATTR_KPARAM_INFO
	.align		4
.L_216:
        /*0018*/ 	.byte	0x04, 0x17
        /*001a*/ 	.short	(.L_218 - .L_217)
.L_217:
        /*001c*/ 	.word	0x00000000
        /*0020*/ 	.short	0x0004
        /*0022*/ 	.short	0x0018
        /*0024*/ 	.byte	0x00, 0xf5, 0x21, 0x00


	//----- nvinfo : EIATTR_KPARAM_INFO
	.align		4
.L_218:
        /*0028*/ 	.byte	0x04, 0x17
        /*002a*/ 	.short	(.L_220 - .L_219)
.L_219:
        /*002c*/ 	.word	0x00000000
        /*0030*/ 	.short	0x0003
        /*0032*/ 	.short	0x0010
        /*0034*/ 	.byte	0x00, 0xf5, 0x21, 0x00


	//----- nvinfo : EIATTR_KPARAM_INFO
	.align		4
.L_220:
        /*0038*/ 	.byte	0x04, 0x17
        /*003a*/ 	.short	(.L_222 - .L_221)
.L_221:
        /*003c*/ 	.word	0x00000000
        /*0040*/ 	.short	0x0002
        /*0042*/ 	.short	0x0008
        /*0044*/ 	.byte	0x00, 0xf0, 0x11, 0x00


	//----- nvinfo : EIATTR_KPARAM_INFO
	.align		4
.L_222:
        /*0048*/ 	.byte	0x04, 0x17
        /*004a*/ 	.short	(.L_224 - .L_223)
.L_223:
        /*004c*/ 	.word	0x00000000
        /*0050*/ 	.short	0x0001
        /*0052*/ 	.short	0x0004
        /*0054*/ 	.byte	0x00, 0xf0, 0x11, 0x00


	//----- nvinfo : EIATTR_KPARAM_INFO
	.align		4
.L_224:
        /*0058*/ 	.byte	0x04, 0x17
        /*005a*/ 	.short	(.L_226 - .L_225)
.L_225:
        /*005c*/ 	.word	0x00000000
        /*0060*/ 	.short	0x0000
        /*0062*/ 	.short	0x0000
        /*0064*/ 	.byte	0x00, 0xf0, 0x11, 0x00


	//----- nvinfo : EIATTR_SPARSE_MMA_MASK
	.align		4
.L_226:
        /*0068*/ 	.byte	0x03, 0x50
        /*006a*/ 	.short	0x0000


	//----- nvinfo : EIATTR_MAXREG_COUNT
	.align		4
        /*006c*/ 	.byte	0x03, 0x1b
        /*006e*/ 	.short	0x00ff


	//----- nvinfo : EIATTR_MERCURY_ISA_VERSION
	.align		4
        /*0070*/ 	.byte	0x03, 0x5f
        /*0072*/ 	.short	0x0101


	//----- nvinfo : EIATTR_VRC_CTA_INIT_COUNT
	.align		4
        /*0074*/ 	.byte	0x02, 0x4a
	.zero		1
	.zero		1


	//----- nvinfo : EIATTR_EXIT_INSTR_OFFSETS
	.align		4
        /*0078*/ 	.byte	0x04, 0x1c
        /*007a*/ 	.short	(.L_228 - .L_227)


	//   ....[0]....
.L_227:
        /*007c*/ 	.word	0x00000070


	//   ....[1]....
        /*0080*/ 	.word	0x000000d0


	//   ....[2]....
        /*0084*/ 	.word	0x000006e0


	//   ....[3]....
        /*0088*/ 	.word	0x000009b0


	//   ....[4]....
        /*008c*/ 	.word	0x00000ae0


	//   ....[5]....
        /*0090*/ 	.word	0x00000b10


	//   ....[6]....
        /*0094*/ 	.word	0x00000fb0


	//   ....[7]....
        /*0098*/ 	.word	0x00001110


	//   ....[8]....
        /*009c*/ 	.word	0x00001150


	//   ....[9]....
        /*00a0*/ 	.word	0x00001170


	//----- nvinfo : EIATTR_CRS_STACK_SIZE
	.align		4
.L_228:
        /*00a4*/ 	.byte	0x04, 0x1e
        /*00a6*/ 	.short	(.L_230 - .L_229)
.L_229:
        /*00a8*/ 	.word	0x00000000


	//----- nvinfo : EIATTR_CBANK_PARAM_SIZE
	.align		4
.L_230:
        /*00ac*/ 	.byte	0x03, 0x19
        /*00ae*/ 	.short	0x0028


	//----- nvinfo : EIATTR_PARAM_CBANK
	.align		4
        /*00b0*/ 	.byte	0x04, 0x0a
        /*00b2*/ 	.short	(.L_232 - .L_231)
	.align		4
.L_231:
        /*00b4*/ 	.word	index@(.nv.constant0._Z14_cu_vertdegreeiiiPfS_Pi)
        /*00b8*/ 	.short	0x0380
        /*00ba*/ 	.short	0x0028


	//----- nvinfo : EIATTR_SW_WAR
	.align		4
.L_232:
        /*00bc*/ 	.byte	0x04, 0x36
        /*00be*/ 	.short	(.L_234 - .L_233)
.L_233:
        /*00c0*/ 	.word	0x00000008
.L_234:


//--------------------- .nv.callgraph             --------------------------
	.section	.nv.callgraph,"",@"SHT_CUDA_CALLGRAPH"
	.align	4
	.sectionentsize	8
	.align		4
        /*0000*/ 	.word	0x00000000
	.align		4
        /*0004*/ 	.word	0xffffffff
	.align		4
        /*0008*/ 	.word	0x00000000
	.align		4
        /*000c*/ 	.word	0xfffffffe
	.align		4
        /*0010*/ 	.word	0x00000000
	.align		4
        /*0014*/ 	.word	0xfffffffd
	.align		4
        /*0018*/ 	.word	0x00000000
	.align		4
        /*001c*/ 	.word	0xfffffffc


//--------------------- .nv.constant4             --------------------------
	.section	.nv.constant4,"a",@progbits
	.align	8
	.align		8
.nv.constant4:
        /*0000*/ 	.dword	_ZN34_INTERNAL_30e79f49_4_k_cu_4301b7e44cuda3std3__45__cpo5beginE
	.align		8
        /*0008*/ 	.dword	_ZN34_INTERNAL_30e79f49_4_k_cu_4301b7e44cuda3std3__45__cpo3endE
	.align		8
        /*0010*/ 	.dword	_ZN34_INTERNAL_30e79f49_4_k_cu_4301b7e44cuda3std3__45__cpo6cbeginE
	.align		8
        /*0018*/ 	.dword	_ZN34_INTERNAL_30e79f49_4_k_cu_4301b7e44cuda3std3__45__cpo4cendE
	.align		8
        /*0020*/ 	.dword	_ZN34_INTERNAL_30e79f49_4_k_cu_4301b7e44cuda3std3__45__cpo6rbeginE
	.align		8
        /*0028*/ 	.dword	_ZN34_INTERNAL_30e79f49_4_k_cu_4301b7e44cuda3std3__45__cpo4rendE
	.align		8
        /*0030*/ 	.dword	_ZN34_INTERNAL_30e79f49_4_k_cu_4301b7e44cuda3std3__45__cpo7crbeginE
	.align		8
        /*0038*/ 	.dword	_ZN34_INTERNAL_30e79f49_4_k_cu_4301b7e44cuda3std3__45__cpo5crendE
	.align		8
        /*0040*/ 	.dword	_ZN34_INTERNAL_30e79f49_4_k_cu_4301b7e44cuda3std3__436_GLOBAL__N__30e79f49_4_k_cu_4301b7e46ignoreE
	.align		8
        /*0048*/ 	.dword	_ZN34_INTERNAL_30e79f49_4_k_cu_4301b7e44cuda3std3__419piecewise_constructE
	.align		8
        /*0050*/ 	.dword	_ZN34_INTERNAL_30e79f49_4_k_cu_4301b7e44cuda3std3__48in_placeE
	.align		8
        /*0058*/ 	.dword	_ZN34_INTERNAL_30e79f49_4_k_cu_4301b7e44cuda3std3__420unreachable_sentinelE
	.align		8
        /*0060*/ 	.dword	_ZN34_INTERNAL_30e79f49_4_k_cu_4301b7e44cuda3std3__47nulloptE
	.align		8
        /*0068*/ 	.dword	_ZN34_INTERNAL_30e79f49_4_k_cu_4301b7e44cuda3std3__48unexpectE
	.align		8
        /*0070*/ 	.dword	_ZN34_INTERNAL_30e79f49_4_k_cu_4301b7e44cuda3std6ranges3__45__cpo4swapE
	.align		8
        /*0078*/ 	.dword	_ZN34_INTERNAL_30e79f49_4_k_cu_4301b7e44cuda3std6ranges3__45__cpo9iter_moveE
	.align		8
        /*0080*/ 	.dword	_ZN34_INTERNAL_30e79f49_4_k_cu_4301b7e44cuda3std6ranges3__45__cpo5beginE
	.align		8
        /*0088*/ 	.dword	_ZN34_INTERNAL_30e79f49_4_k_cu_4301b7e44cuda3std6ranges3__45__cpo3endE
	.align		8
        /*0090*/ 	.dword	_ZN34_INTERNAL_30e79f49_4_k_cu_4301b7e44cuda3std6ranges3__45__cpo6cbeginE
	.align		8
        /*0098*/ 	.dword	_ZN34_INTERNAL_30e79f49_4_k_cu_4301b7e44cuda3std6ranges3__45__cpo4cendE
	.align		8
        /*00a0*/ 	.dword	_ZN34_INTERNAL_30e79f49_4_k_cu_4301b7e44cuda3std6ranges3__45__cpo7advanceE
	.align		8
        /*00a8*/ 	.dword	_ZN34_INTERNAL_30e79f49_4_k_cu_4301b7e44cuda3std6ranges3__45__cpo9iter_swapE
	.align		8
        /*00b0*/ 	.dword	_ZN34_INTERNAL_30e79f49_4_k_cu_4301b7e44cuda3std6ranges3__45__cpo4nextE
	.align		8
        /*00b8*/ 	.dword	_ZN34_INTERNAL_30e79f49_4_k_cu_4301b7e44cuda3std6ranges3__45__cpo4prevE
	.align		8
        /*00c0*/ 	.dword	_ZN34_INTERNAL_30e79f49_4_k_cu_4301b7e44cuda3std6ranges3__45__cpo4dataE
	.align		8
        /*00c8*/ 	.dword	_ZN34_INTERNAL_30e79f49_4_k_cu_4301b7e44cuda3std6ranges3__45__cpo5cdataE
	.align		8
        /*00d0*/ 	.dword	_ZN34_INTERNAL_30e79f49_4_k_cu_4301b7e44cuda3std6ranges3__45__cpo4sizeE
	.align		8
        /*00d8*/ 	.dword	_ZN34_INTERNAL_30e79f49_4_k_cu_4301b7e44cuda3std6ranges3__45__cpo5ssizeE
	.align		8
        /*00e0*/ 	.dword	_ZN34_INTERNAL_30e79f49_4_k_cu_4301b7e44cuda3std6ranges3__45__cpo8distanceE
	.align		8
        /*00e8*/ 	.dword	_ZN34_INTERNAL_30e79f49_4_k_cu_4301b7e46thrust24THRUST_300001_SM_1000_NS8cuda_cub3parE
	.align		8
        /*00f0*/ 	.dword	_ZN34_INTERNAL_30e79f49_4_k_cu_4301b7e46thrust24THRUST_300001_SM_1000_NS8cuda_cub10par_nosyncE
	.align		8
        /*00f8*/ 	.dword	_ZN34_INTERNAL_30e79f49_4_k_cu_4301b7e46thrust24THRUST_300001_SM_1000_NS6system6detail10sequential3seqE
	.align		8
        /*0100*/ 	.dword	_ZN34_INTERNAL_30e79f49_4_k_cu_4301b7e46thrust24THRUST_300001_SM_1000_NS6system3cpp3parE
	.align		8
        /*0108*/ 	.dword	_ZN34_INTERNAL_30e79f49_4_k_cu_4301b7e46thrust24THRUST_300001_SM_1000_NS12placeholders2_1E
	.align		8
        /*0110*/ 	.dword	_ZN34_INTERNAL_30e79f49_4_k_cu_4301b7e46thrust24THRUST_300001_SM_1000_NS12placeholders2_2E
	.align		8
        /*0118*/ 	.dword	_ZN34_INTERNAL_30e79f49_4_k_cu_4301b7e46thrust24THRUST_300001_SM_1000_NS12placeholders2_3E
	.align		8
        /*0120*/ 	.dword	_ZN34_INTERNAL_30e79f49_4_k_cu_4301b7e46thrust24THRUST_300001_SM_1000_NS12placeholders2_4E
	.align		8
        /*0128*/ 	.dword	_ZN34_INTERNAL_30e79f49_4_k_cu_4301b7e46thrust24THRUST_300001_SM_1000_NS12placeholders2_5E
	.align		8
        /*0130*/ 	.dword	_ZN34_INTERNAL_30e79f49_4_k_cu_4301b7e46thrust24THRUST_300001_SM_1000_NS12placeholders2_6E
	.align		8
        /*0138*/ 	.dword	_ZN34_INTERNAL_30e79f49_4_k_cu_4301b7e46thrust24THRUST_300001_SM_1000_NS12placeholders2_7E
	.align		8
        /*0140*/ 	.dword	_ZN34_INTERNAL_30e79f49_4_k_cu_4301b7e46thrust24THRUST_300001_SM_1000_NS12placeholders2_8E
	.align		8
        /*0148*/ 	.dword	_ZN34_INTERNAL_30e79f49_4_k_cu_4301b7e46thrust24THRUST_300001_SM_1000_NS12placeholders2_9E
	.align		8
        /*0150*/ 	.dword	_ZN34_INTERNAL_30e79f49_4_k_cu_4301b7e46thrust24THRUST_300001_SM_1000_NS12placeholders3_10E
	.align		8
        /*0158*/ 	.dword	_ZN34_INTERNAL_30e79f49_4_k_cu_4301b7e46thrust24THRUST_300001_SM_1000_NS3seqE
	.align		8
        /*0160*/ 	.dword	_ZN34_INTERNAL_30e79f49_4_k_cu_4301b7e46thrust24THRUST_300001_SM_1000_NS6deviceE


//--------------------- .text._ZN3cub18CUB_300001_SM_10006detail4scan16DeviceScanKernelINS2_10policy_hubIiiimN4cuda3std3__44plusIvEEE10Policy1000EN6thrust24THRUST_300001_SM_1000_NS10device_ptrIiEESF_NS0_13ScanTileStateIiLb1EEES9_NS1_10InputValueIiPiEEmiLb0EiEEvT0_T1_T2_iT3_T4_T5_ --------------------------
	.section	.text._ZN3cub18CUB_300001_SM_10006detail4scan16DeviceScanKernelINS2_10policy_hubIiiimN4cuda3std3__44plusIvEEE10Policy1000EN6thrust24THRUST_300001_SM_1000_NS10device_ptrIiEESF_NS0_13ScanTileStateIiLb1EEES9_NS1_10InputValueIiPiEEmiLb0EiEEvT0_T1_T2_iT3_T4_T5_,"ax",@progbits
	.align	128
        .global         _ZN3cub18CUB_300001_SM_10006detail4scan16DeviceScanKernelINS2_10policy_hubIiiimN4cuda3std3__44plusIvEEE10Policy1000EN6thrust24THRUST_300001_SM_1000_NS10device_ptrIiEESF_NS0_13ScanTileStateIiLb1EEES9_NS1_10InputValueIiPiEEmiLb0EiEEvT0_T1_T2_iT3_T4_T5_
        .type           _ZN3cub18CUB_300001_SM_10006detail4scan16DeviceScanKernelINS2_10policy_hubIiiimN4cuda3std3__44plusIvEEE10Policy1000EN6thrust24THRUST_300001_SM_1000_NS10device_ptrIiEESF_NS0_13ScanTileStateIiLb1EEES9_NS1_10InputValueIiPiEEmiLb0EiEEvT0_T1_T2_iT3_T4_T5_,@function
        .size           _ZN3cub18CUB_300001_SM_10006detail4scan16DeviceScanKernelINS2_10policy_hubIiiimN4cuda3std3__44plusIvEEE10Policy1000EN6thrust24THRUST_300001_SM_1000_NS10device_ptrIiEESF_NS0_13ScanTileStateIiLb1EEES9_NS1_10InputValueIiPiEEmiLb0EiEEvT0_T1_T2_iT3_T4_T5_,(.L_x_215 - _ZN3cub18CUB_300001_SM_10006detail4scan16DeviceScanKernelINS2_10policy_hubIiiimN4cuda3std3__44plusIvEEE10Policy1000EN6thrust24THRUST_300001_SM_1000_NS10device_ptrIiEESF_NS0_13ScanTileStateIiLb1EEES9_NS1_10InputValueIiPiEEmiLb0EiEEvT0_T1_T2_iT3_T4_T5_)
        .other          _ZN3cub18CUB_300001_SM_10006detail4scan16DeviceScanKernelINS2_10policy_hubIiiimN4cuda3std3__44plusIvEEE10Policy1000EN6thrust24THRUST_300001_SM_1000_NS10device_ptrIiEESF_NS0_13ScanTileStateIiLb1EEES9_NS1_10InputValueIiPiEEmiLb0EiEEvT0_T1_T2_iT3_T4_T5_,@"STO_CUDA_ENTRY STV_DEFAULT"
_ZN3cub18CUB_300001_SM_10006detail4scan16DeviceScanKernelINS2_10policy_hubIiiimN4cuda3std3__44plusIvEEE10Policy1000EN6thrust24THRUST_300001_SM_1000_NS10device_ptrIiEESF_NS0_13ScanTileStateIiLb1EEES9_NS1_10InputValueIiPiEEmiLb0EiEEvT0_T1_T2_iT3_T4_T5_:
.text._ZN3cub18CUB_300001_SM_10006detail4scan16DeviceScanKernelINS2_10policy_hubIiiimN4cuda3std3__44plusIvEEE10Policy1000EN6thrust24THRUST_300001_SM_1000_NS10device_ptrIiEESF_NS0_13ScanTileStateIiLb1EEES9_NS1_10InputValueIiPiEEmiLb0EiEEvT0_T1_T2_iT3_T4_T5_:
[----:B------:R-:W-:Y:S01]  /*0000*/  LDC R1, c[0x0][0x37c] ;  /* 0x0000df00ff017b82 */ /* 0x000fe20000000800 */
[----:B------:R-:W0:Y:S01]  /*0010*/  LDCU UR4, c[0x0][0x3a0] ;  /* 0x00007400ff0477ac */ /* 0x000e220008000800 */
[----:B------:R-:W1:Y:S06]  /*0020*/  LDCU.64 UR12, c[0x0][0x358] ;  /* 0x00006b00ff0c77ac */ /* 0x000e6c0008000a00 */
[----:B------:R-:W2:Y:S01]  /*0030*/  S2UR UR6, SR_CTAID.X ;  /* 0x00000000000679c3 */ /* 0x000ea20000002500 */
[----:B------:R-:W3:Y:S01]  /*0040*/  LDCU.64 UR8, c[0x0][0x3b0] ;  /* 0x00007600ff0877ac */ /* 0x000ee20008000a00 */
[----:B0-----:R-:W-:-:S06]  /*0050*/  UPRMT UR4, UR4, 0x7770, URZ ;  /* 0x0000777004047896 */ /* 0x001fcc00080000ff */
[----:B------:R-:W-:-:S05]  /*0060*/  ISETP.NE.AND P0, PT, RZ, UR4, PT ;  /* 0x00000004ff007c0c */ /* 0x000fca000bf05270 */
[----:B------:R-:W2:Y:S08]  /*0070*/  LDCU UR4, c[0x0][0x398] ;  /* 0x00007300ff0477ac */ /* 0x000eb00008000800 */
[----:B------:R-:W1:Y:S02]  /*0080*/  @P0 LDC.64 R2, c[0x0][0x3a8] ;  /* 0x0000ea00ff020b82 */ /* 0x000e640000000a00 */
[----:B-1----:R0:W5:Y:S01]  /*0090*/  @P0 LDG.E R39, desc[UR12][R2.64] ;  /* 0x0000000c02270981 */ /* 0x002162000c1e1900 */
[----:B--2---:R-:W-:-:S04]  /*00a0*/  UIADD3 UR6, UPT, UPT, UR6, UR4, URZ ;  /* 0x0000000406067290 */ /* 0x004fc8000fffe0ff */
[----:B------:R-:W-:-:S04]  /*00b0*/  UIMAD.WIDE UR10, UR6, 0x1ee0, URZ ;  /* 0x00001ee0060a78a5 */ /* 0x000fc8000f8e02ff */
[----:B---3--:R-:W-:-:S04]  /*00c0*/  UIADD3 UR7, UP0, UPT, -UR10, UR8, URZ ;  /* 0x000000080a077290 */ /* 0x008fc8000ff1e1ff */
[----:B------:R-:W-:Y:S02]  /*00d0*/  UIADD3.X UR4, UPT, UPT, ~UR11, UR9, URZ, UP0, !UPT ;  /* 0x000000090b047290 */ /* 0x000fe400087fe5ff */
[----:B------:R-:W-:-:S04]  /*00e0*/  UISETP.GE.U32.AND UP0, UPT, UR7, 0x1ee1, UPT ;  /* 0x00001ee10700788c */ /* 0x000fc8000bf06070 */
[----:B------:R-:W-:Y:S01]  /*00f0*/  UISETP.GE.U32.AND.EX UP0, UPT, UR4, URZ, UPT, UP0 ;  /* 0x000000ff0400728c */ /* 0x000fe2000bf06100 */
[----:B------:R-:W1:Y:S08]  /*0100*/  @!P0 LDC R39, c[0x0][0x3a8] ;  /* 0x0000ea00ff278b82 */ /* 0x000e700000000800 */
[----:B0-----:R-:W-:Y:S05]  /*0110*/  BRA.U !UP0, `(.L_x_0) ;  /* 0x0000001908f47547 */ /* 0x001fea000b800000 */
[----:B------:R-:W0:Y:S01]  /*0120*/  S2R R35, SR_TID.X ;  /* 0x0000000000237919 */ /* 0x000e220000002100 */
[----:B------:R-:W2:Y:S01]  /*0130*/  LDCU.64 UR4, c[0x0][0x380] ;  /* 0x00007000ff0477ac */ /* 0x000ea20008000a00 */
[C---:B0-----:R-:W-:Y:S02]  /*0140*/  LOP3.LUT R0, R35.reuse, 0x1f, RZ, 0xc0, !PT ;  /* 0x0000001f23007812 */ /* 0x041fe400078ec0ff */
[----:B------:R-:W-:-:S05]  /*0150*/  LOP3.LUT R3, R35, 0x3e0, RZ, 0xc0, !PT ;  /* 0x000003e023037812 */ /* 0x000fca00078ec0ff */
[----:B------:R-:W-:-:S05]  /*0160*/  IMAD R0, R3, 0x13, R0 ;  /* 0x0000001303007824 */ /* 0x000fca00078e0200 */
[----:B------:R-:W-:-:S05]  /*0170*/  IADD3 R0, P0, PT, R0, UR10, RZ ;  /* 0x0000000a00007c10 */ /* 0x000fca000ff1e0ff */
[----:B------:R-:W-:Y:S02]  /*0180*/  IMAD.X R3, RZ, RZ, UR11, P0 ;  /* 0x0000000bff037e24 */ /* 0x000fe400080e06ff */
[----:B------:R-:W-:-:S03]  /*0190*/  IMAD.SHL.U32 R31, R0, 0x4, RZ ;  /* 0x00000004001f7824 */ /* 0x000fc600078e00ff */
[----:B------:R-:W-:Y:S02]  /*01a0*/  SHF.L.U64.HI R30, R0, 0x2, R3 ;  /* 0x00000002001e7819 */ /* 0x000fe40000010203 */
[----:B--2---:R-:W-:-:S04]  /*01b0*/  IADD3 R2, P0, PT, R31, UR4, RZ ;  /* 0x000000041f027c10 */ /* 0x004fc8000ff1e0ff */
[----:B------:R-:W-:-:S05]  /*01c0*/  IADD3.X R3, PT, PT, R30, UR5, RZ, P0, !PT ;  /* 0x000000051e037c10 */ /* 0x000fca00087fe4ff */
[----:B------:R-:W2:Y:S04]  /*01d0*/  LDG.E R5, desc[UR12][R2.64] ;  /* 0x0000000c02057981 */ /* 0x000ea8000c1e1900 */
[----:B------:R-:W3:Y:S04]  /*01e0*/  LDG.E R7, desc[UR12][R2.64+0x80] ;  /* 0x0000800c02077981 */ /* 0x000ee8000c1e1900 */
[----:B------:R-:W4:Y:S04]  /*01f0*/  LDG.E R9, desc[UR12][R2.64+0x100] ;  /* 0x0001000c02097981 */ /* 0x000f28000c1e1900 */
        /* <DEDUP_REMOVED lines=15> */
[----:B------:R-:W4:Y:S01]  /*02f0*/  LDG.E R8, desc[UR12][R2.64+0x900] ;  /* 0x0009000c02087981 */ /* 0x000f22000c1e1900 */
[----:B------:R-:W0:Y:S01]  /*0300*/  S2UR UR5, SR_CgaCtaId ;  /* 0x00000000000579c3 */ /* 0x000e220000008800 */
[----:B------:R-:W-:Y:S01]  /*0310*/  SHF.R.U32.HI R36, RZ, 0x5, R35 ;  /* 0x00000005ff247819 */ /* 0x000fe20000011623 */
[----:B------:R-:W-:Y:S01]  /*0320*/  UMOV UR4, 0x400 ;  /* 0x0000040000047882 */ /* 0x000fe20000000000 */
[----:B------:R-:W1:Y:S01]  /*0330*/  S2R R37, SR_LANEID ;  /* 0x0000000000257919 */ /* 0x000e620000000000 */
[----:B------:R-:W-:Y:S01]  /*0340*/  UISETP.NE.AND UP0, UPT, UR6, URZ, UPT ;  /* 0x000000ff0600728c */ /* 0x000fe2000bf05270 */
[----:B------:R-:W-:Y:S01]  /*0350*/  BSSY.RECONVERGENT B0, `(.L_x_1) ;  /* 0x0000148000007945 */ /* 0x000fe20003800200 */
[----:B0-----:R-:W-:Y:S01]  /*0360*/  ULEA UR4, UR5, UR4, 0x18 ;  /* 0x0000000405047291 */ /* 0x001fe2000f8ec0ff */
[----:B-1----:R-:W-:-:S05]  /*0370*/  IMAD R34, R36, 0x260, R37 ;  /* 0x0000026024227824 */ /* 0x002fca00078e0225 */
[----:B------:R-:W-:-:S05]  /*0380*/  LEA R34, R34, UR4, 0x2 ;  /* 0x0000000422227c11 */ /* 0x000fca000f8e10ff */
[----:B------:R-:W-:Y:S01]  /*0390*/  IMAD R33, R37, 0x48, R34 ;  /* 0x0000004825217824 */ /* 0x000fe200078e0222 */
[----:B--2---:R0:W-:Y:S04]  /*03a0*/  STS [R34], R5 ;  /* 0x0000000522007388 */ /* 0x0041e80000000800 */
[----:B---3--:R0:W-:Y:S04]  /*03b0*/  STS [R34+0x80], R7 ;  /* 0x0000800722007388 */ /* 0x0081e80000000800 */
[----:B----4-:R0:W-:Y:S04]  /*03c0*/  STS [R34+0x100], R9 ;  /* 0x0001000922007388 */ /* 0x0101e80000000800 */
[----:B------:R0:W-:Y:S04]  /*03d0*/  STS [R34+0x180], R11 ;  /* 0x0001800b22007388 */ /* 0x0001e80000000800 */
        /* <DEDUP_REMOVED lines=14> */
[----:B------:R0:W-:Y:S01]  /*04c0*/  STS [R34+0x900], R8 ;  /* 0x0009000822007388 */ /* 0x0001e20000000800 */
[----:B------:R-:W-:-:S03]  /*04d0*/  NOP ;  /* 0x0000000000007918 */ /* 0x000fc60000000000 */
[----:B------:R0:W1:Y:S04]  /*04e0*/  LDS R32, [R33] ;  /* 0x0000000021207984 */ /* 0x0000680000000800 */
[----:B------:R0:W2:Y:S04]  /*04f0*/  LDS R29, [R33+0x4] ;  /* 0x00000400211d7984 */ /* 0x0000a80000000800 */
[----:B------:R0:W3:Y:S04]  /*0500*/  LDS R28, [R33+0x8] ;  /* 0x00000800211c7984 */ /* 0x0000e80000000800 */
[----:B------:R0:W4:Y:S04]  /*0510*/  LDS R27, [R33+0xc] ;  /* 0x00000c00211b7984 */ /* 0x0001280000000800 */
[----:B------:R0:W0:Y:S04]  /*0520*/  LDS R26, [R33+0x10] ;  /* 0x00001000211a7984 */ /* 0x0000280000000800 */
        /* <DEDUP_REMOVED lines=13> */
[----:B------:R0:W0:Y:S01]  /*0600*/  LDS R9, [R33+0x48] ;  /* 0x0000480021097984 */ /* 0x0000220000000800 */
[----:B------:R-:W-:Y:S06]  /*0610*/  BAR.SYNC.DEFER_BLOCKING 0x0 ;  /* 0x0000000000007b1d */ /* 0x000fec0000010000 */
[----:B-1234-:R-:W-:Y:S05]  /*0620*/  BRA.U UP0, `(.L_x_2) ;  /* 0x0000000500247547 */ /* 0x01efea000b800000 */
[----:B0-----:R-:W-:Y:S02]  /*0630*/  IADD3 R8, PT, PT, R28, R29, R32 ;  /* 0x0000001d1c087210 */ /* 0x001fe40007ffe020 */
[C---:B------:R-:W-:Y:S02]  /*0640*/  ISETP.NE.AND P1, PT, R37.reuse, 0x1f, PT ;  /* 0x0000001f2500780c */ /* 0x040fe40003f25270 */
[----:B------:R-:W-:Y:S02]  /*0650*/  IADD3 R8, PT, PT, R26, R27, R8 ;  /* 0x0000001b1a087210 */ /* 0x000fe40007ffe008 */
[----:B------:R-:W-:Y:S02]  /*0660*/  ISETP.NE.AND P2, PT, R37, RZ, PT ;  /* 0x000000ff2500720c */ /* 0x000fe40003f45270 */
[----:B------:R-:W-:-:S04]  /*0670*/  IADD3 R8, PT, PT, R24, R25, R8 ;  /* 0x0000001918087210 */ /* 0x000fc80007ffe008 */
[----:B------:R-:W-:-:S03]  /*0680*/  IADD3 R8, PT, PT, R22, R23, R8 ;  /* 0x0000001716087210 */ /* 0x000fc60007ffe008 */
[----:B------:R-:W-:Y:S02]  /*0690*/  @!P1 LEA R42, R36, UR4, 0x2 ;  /* 0x00000004242a9c11 */ /* 0x000fe4000f8e10ff */
[----:B------:R-:W-:-:S04]  /*06a0*/  IADD3 R8, PT, PT, R20, R21, R8 ;  /* 0x0000001514087210 */ /* 0x000fc80007ffe008 */
[----:B------:R-:W-:-:S04]  /*06b0*/  IADD3 R8, PT, PT, R6, R7, R8 ;  /* 0x0000000706087210 */ /* 0x000fc80007ffe008 */
[----:B------:R-:W-:-:S04]  /*06c0*/  IADD3 R8, PT, PT, R4, R5, R8 ;  /* 0x0000000504087210 */ /* 0x000fc80007ffe008 */
[----:B------:R-:W-:-:S04]  /*06d0*/  IADD3 R8, PT, PT, R2, R3, R8 ;  /* 0x0000000302087210 */ /* 0x000fc80007ffe008 */
[----:B------:R-:W-:-:S05]  /*06e0*/  IADD3 R38, PT, PT, R9, R0, R8 ;  /* 0x0000000009267210 */ /* 0x000fca0007ffe008 */
[----:B------:R-:W0:Y:S02]  /*06f0*/  SHFL.UP P0, R9, R38, 0x1, RZ ;  /* 0x0420000026097989 */ /* 0x000e2400000000ff */
[----:B0-----:R-:W-:-:S05]  /*0700*/  @P0 IMAD.IADD R9, R38, 0x1, R9 ;  /* 0x0000000126090824 */ /* 0x001fca00078e0209 */
[----:B------:R-:W0:Y:S02]  /*0710*/  SHFL.UP P0, R12, R9, 0x2, RZ ;  /* 0x04400000090c7989 */ /* 0x000e2400000000ff */
[----:B0-----:R-:W-:-:S05]  /*0720*/  @P0 IMAD.IADD R12, R9, 0x1, R12 ;  /* 0x00000001090c0824 */ /* 0x001fca00078e020c */
[----:B------:R-:W0:Y:S02]  /*0730*/  SHFL.UP P0, R17, R12, 0x4, RZ ;  /* 0x048000000c117989 */ /* 0x000e2400000000ff */
[----:B0-----:R-:W-:-:S05]  /*0740*/  @P0 IMAD.IADD R17, R12, 0x1, R17 ;  /* 0x000000010c110824 */ /* 0x001fca00078e0211 */
[----:B------:R-:W0:Y:S02]  /*0750*/  SHFL.UP P0, R40, R17, 0x8, RZ ;  /* 0x0500000011287989 */ /* 0x000e2400000000ff */
[----:B0-----:R-:W-:-:S05]  /*0760*/  @P0 IMAD.IADD R40, R17, 0x1, R40 ;  /* 0x0000000111280824 */ /* 0x001fca00078e0228 */
[----:B------:R-:W0:Y:S02]  /*0770*/  SHFL.UP P0, R41, R40, 0x10, RZ ;  /* 0x0600000028297989 */ /* 0x000e2400000000ff */
[----:B0-----:R-:W-:Y:S01]  /*0780*/  @P0 IMAD.IADD R41, R40, 0x1, R41 ;  /* 0x0000000128290824 */ /* 0x001fe200078e0229 */
[----:B------:R-:W-:-:S03]  /*0790*/  ISETP.NE.AND P0, PT, R36, 0x2, PT ;  /* 0x000000022400780c */ /* 0x000fc60003f05270 */
[----:B------:R-:W-:Y:S01]  /*07a0*/  IMAD.IADD R38, R41, 0x1, -R38 ;  /* 0x0000000129267824 */ /* 0x000fe200078e0a26 */
[----:B------:R-:W-:Y:S01]  /*07b0*/  @!P1 STS [R42+0x10], R41 ;  /* 0x000010292a009388 */ /* 0x000fe20000000800 */
[----:B------:R-:W-:Y:S01]  /*07c0*/  BAR.SYNC.DEFER_BLOCKING 0x0 ;  /* 0x0000000000007b1d */ /* 0x000fe20000010000 */
[----:B------:R-:W-:Y:S02]  /*07d0*/  ISETP.NE.AND P1, PT, R36, 0xc, PT ;  /* 0x0000000c2400780c */ /* 0x000fe40003f25270 */
[----:B------:R-:W-:-:S03]  /*07e0*/  SEL R38, R38, RZ, P2 ;  /* 0x000000ff26267207 */ /* 0x000fc60001000000 */
[----:B------:R-:W0:Y:S04]  /*07f0*/  LDS.128 R8, [UR4+0x10] ;  /* 0x00001004ff087984 */ /* 0x000e280008000c00 */
[----:B------:R-:W1:Y:S04]  /*0800*/  LDS.128 R12, [UR4+0x20] ;  /* 0x00002004ff0c7984 */ /* 0x000e680008000c00 */
[----:B------:R-:W2:Y:S01]  /*0810*/  LDS.128 R16, [UR4+0x30] ;  /* 0x00003004ff107984 */ /* 0x000ea20008000c00 */
[----:B0-----:R-:W-:-:S04]  /*0820*/  IMAD.IADD R9, R8, 0x1, R9 ;  /* 0x0000000108097824 */ /* 0x001fc800078e0209 */
[----:B------:R-:W-:Y:S01]  /*0830*/  IMAD.IADD R10, R10, 0x1, R9 ;  /* 0x000000010a0a7824 */ /* 0x000fe200078e0209 */
[----:B------:R-:W-:Y:S02]  /*0840*/  SEL R8, R9, R8, !P0 ;  /* 0x0000000809087207 */ /* 0x000fe40004000000 */
[----:B------:R-:W-:Y:S01]  /*0850*/  ISETP.NE.AND P0, PT, R36, 0x3, PT ;  /* 0x000000032400780c */ /* 0x000fe20003f05270 */
[----:B------:R-:W-:-:S03]  /*0860*/  IMAD.IADD R11, R11, 0x1, R10 ;  /* 0x000000010b0b7824 */ /* 0x000fc600078e020a */
[----:B------:R-:W-:Y:S01]  /*0870*/  SEL R8, R10, R8, !P0 ;  /* 0x000000080a087207 */ /* 0x000fe20004000000 */
[----:B-1----:R-:W-:Y:S01]  /*0880*/  IMAD.IADD R12, R11, 0x1, R12 ;  /* 0x000000010b0c7824 */ /* 0x002fe200078e020c */
[----:B------:R-:W-:-:S03]  /*0890*/  ISETP.NE.AND P0, PT, R36, 0x4, PT ;  /* 0x000000042400780c */ /* 0x000fc60003f05270 */
[----:B------:R-:W-:Y:S01]  /*08a0*/  IMAD.IADD R13, R13, 0x1, R12 ;  /* 0x000000010d0d7824 */ /* 0x000fe200078e020c */
[----:B------:R-:W-:Y:S02]  /*08b0*/  SEL R8, R11, R8, !P0 ;  /* 0x000000080b087207 */ /* 0x000fe40004000000 */
[----:B------:R-:W-:Y:S01]  /*08c0*/  ISETP.NE.AND P0, PT, R36, 0x5, PT ;  /* 0x000000052400780c */ /* 0x000fe20003f05270 */
[----:B------:R-:W-:-:S03]  /*08d0*/  IMAD.IADD R14, R14, 0x1, R13 ;  /* 0x000000010e0e7824 */ /* 0x000fc600078e020d */
[----:B------:R-:W-:Y:S01]  /*08e0*/  SEL R8, R12, R8, !P0 ;  /* 0x000000080c087207 */ /* 0x000fe20004000000 */
[----:B------:R-:W-:Y:S01]  /*08f0*/  IMAD.IADD R15, R15, 0x1, R14 ;  /* 0x000000010f0f7824 */ /* 0x000fe200078e020e */
[----:B------:R-:W-:-:S03]  /*0900*/  ISETP.NE.AND P0, PT, R36, 0x6, PT ;  /* 0x000000062400780c */ /* 0x000fc60003f05270 */
[----:B--2---:R-:W-:Y:S01]  /*0910*/  IMAD.IADD R16, R15, 0x1, R16 ;  /* 0x000000010f107824 */ /* 0x004fe200078e0210 */
[----:B------:R-:W-:Y:S02]  /*0920*/  SEL R9, R13, R8, !P0 ;  /* 0x000000080d097207 */ /* 0x000fe40004000000 */
[----:B------:R-:W-:Y:S01]  /*0930*/  ISETP.NE.AND P0, PT, R36, 0x7, PT ;  /* 0x000000072400780c */ /* 0x000fe20003f05270 */
[----:B------:R-:W0:Y:S01]  /*0940*/  LDS R8, [UR4+0x40] ;  /* 0x00004004ff087984 */ /* 0x000e220008000800 */
[----:B------:R-:W-:Y:S02]  /*0950*/  IMAD.IADD R17, R17, 0x1, R16 ;  /* 0x0000000111117824 */ /* 0x000fe400078e0210 */
[----:B------:R-:W-:Y:S02]  /*0960*/  SEL R9, R14, R9, !P0 ;  /* 0x000000090e097207 */ /* 0x000fe40004000000 */
[----:B------:R-:W-:Y:S01]  /*0970*/  ISETP.NE.AND P0, PT, R36, 0x8, PT ;  /* 0x000000082400780c */ /* 0x000fe20003f05270 */
[----:B------:R-:W-:-:S03]  /*0980*/  IMAD.IADD R18, R18, 0x1, R17 ;  /* 0x0000000112127824 */ /* 0x000fc600078e0211 */
[----:B------:R-:W-:Y:S02]  /*0990*/  SEL R9, R15, R9, !P0 ;  /* 0x000000090f097207 */ /* 0x000fe40004000000 */
[----:B------:R-:W-:-:S04]  /*09a0*/  ISETP.NE.AND P0, PT, R36, 0x9, PT ;  /* 0x000000092400780c */ /* 0x000fc80003f05270 */
[----:B------:R-:W-:Y:S02]  /*09b0*/  SEL R9, R16, R9, !P0 ;  /* 0x0000000910097207 */ /* 0x000fe40004000000 */
[----:B------:R-:W-:-:S04]  /*09c0*/  ISETP.NE.AND P0, PT, R36, 0xa, PT ;  /* 0x0000000a2400780c */ /* 0x000fc80003f05270 */
[----:B------:R-:W-:Y:S02]  /*09d0*/  SEL R9, R17, R9, !P0 ;  /* 0x0000000911097207 */ /* 0x000fe40004000000 */
[----:B------:R-:W-:-:S04]  /*09e0*/  ISETP.NE.AND P0, PT, R36, 0xb, PT ;  /* 0x0000000b2400780c */ /* 0x000fc80003f05270 */
[----:B------:R-:W-:Y:S01]  /*09f0*/  SEL R9, R18, R9, !P0 ;  /* 0x0000000912097207 */ /* 0x000fe20004000000 */
[----:B------:R-:W-:Y:S01]  /*0a00*/  IMAD.IADD R18, R19, 0x1, R18 ;  /* 0x0000000113127824 */ /* 0x000fe200078e0212 */
[----:B------:R-:W-:-:S04]  /*0a10*/  ISETP.GE.U32.AND P0, PT, R35, 0x20, PT ;  /* 0x000000202300780c */ /* 0x000fc80003f06070 */
[C---:B------:R-:W-:Y:S02]  /*0a20*/  SEL R9, R18.reuse, R9, !P1 ;  /* 0x0000000912097207 */ /* 0x040fe40004800000 */
[----:B------:R-:W-:Y:S02]  /*0a30*/  ISETP.NE.AND P1, PT, R35, RZ, PT ;  /* 0x000000ff2300720c */ /* 0x000fe40003f25270 */
[----:B------:R-:W-:Y:S02]  /*0a40*/  SEL R10, R9, RZ, P0 ;  /* 0x000000ff090a7207 */ /* 0x000fe40000000000 */
[--C-:B0----5:R-:W-:Y:S02]  /*0a50*/  IADD3 R9, PT, PT, R18, R8, R39.reuse ;  /* 0x0000000812097210 */ /* 0x121fe40007ffe027 */
[----:B------:R-:W-:-:S07]  /*0a60*/  IADD3 R38, PT, PT, R10, R38, R39 ;  /* 0x000000260a267210 */ /* 0x000fce0007ffe027 */
[----:B------:R-:W-:Y:S05]  /*0a70*/  @P1 BRA `(.L_x_3) ;  /* 0x0000000c00541947 */ /* 0x000fea0003800000 */
[----:B------:R-:W0:Y:S01]  /*0a80*/  LDC.64 R10, c[0x0][0x390] ;  /* 0x0000e400ff0a7b82 */ /* 0x000e220000000a00 */
[----:B------:R-:W-:-:S05]  /*0a90*/  IMAD.MOV.U32 R8, RZ, RZ, 0x65 ;  /* 0x00000065ff087424 */ /* 0x000fca00078e00ff */
[----:B0-----:R0:W-:Y:S01]  /*0aa0*/  ST.E.64.STRONG.GPU desc[UR12][R10.64+0x100], R8 ;  /* 0x000100080a007985 */ /* 0x0011e2000c10fb0c */
[----:B------:R-:W-:Y:S05]  /*0ab0*/  BRA `(.L_x_3) ;  /* 0x0000000c00447947 */ /* 0x000fea0003800000 */
.L_x_2:
        /* <DEDUP_REMOVED lines=20> */
[----:B-----5:R-:W0:Y:S02]  /*0c00*/  SHFL.UP P0, R39, R40, 0x10, RZ ;  /* 0x0600000028277989 */ /* 0x020e2400000000ff */
[----:B0-----:R-:W-:Y:S01]  /*0c10*/  @P0 IMAD.IADD R39, R40, 0x1, R39 ;  /* 0x0000000128270824 */ /* 0x001fe200078e0227 */
[----:B------:R-:W-:-:S04]  /*0c20*/  ISETP.NE.AND P0, PT, R36, 0x2, PT ;  /* 0x000000022400780c */ /* 0x000fc80003f05270 */
[----:B------:R-:W-:Y:S01]  /*0c30*/  @!P1 STS [R42+0x10], R39 ;  /* 0x000010272a009388 */ /* 0x000fe20000000800 */
[----:B------:R-:W-:Y:S01]  /*0c40*/  BAR.SYNC.DEFER_BLOCKING 0x0 ;  /* 0x0000000000007b1d */ /* 0x000fe20000010000 */
[----:B------:R-:W-:-:S05]  /*0c50*/  ISETP.NE.AND P1, PT, R36, 0xc, PT ;  /* 0x0000000c2400780c */ /* 0x000fca0003f25270 */
[----:B------:R-:W0:Y:S04]  /*0c60*/  LDS.128 R8, [UR4+0x10] ;  /* 0x00001004ff087984 */ /* 0x000e280008000c00 */
[----:B------:R-:W1:Y:S04]  /*0c70*/  LDS.128 R12, [UR4+0x20] ;  /* 0x00002004ff0c7984 */ /* 0x000e680008000c00 */
[----:B------:R-:W2:Y:S01]  /*0c80*/  LDS.128 R16, [UR4+0x30] ;  /* 0x00003004ff107984 */ /* 0x000ea20008000c00 */
[----:B0-----:R-:W-:-:S04]  /*0c90*/  IMAD.IADD R9, R8, 0x1, R9 ;  /* 0x0000000108097824 */ /* 0x001fc800078e0209 */
[----:B------:R-:W-:Y:S01]  /*0ca0*/  IMAD.IADD R10, R10, 0x1, R9 ;  /* 0x000000010a0a7824 */ /* 0x000fe200078e0209 */
[----:B------:R-:W-:Y:S02]  /*0cb0*/  SEL R8, R9, R8, !P0 ;  /* 0x0000000809087207 */ /* 0x000fe40004000000 */
[----:B------:R-:W-:Y:S01]  /*0cc0*/  ISETP.NE.AND P0, PT, R36, 0x3, PT ;  /* 0x000000032400780c */ /* 0x000fe20003f05270 */
[----:B------:R-:W-:Y:S01]  /*0cd0*/  IMAD.IADD R11, R11, 0x1, R10 ;  /* 0x000000010b0b7824 */ /* 0x000fe200078e020a */
[----:B------:R-:W0:Y:S02]  /*0ce0*/  LDS R9, [UR4+0x40] ;  /* 0x00004004ff097984 */ /* 0x000e240008000800 */
        /* <DEDUP_REMOVED lines=13> */
[----:B------:R-:W-:-:S03]  /*0dc0*/  IMAD.IADD R17, R17, 0x1, R16 ;  /* 0x0000000111117824 */ /* 0x000fc600078e0210 */
[----:B------:R-:W-:Y:S01]  /*0dd0*/  SEL R8, R14, R8, !P0 ;  /* 0x000000080e087207 */ /* 0x000fe20004000000 */
[----:B------:R-:W-:Y:S01]  /*0de0*/  IMAD.IADD R18, R18, 0x1, R17 ;  /* 0x0000000112127824 */ /* 0x000fe200078e0211 */
[----:B------:R-:W-:-:S03]  /*0df0*/  ISETP.NE.AND P0, PT, R36, 0x8, PT ;  /* 0x000000082400780c */ /* 0x000fc60003f05270 */
[----:B------:R-:W-:Y:S01]  /*0e00*/  IMAD.IADD R19, R19, 0x1, R18 ;  /* 0x0000000113137824 */ /* 0x000fe200078e0212 */
[----:B------:R-:W-:Y:S02]  /*0e10*/  SEL R8, R15, R8, !P0 ;  /* 0x000000080f087207 */ /* 0x000fe40004000000 */
[----:B------:R-:W-:-:S04]  /*0e20*/  ISETP.NE.AND P0, PT, R36, 0x9, PT ;  /* 0x000000092400780c */ /* 0x000fc80003f05270 */
[----:B------:R-:W-:Y:S02]  /*0e30*/  SEL R8, R16, R8, !P0 ;  /* 0x0000000810087207 */ /* 0x000fe40004000000 */
[----:B------:R-:W-:Y:S01]  /*0e40*/  ISETP.NE.AND P0, PT, R36, 0xa, PT ;  /* 0x0000000a2400780c */ /* 0x000fe20003f05270 */
[----:B0-----:R-:W-:-:S03]  /*0e50*/  IMAD.IADD R9, R19, 0x1, R9 ;  /* 0x0000000113097824 */ /* 0x001fc600078e0209 */
[----:B------:R-:W-:Y:S01]  /*0e60*/  SEL R8, R17, R8, !P0 ;  /* 0x0000000811087207 */ /* 0x000fe20004000000 */
[----:B------:R-:W-:Y:S01]  /*0e70*/  IMAD.IADD R17, R39, 0x1, -R38 ;  /* 0x0000000127117824 */ /* 0x000fe200078e0a26 */
[----:B------:R-:W-:-:S04]  /*0e80*/  ISETP.NE.AND P0, PT, R36, 0xb, PT ;  /* 0x0000000b2400780c */ /* 0x000fc80003f05270 */
[----:B------:R-:W-:Y:S02]  /*0e90*/  SEL R8, R18, R8, !P0 ;  /* 0x0000000812087207 */ /* 0x000fe40004000000 */
[----:B------:R-:W-:Y:S02]  /*0ea0*/  ISETP.GT.U32.AND P0, PT, R35, 0x1f, PT ;  /* 0x0000001f2300780c */ /* 0x000fe40003f04070 */
[----:B------:R-:W-:Y:S02]  /*0eb0*/  SEL R11, R17, RZ, P2 ;  /* 0x000000ff110b7207 */ /* 0x000fe40001000000 */
[----:B------:R-:W-:Y:S02]  /*0ec0*/  SEL R8, R19, R8, !P1 ;  /* 0x0000000813087207 */ /* 0x000fe40004800000 */
[----:B------:R-:W-:-:S03]  /*0ed0*/  ISETP.GE.U32.AND P1, PT, R35, 0x20, PT ;  /* 0x000000202300780c */ /* 0x000fc60003f26070 */
[----:B------:R-:W-:-:S05]  /*0ee0*/  IMAD.IADD R38, R8, 0x1, R11 ;  /* 0x0000000108267824 */ /* 0x000fca00078e020b */
[----:B------:R-:W-:Y:S01]  /*0ef0*/  SEL R17, R17, R38, !P1 ;  /* 0x0000002611117207 */ /* 0x000fe20004800000 */
[----:B------:R-:W-:Y:S06]  /*0f00*/  @P0 BRA `(.L_x_4) ;  /* 0x00000008000c0947 */ /* 0x000fec0003800000 */
[----:B------:R-:W0:Y:S01]  /*0f10*/  LDC.64 R14, c[0x0][0x390] ;  /* 0x0000e400ff0e7b82 */ /* 0x000e220000000a00 */
[----:B------:R-:W-:Y:S01]  /*0f20*/  ISETP.NE.AND P1, PT, R35, RZ, PT ;  /* 0x000000ff2300720c */ /* 0x000fe20003f25270 */
[----:B------:R-:W-:Y:S01]  /*0f30*/  IMAD.U32 R45, RZ, RZ, UR6 ;  /* 0x00000006ff2d7e24 */ /* 0x000fe2000f8e00ff */
[----:B------:R-:W-:-:S05]  /*0f40*/  LOP3.LUT R18, RZ, R35, RZ, 0x33, !PT ;  /* 0x00000023ff127212 */ /* 0x000fca00078e33ff */
[----:B------:R-:W-:-:S06]  /*0f50*/  VIADD R18, R18, UR6 ;  /* 0x0000000612127c36 */ /* 0x000fcc0008000000 */
[----:B------:R-:W-:Y:S01]  /*0f60*/  @!P1 IMAD.MOV.U32 R8, RZ, RZ, 0x64 ;  /* 0x00000064ff089424 */ /* 0x000fe200078e00ff */
[----:B------:R1:W-:Y:S01]  /*0f70*/  @!P1 STS [UR4+0xc], R9 ;  /* 0x00000c09ff009988 */ /* 0x0003e20008000804 */
[----:B0-----:R-:W-:-:S04]  /*0f80*/  IMAD.WIDE R44, R45, 0x8, R14 ;  /* 0x000000082d2c7825 */ /* 0x001fc800078e020e */
[----:B------:R-:W-:Y:S01]  /*0f90*/  IMAD.WIDE R14, R18, 0x8, R14 ;  /* 0x00000008120e7825 */ /* 0x000fe200078e020e */
[----:B------:R1:W-:Y:S01]  /*0fa0*/  @!P1 ST.E.64.STRONG.GPU desc[UR12][R44.64+0x100], R8 ;  /* 0x000100082c009985 */ /* 0x0003e2000c10fb0c */
[----:B------:R-:W-:Y:S05]  /*0fb0*/  NANOSLEEP 0x226 ;  /* 0x000002260000795d */ /* 0x000fea0003800000 */
[----:B------:R-:W2:Y:S01]  /*0fc0*/  LD.E.64.STRONG.GPU R12, desc[UR12][R14.64+0x100] ;  /* 0x0001000c0e0c7980 */ /* 0x000ea2000c10fb00 */
[----:B------:R-:W-:Y:S01]  /*0fd0*/  UMOV UR5, 0xffffffff ;  /* 0xffffffff00057882 */ /* 0x000fe20000000000 */
[----:B--2---:R-:W-:Y:S02]  /*0fe0*/  ISETP.NE.AND P0, PT, R12, 0x63, PT ;  /* 0x000000630c00780c */ /* 0x004fe40003f05270 */
[----:B-1----:R-:W-:Y:S11]  /*0ff0*/  BRA.DIV UR5, `(.L_x_5) ;  /* 0x0000002e05bc7947 */ /* 0x002ff6000b800000 */
[----:B------:R-:W-:-:S13]  /*1000*/  VOTE.ANY P0, !P0 ;  /* 0x0000000000ff7806 */ /* 0x000fda0004000100 */
.L_x_34:
[----:B------:R-:W-:Y:S05]  /*1010*/  @!P0 BRA `(.L_x_6) ;  /* 0x0000000000248947 */ /* 0x000fea0003800000 */
[----:B------:R-:W-:-:S07]  /*1020*/  IMAD.MOV.U32 R8, RZ, RZ, 0x1de ;  /* 0x000001deff087424 */ /* 0x000fce00078e00ff */
.L_x_8:
[----:B------:R-:W-:Y:S05]  /*1030*/  NANOSLEEP R8 ;  /* 0x000000080000735d */ /* 0x000fea0003800000 */
[----:B------:R-:W2:Y:S01]  /*1040*/  LD.E.64.STRONG.GPU R12, desc[UR12][R14.64+0x100] ;  /* 0x0001000c0e0c7980 */ /* 0x000ea2000c10fb00 */
[----:B------:R-:W-:Y:S01]  /*1050*/  UMOV UR5, 0xffffffff ;  /* 0xffffffff00057882 */ /* 0x000fe20000000000 */
[----:B------:R-:W-:Y:S02]  /*1060*/  SHF.R.U32.HI R8, RZ, 0x1, R8 ;  /* 0x00000001ff087819 */ /* 0x000fe40000011608 */
[----:B--2---:R-:W-:Y:S01]  /*1070*/  ISETP.NE.AND P0, PT, R12, 0x63, PT ;  /* 0x000000630c00780c */ /* 0x004fe20003f05270 */
[----:B------:R-:W-:-:S12]  /*1080*/  BRA.DIV UR5, `(.L_x_7) ;  /* 0x0000002e05b87947 */ /* 0x000fd8000b800000 */
[----:B------:R-:W-:-:S13]  /*1090*/  VOTE.ANY P0, !P0 ;  /* 0x0000000000ff7806 */ /* 0x000fda0004000100 */
.L_x_37:
[----:B------:R-:W-:Y:S05]  /*10a0*/  @P0 BRA `(.L_x_8) ;  /* 0xfffffffc00e00947 */ /* 0x000fea000383ffff */
.L_x_6:
[----:B------:R-:W-:Y:S01]  /*10b0*/  UMOV UR5, 0xffffffff ;  /* 0xffffffff00057882 */ /* 0x000fe20000000000 */
[----:B------:R-:W-:Y:S02]  /*10c0*/  ISETP.NE.AND P0, PT, R12, 0x65, PT ;  /* 0x000000650c00780c */ /* 0x000fe40003f05270 */
[----:B------:R-:W-:Y:S11]  /*10d0*/  BRA.DIV UR5, `(.L_x_9) ;  /* 0x0000002e05c47947 */ /* 0x000ff6000b800000 */
[----:B------:R-:W0:Y:S01]  /*10e0*/  S2R R8, SR_GEMASK ;  /* 0x0000000000087919 */ /* 0x000e220000003c00 */
[----:B------:R-:W-:Y:S01]  /*10f0*/  VOTE.ANY R10, PT, !P0 ;  /* 0x00000000000a7806 */ /* 0x000fe200040e0100 */
[C---:B------:R-:W-:Y:S02]  /*1100*/  VIADD R38, R37.reuse, 0x2 ;  /* 0x0000000225267836 */ /* 0x040fe40000000000 */
[----:B------:R-:W-:Y:S01]  /*1110*/  VIADD R39, R37, 0x10 ;  /* 0x0000001025277836 */ /* 0x000fe20000000000 */
[----:B0-----:R-:W-:-:S05]  /*1120*/  LOP3.LUT R10, R10, 0x80000000, R8, 0xec, !PT ;  /* 0x800000000a0a7812 */ /* 0x001fca00078eec08 */
[----:B------:R-:W-:-:S05]  /*1130*/  VIADD R11, R10, 0xffffffff ;  /* 0xffffffff0a0b7836 */ /* 0x000fca0000000000 */
[----:B------:R-:W-:-:S04]  /*1140*/  LOP3.LUT R11, R10, R11, RZ, 0xc, !PT ;  /* 0x0000000b0a0b7212 */ /* 0x000fc800078e0cff */
[----:B------:R-:W0:Y:S02]  /*1150*/  POPC R15, R11 ;  /* 0x0000000b000f7309 */ /* 0x000e240000000000 */
[----:B0-----:R-:W0:Y:S01]  /*1160*/  SHFL.DOWN PT, R16, R13, 0x1, R15 ;  /* 0x082000000d107989 */ /* 0x001e2200000e000f */
[-C--:B------:R-:W-:Y:S02]  /*1170*/  ISETP.GE.AND P0, PT, R37, R15.reuse, PT ;  /* 0x0000000f2500720c */ /* 0x080fe40003f06270 */
[-C--:B------:R-:W-:Y:S02]  /*1180*/  ISETP.GT.AND P2, PT, R39, R15.reuse, PT ;  /* 0x0000000f2700720c */ /* 0x080fe40003f44270 */
[----:B0-----:R-:W-:Y:S02]  /*1190*/  SEL R16, R16, RZ, !P0 ;  /* 0x000000ff10107207 */ /* 0x001fe40004000000 */
[----:B------:R-:W-:-:S03]  /*11a0*/  ISETP.GT.AND P0, PT, R38, R15, PT ;  /* 0x0000000f2600720c */ /* 0x000fc60003f04270 */
[----:B------:R-:W-:-:S05]  /*11b0*/  IMAD.IADD R36, R16, 0x1, R13 ;  /* 0x0000000110247824 */ /* 0x000fca00078e020d */
[----:B------:R-:W0:Y:S02]  /*11c0*/  SHFL.DOWN PT, R16, R36, 0x2, R15 ;  /* 0x0840000024107989 */ /* 0x000e2400000e000f */
[----:B0-----:R-:W-:-:S05]  /*11d0*/  SEL R19, R16, RZ, !P0 ;  /* 0x000000ff10137207 */ /* 0x001fca0004000000 */
[----:B------:R-:W-:Y:S02]  /*11e0*/  IMAD.IADD R40, R36, 0x1, R19 ;  /* 0x0000000124287824 */ /* 0x000fe400078e0213 */
[C---:B------:R-:W-:Y:S02]  /*11f0*/  VIADD R19, R37.reuse, 0x4 ;  /* 0x0000000425137836 */ /* 0x040fe40000000000 */
[----:B------:R-:W-:Y:S01]  /*1200*/  VIADD R36, R37, 0x8 ;  /* 0x0000000825247836 */ /* 0x000fe20000000000 */
[----:B------:R-:W0:Y:S02]  /*1210*/  SHFL.DOWN PT, R16, R40, 0x4, R15 ;  /* 0x0880000028107989 */ /* 0x000e2400000e000f */
[----:B------:R-:W-:-:S04]  /*1220*/  ISETP.GT.AND P0, PT, R19, R15, PT ;  /* 0x0000000f1300720c */ /* 0x000fc80003f04270 */
[----:B0-----:R-:W-:Y:S02]  /*1230*/  SEL R11, R16, RZ, !P0 ;  /* 0x000000ff100b7207 */ /* 0x001fe40004000000 */
[----:B------:R-:W-:-:S03]  /*1240*/  ISETP.GT.AND P0, PT, R36, R15, PT ;  /* 0x0000000f2400720c */ /* 0x000fc60003f04270 */
[----:B------:R-:W-:Y:S02]  /*1250*/  IMAD.IADD R42, R40, 0x1, R11 ;  /* 0x00000001282a7824 */ /* 0x000fe400078e020b */
[----:B------:R-:W0:Y:S03]  /*1260*/  LDC.64 R10, c[0x0][0x390] ;  /* 0x0000e400ff0a7b82 */ /* 0x000e260000000a00 */
[----:B------:R-:W1:Y:S02]  /*1270*/  SHFL.DOWN PT, R16, R42, 0x8, R15 ;  /* 0x090000002a107989 */ /* 0x000e6400000e000f */
[----:B-1----:R-:W-:Y:S02]  /*1280*/  SEL R41, R16, RZ, !P0 ;  /* 0x000000ff10297207 */ /* 0x002fe40004000000 */
[----:B------:R-:W-:-:S03]  /*1290*/  ISETP.NE.AND P0, PT, R12, 0x65, PT ;  /* 0x000000650c00780c */ /* 0x000fc60003f05270 */
[----:B------:R-:W-:Y:S01]  /*12a0*/  IMAD.IADD R41, R42, 0x1, R41 ;  /* 0x000000012a297824 */ /* 0x000fe200078e0229 */
[----:B0-----:R-:W-:-:S04]  /*12b0*/  IADD3 R42, P3, PT, R10, 0x100, RZ ;  /* 0x000001000a2a7810 */ /* 0x001fc80007f7e0ff */
[----:B------:R-:W0:Y:S01]  /*12c0*/  SHFL.DOWN PT, R16, R41, 0x10, R15 ;  /* 0x0a00000029107989 */ /* 0x000e2200000e000f */
[----:B------:R-:W-:-:S04]  /*12d0*/  IMAD.X R43, RZ, RZ, R11, P3 ;  /* 0x000000ffff2b7224 */ /* 0x000fc800018e060b */
[----:B------:R-:W-:Y:S02]  /*12e0*/  VOTE.ALL P0, P0 ;  /* 0x0000000000ff7806 */ /* 0x000fe40000000000 */
[----:B0-----:R-:W-:-:S05]  /*12f0*/  SEL R16, R16, RZ, !P2 ;  /* 0x000000ff10107207 */ /* 0x001fca0005000000 */
[----:B------:R-:W-:-:S07]  /*1300*/  IMAD.IADD R40, R41, 0x1, R16 ;  /* 0x0000000129287824 */ /* 0x000fce00078e0210 */
.L_x_46:
[----:B------:R-:W-:Y:S05]  /*1310*/  @!P0 BRA `(.L_x_10) ;  /* 0x0000000000cc8947 */ /* 0x000fea0003800000 */
[----:B------:R-:W-:-:S07]  /*1320*/  IMAD.MOV.U32 R11, RZ, RZ, 0x1de ;  /* 0x000001deff0b7424 */ /* 0x000fce00078e00ff */
.L_x_16:
[----:B------:R-:W-:-:S05]  /*1330*/  IMAD.WIDE R14, R18, 0x8, R42 ;  /* 0x00000008120e7825 */ /* 0x000fca00078e022a */
[----:B------:R-:W2:Y:S01]  /*1340*/  LD.E.64.STRONG.GPU R12, desc[UR12][R14.64+-0x100] ;  /* 0xffff000c0e0c7980 */ /* 0x000ea2000c10fb00 */
[----:B------:R-:W-:Y:S05]  /*1350*/  YIELD ;  /* 0x0000000000007946 */ /* 0x000fea0003800000 */
[----:B------:R-:W-:Y:S01]  /*1360*/  UMOV UR5, 0xffffffff ;  /* 0xffffffff00057882 */ /* 0x000fe20000000000 */
[----:B------:R-:W-:Y:S02]  /*1370*/  SHF.R.U32.HI R11, RZ, 0x1, R11 ;  /* 0x00000001ff0b7819 */ /* 0x000fe4000001160b */
[----:B--2---:R-:W-:Y:S01]  /*1380*/  ISETP.NE.AND P0, PT, R12, 0x63, PT ;  /* 0x000000630c00780c */ /* 0x004fe20003f05270 */
[----:B------:R-:W-:-:S12]  /*1390*/  BRA.DIV UR5, `(.L_x_11) ;  /* 0x0000003205147947 */ /* 0x000fd8000b800000 */
[----:B------:R-:W-:-:S13]  /*13a0*/  VOTE.ANY P0, !P0 ;  /* 0x0000000000ff7806 */ /* 0x000fda0004000100 */
.L_x_49:
[----:B------:R-:W-:Y:S05]  /*13b0*/  @!P0 BRA `(.L_x_12) ;  /* 0x0000000000248947 */ /* 0x000fea0003800000 */
[----:B------:R-:W-:-:S07]  /*13c0*/  IMAD.MOV.U32 R16, RZ, RZ, R11 ;  /* 0x000000ffff107224 */ /* 0x000fce00078e000b */
.L_x_14:
[----:B------:R-:W-:Y:S05]  /*13d0*/  NANOSLEEP R16 ;  /* 0x000000100000735d */ /* 0x000fea0003800000 */
[----:B------:R-:W2:Y:S01]  /*13e0*/  LD.E.64.STRONG.GPU R12, desc[UR12][R14.64+-0x100] ;  /* 0xffff000c0e0c7980 */ /* 0x000ea2000c10fb00 */
[----:B------:R-:W-:Y:S01]  /*13f0*/  UMOV UR5, 0xffffffff ;  /* 0xffffffff00057882 */ /* 0x000fe20000000000 */
[----:B------:R-:W-:Y:S02]  /*1400*/  SHF.R.U32.HI R16, RZ, 0x1, R16 ;  /* 0x00000001ff107819 */ /* 0x000fe40000011610 */
[----:B--2---:R-:W-:Y:S01]  /*1410*/  ISETP.NE.AND P0, PT, R12, 0x63, PT ;  /* 0x000000630c00780c */ /* 0x004fe20003f05270 */
[----:B------:R-:W-:-:S12]  /*1420*/  BRA.DIV UR5, `(.L_x_13) ;  /* 0x0000003205107947 */ /* 0x000fd8000b800000 */
[----:B------:R-:W-:-:S13]  /*1430*/  VOTE.ANY P0, !P0 ;  /* 0x0000000000ff7806 */ /* 0x000fda0004000100 */
.L_x_52:
[----:B------:R-:W-:Y:S05]  /*1440*/  @P0 BRA `(.L_x_14) ;  /* 0xfffffffc00e00947 */ /* 0x000fea000383ffff */
.L_x_12:
[----:B------:R-:W-:Y:S01]  /*1450*/  UMOV UR5, 0xffffffff ;  /* 0xffffffff00057882 */ /* 0x000fe20000000000 */
[----:B------:R-:W-:Y:S02]  /*1460*/  ISETP.NE.AND P0, PT, R12, 0x65, PT ;  /* 0x000000650c00780c */ /* 0x000fe40003f05270 */
[----:B------:R-:W-:Y:S11]  /*1470*/  BRA.DIV UR5, `(.L_x_15) ;  /* 0x00000032051c7947 */ /* 0x000ff6000b800000 */
[----:B------:R-:W-:Y:S01]  /*1480*/  VOTE.ANY R10, PT, !P0 ;  /* 0x00000000000a7806 */ /* 0x000fe200040e0100 */
[----:B------:R-:W-:-:S03]  /*1490*/  VIADD R18, R18, 0xffffffe0 ;  /* 0xffffffe012127836 */ /* 0x000fc60000000000 */
[----:B------:R-:W-:-:S05]  /*14a0*/  LOP3.LUT R10, R10, 0x80000000, R8, 0xec, !PT ;  /* 0x800000000a0a7812 */ /* 0x000fca00078eec08 */
[----:B------:R-:W-:-:S05]  /*14b0*/  VIADD R15, R10, 0xffffffff ;  /* 0xffffffff0a0f7836 */ /* 0x000fca0000000000 */
[----:B------:R-:W-:-:S06]  /*14c0*/  LOP3.LUT R15, R10, R15, RZ, 0xc, !PT ;  /* 0x0000000f0a0f7212 */ /* 0x000fcc00078e0cff */
        /* <DEDUP_REMOVED lines=17> */
[----:B------:R-:W-:-:S03]  /*15e0*/  ISETP.NE.AND P0, PT, R12, 0x65, PT ;  /* 0x000000650c00780c */ /* 0x000fc60003f05270 */
[----:B------:R-:W-:-:S05]  /*15f0*/  IMAD.IADD R41, R13, 0x1, R16 ;  /* 0x000000010d297824 */ /* 0x000fca00078e0210 */
[----:B------:R-:W0:Y:S05]  /*1600*/  SHFL.DOWN PT, R16, R41, 0x10, R15 ;  /* 0x0a00000029107989 */ /* 0x000e2a00000e000f */
[----:B------:R-:W-:Y:S02]  /*1610*/  VOTE.ALL P0, P0 ;  /* 0x0000000000ff7806 */ /* 0x000fe40000000000 */
[----:B0-----:R-:W-:-:S04]  /*1620*/  SEL R16, R16, RZ, !P2 ;  /* 0x000000ff10107207 */ /* 0x001fc80005000000 */
[----:B------:R-:W-:-:S07]  /*1630*/  IADD3 R40, PT, PT, R41, R16, R40 ;  /* 0x0000001029287210 */ /* 0x000fce0007ffe028 */
.L_x_61:
[----:B------:R-:W-:Y:S05]  /*1640*/  @P0 BRA `(.L_x_16) ;  /* 0xfffffffc00380947 */ /* 0x000fea000383ffff */
.L_x_10:
[----:B------:R-:W-:Y:S01]  /*1650*/  ISETP.NE.AND P0, PT, R37, RZ, PT ;  /* 0x000000ff2500720c */ /* 0x000fe20003f05270 */
[----:B------:R-:W0:Y:S01]  /*1660*/  @!P1 S2R R11, SR_CgaCtaId ;  /* 0x00000000000b9919 */ /* 0x000e220000008800 */
[----:B------:R-:W-:Y:S01]  /*1670*/  @!P1 MOV R10, 0x400 ;  /* 0x00000400000a9802 */ /* 0x000fe20000000f00 */
[----:B------:R-:W-:Y:S02]  /*1680*/  @!P1 IMAD.IADD R9, R9, 0x1, R40 ;  /* 0x0000000109099824 */ /* 0x000fe400078e0228 */
[----:B------:R-:W-:Y:S02]  /*1690*/  @!P1 IMAD.MOV.U32 R8, RZ, RZ, 0x65 ;  /* 0x00000065ff089424 */ /* 0x000fe400078e00ff */
[----:B------:R-:W-:-:S03]  /*16a0*/  IMAD.MOV.U32 R38, RZ, RZ, R17 ;  /* 0x000000ffff267224 */ /* 0x000fc600078e0011 */
[----:B------:R1:W-:Y:S03]  /*16b0*/  @!P1 ST.E.64.STRONG.GPU desc[UR12][R44.64+0x100], R8 ;  /* 0x000100082c009985 */ /* 0x0003e6000c10fb0c */
[----:B------:R-:W-:Y:S01]  /*16c0*/  @!P0 MOV R12, 0x400 ;  /* 0x00000400000c8802 */ /* 0x000fe20000000f00 */
[----:B------:R-:W2:Y:S01]  /*16d0*/  @!P0 S2R R13, SR_CgaCtaId ;  /* 0x00000000000d8919 */ /* 0x000ea20000008800 */
[----:B------:R-:W-:Y:S01]  /*16e0*/  @!P0 IMAD.MOV.U32 R38, RZ, RZ, R40 ;  /* 0x000000ffff268224 */ /* 0x000fe200078e0028 */
[----:B0-----:R-:W-:-:S05]  /*16f0*/  @!P1 LEA R10, R11, R10, 0x18 ;  /* 0x0000000a0b0a9211 */ /* 0x001fca00078ec0ff */
[----:B------:R1:W-:Y:S04]  /*1700*/  @!P1 STS [R10+0x8], R9 ;  /* 0x000008090a009388 */ /* 0x0003e80000000800 */
[----:B------:R1:W-:Y:S01]  /*1710*/  @!P1 STS [R10+0x4], R40 ;  /* 0x000004280a009388 */ /* 0x0003e20000000800 */
[----:B--2---:R-:W-:-:S05]  /*1720*/  @!P0 LEA R13, R13, R12, 0x18 ;  /* 0x0000000c0d0d8211 */ /* 0x004fca00078ec0ff */
[----:B------:R1:W-:Y:S02]  /*1730*/  @!P0 STS [R13+0x54], R40 ;  /* 0x000054280d008388 */ /* 0x0003e40000000800 */
.L_x_4:
[----:B------:R-:W-:Y:S05]  /*1740*/  WARPSYNC.ALL ;  /* 0x0000000000007948 */ /* 0x000fea0003800000 */
[----:B------:R-:W0:Y:S08]  /*1750*/  S2UR UR7, SR_CgaCtaId ;  /* 0x00000000000779c3 */ /* 0x000e300000008800 */
[----:B------:R-:W-:Y:S01]  /*1760*/  BAR.SYNC.DEFER_BLOCKING 0x0 ;  /* 0x0000000000007b1d */ /* 0x000fe20000010000 */
[----:B------:R-:W-:-:S05]  /*1770*/  ISETP.NE.AND P0, PT, R35, RZ, PT ;  /* 0x000000ff2300720c */ /* 0x000fca0003f05270 */
[----:B------:R-:W-:Y:S02]  /*1780*/  UMOV UR5, 0x400 ;  /* 0x0000040000057882 */ /* 0x000fe40000000000 */
[----:B0-----:R-:W-:-:S09]  /*1790*/  ULEA UR5, UR7, UR5, 0x18 ;  /* 0x0000000507057291 */ /* 0x001fd2000f8ec0ff */
[----:B-1----:R-:W0:Y:S02]  /*17a0*/  LDS R8, [UR5+0x54] ;  /* 0x00005405ff087984 */ /* 0x002e240008000800 */
[----:B0-----:R-:W-:-:S05]  /*17b0*/  SEL R9, R8, RZ, P0 ;  /* 0x000000ff08097207 */ /* 0x001fca0000000000 */
[----:B------:R-:W-:-:S07]  /*17c0*/  IMAD.IADD R38, R9, 0x1, R38 ;  /* 0x0000000109267824 */ /* 0x000fce00078e0226 */
.L_x_3:
[----:B------:R-:W-:Y:S05]  /*17d0*/  BSYNC.RECONVERGENT B0 ;  /* 0x0000000000007941 */ /* 0x000fea0003800200 */
.L_x_1:
[----:B------:R-:W-:Y:S01]  /*17e0*/  IMAD.IADD R32, R32, 0x1, R38 ;  /* 0x0000000120207824 */ /* 0x000fe200078e0226 */
[----:B------:R-:W-:Y:S03]  /*17f0*/  BAR.SYNC.DEFER_BLOCKING 0x0 ;  /* 0x0000000000007b1d */ /* 0x000fe60000010000 */
[----:B------:R-:W-:-:S03]  /*1800*/  IMAD.IADD R29, R29, 0x1, R32 ;  /* 0x000000011d1d7824 */ /* 0x000fc600078e0220 */
[----:B------:R-:W1:Y:S01]  /*1810*/  LDCU.64 UR8, c[0x0][0x388] ;  /* 0x00007100ff0877ac */ /* 0x000e620008000a00 */
[----:B------:R-:W-:-:S04]  /*1820*/  IMAD.IADD R28, R28, 0x1, R29 ;  /* 0x000000011c1c7824 */ /* 0x000fc800078e021d */
[----:B------:R-:W-:-:S04]  /*1830*/  IMAD.IADD R27, R27, 0x1, R28 ;  /* 0x000000011b1b7824 */ /* 0x000fc800078e021c */
[----:B------:R-:W-:-:S04]  /*1840*/  IMAD.IADD R26, R26, 0x1, R27 ;  /* 0x000000011a1a7824 */ /* 0x000fc800078e021b */
[----:B------:R-:W-:-:S04]  /*1850*/  IMAD.IADD R25, R25, 0x1, R26 ;  /* 0x0000000119197824 */ /* 0x000fc800078e021a */
[----:B------:R-:W-:Y:S01]  /*1860*/  IMAD.IADD R24, R24, 0x1, R25 ;  /* 0x0000000118187824 */ /* 0x000fe200078e0219 */
[----:B------:R-:W-:Y:S03]  /*1870*/  STS [R33], R38 ;  /* 0x0000002621007388 */ /* 0x000fe60000000800 */
[----:B------:R-:W-:Y:S01]  /*1880*/  IMAD.IADD R23, R23, 0x1, R24 ;  /* 0x0000000117177824 */ /* 0x000fe200078e0218 */
[----:B------:R-:W-:Y:S03]  /*1890*/  STS [R33+0x4], R32 ;  /* 0x0000042021007388 */ /* 0x000fe60000000800 */
        /* <DEDUP_REMOVED lines=19> */
[----:B------:R-:W-:Y:S04]  /*19d0*/  STS [R33+0x2c], R20 ;  /* 0x00002c1421007388 */ /* 0x000fe80000000800 */
[----:B------:R-:W-:Y:S04]  /*19e0*/  STS [R33+0x30], R7 ;  /* 0x0000300721007388 */ /* 0x000fe80000000800 */
[----:B------:R-:W-:Y:S04]  /*19f0*/  STS [R33+0x34], R6 ;  /* 0x0000340621007388 */ /* 0x000fe80000000800 */
[----:B------:R-:W-:Y:S04]  /*1a00*/  STS [R33+0x38], R5 ;  /* 0x0000380521007388 */ /* 0x000fe80000000800 */
[----:B------:R-:W-:Y:S04]  /*1a10*/  STS [R33+0x3c], R4 ;  /* 0x00003c0421007388 */ /* 0x000fe80000000800 */
[----:B------:R-:W-:Y:S04]  /*1a20*/  STS [R33+0x40], R3 ;  /* 0x0000400321007388 */ /* 0x000fe80000000800 */
[----:B------:R1:W-:Y:S04]  /*1a30*/  STS [R33+0x44], R2 ;  /* 0x0000440221007388 */ /* 0x0003e80000000800 */
[----:B------:R-:W-:Y:S01]  /*1a40*/  STS [R33+0x48], R0 ;  /* 0x0000480021007388 */ /* 0x000fe20000000800 */
[----:B------:R-:W-:-:S03]  /*1a50*/  NOP ;  /* 0x0000000000007918 */ /* 0x000fc60000000000 */
[----:B0-----:R-:W0:Y:S01]  /*1a60*/  LDS R9, [R34] ;  /* 0x0000000022097984 */ /* 0x001e220000000800 */
[----:B-1----:R-:W-:-:S03]  /*1a70*/  IADD3 R2, P0, PT, R31, UR8, RZ ;  /* 0x000000081f027c10 */ /* 0x002fc6000ff1e0ff */
[----:B------:R-:W1:Y:S01]  /*1a80*/  LDS R7, [R34+0x80] ;  /* 0x0000800022077984 */ /* 0x000e620000000800 */
[----:B------:R-:W-:-:S03]  /*1a90*/  IADD3.X R3, PT, PT, R30, UR9, RZ, P0, !PT ;  /* 0x000000091e037c10 */ /* 0x000fc600087fe4ff */
[----:B------:R-:W2:Y:S04]  /*1aa0*/  LDS R11, [R34+0x100] ;  /* 0x00010000220b7984 */ /* 0x000ea80000000800 */
[----:B------:R-:W3:Y:S04]  /*1ab0*/  LDS R13, [R34+0x180] ;  /* 0x00018000220d7984 */ /* 0x000ee80000000800 */
[----:B------:R-:W4:Y:S04]  /*1ac0*/  LDS R5, [R34+0x200] ;  /* 0x0002000022057984 */ /* 0x000f280000000800 */
[----:B------:R-:W5:Y:S04]  /*1ad0*/  LDS R15, [R34+0x280] ;  /* 0x00028000220f7984 */ /* 0x000f680000000800 */
        /* <DEDUP_REMOVED lines=13> */
[----:B0-----:R-:W-:Y:S04]  /*1bb0*/  STG.E desc[UR12][R2.64], R9 ;  /* 0x0000000902007986 */ /* 0x001fe8000c10190c */
[----:B-1----:R-:W-:Y:S04]  /*1bc0*/  STG.E desc[UR12][R2.64+0x80], R7 ;  /* 0x0000800702007986 */ /* 0x002fe8000c10190c */
[----:B--2---:R-:W-:Y:S04]  /*1bd0*/  STG.E desc[UR12][R2.64+0x100], R11 ;  /* 0x0001000b02007986 */ /* 0x004fe8000c10190c */
[----:B---3--:R-:W-:Y:S04]  /*1be0*/  STG.E desc[UR12][R2.64+0x180], R13 ;  /* 0x0001800d02007986 */ /* 0x008fe8000c10190c */
[----:B----4-:R-:W-:Y:S04]  /*1bf0*/  STG.E desc[UR12][R2.64+0x200], R5 ;  /* 0x0002000502007986 */ /* 0x010fe8000c10190c */
[----:B-----5:R-:W-:Y:S04]  /*1c00*/  STG.E desc[UR12][R2.64+0x280], R15 ;  /* 0x0002800f02007986 */ /* 0x020fe8000c10190c */
[----:B------:R-:W-:Y:S04]  /*1c10*/  STG.E desc[UR12][R2.64+0x300], R17 ;  /* 0x0003001102007986 */ /* 0x000fe8000c10190c */
        /* <DEDUP_REMOVED lines=11> */
[----:B------:R-:W-:Y:S01]  /*1cd0*/  STG.E desc[UR12][R2.64+0x900], R43 ;  /* 0x0009002b02007986 */ /* 0x000fe2000c10190c */
[----:B------:R-:W-:Y:S05]  /*1ce0*/  EXIT ;  /* 0x000000000000794d */ /* 0x000fea0003800000 */
.L_x_0:
[----:B------:R-:W-:-:S04]  /*1cf0*/  ISETP.NE.U32.AND P0, PT, RZ, UR7, PT ;  /* 0x00000007ff007c0c */ /* 0x000fc8000bf05070 */
[----:B------:R-:W-:-:S13]  /*1d00*/  ISETP.NE.AND.EX P0, PT, RZ, UR4, PT, P0 ;  /* 0x00000004ff007c0c */ /* 0x000fda000bf05300 */
[----:B------:R-:W-:Y:S05]  /*1d10*/  @!P0 EXIT ;  /* 0x000000000000894d */ /* 0x000fea0003800000 */
[----:B------:R-:W0:Y:S02]  /*1d20*/  LDCU.64 UR4, c[0x0][0x380] ;  /* 0x00007000ff0477ac */ /* 0x000e240008000a00 */
[----:B0-----:R-:W-:-:S06]  /*1d30*/  UIMAD.WIDE UR4, UR6, 0x7b80, UR4 ;  /* 0x00007b80060478a5 */ /* 0x001fcc000f8e0204 */
[----:B------:R-:W-:Y:S02]  /*1d40*/  IMAD.U32 R2, RZ, RZ, UR4 ;  /* 0x00000004ff027e24 */ /* 0x000fe4000f8e00ff */
[----:B------:R-:W-:-:S05]  /*1d50*/  IMAD.U32 R3, RZ, RZ, UR5 ;  /* 0x00000005ff037e24 */ /* 0x000fca000f8e00ff */
[----:B------:R0:W2:Y:S01]  /*1d60*/  LDG.E R0, desc[UR12][R2.64] ;  /* 0x0000000c02007981 */ /* 0x0000a2000c1e1900 */
[----:B------:R-:W3:Y:S02]  /*1d70*/  S2R R31, SR_TID.X ;  /* 0x00000000001f7919 */ /* 0x000ee40000002100 */
[C---:B---3--:R-:W-:Y:S02]  /*1d80*/  LOP3.LUT R30, R31.reuse, 0x1f, RZ, 0xc0, !PT ;  /* 0x0000001f1f1e7812 */ /* 0x048fe400078ec0ff */
[----:B------:R-:W-:-:S05]  /*1d90*/  LOP3.LUT R5, R31, 0x3e0, RZ, 0xc0, !PT ;  /* 0x000003e01f057812 */ /* 0x000fca00078ec0ff */
[----:B------:R-:W-:-:S04]  /*1da0*/  IMAD R30, R5, 0x13, R30 ;  /* 0x00000013051e7824 */ /* 0x000fc800078e021e */
[C---:B------:R-:W-:Y:S01]  /*1db0*/  VIADD R4, R30.reuse, 0x20 ;  /* 0x000000201e047836 */ /* 0x040fe20000000000 */
[C---:B------:R-:W-:Y:S01]  /*1dc0*/  ISETP.GE.U32.AND P1, PT, R30.reuse, UR7, PT ;  /* 0x000000071e007c0c */ /* 0x040fe2000bf26070 */
[C---:B------:R-:W-:Y:S01]  /*1dd0*/  VIADD R5, R30.reuse, 0x40 ;  /* 0x000000401e057836 */ /* 0x040fe20000000000 */
[C---:B0-----:R-:W-:Y:S01]  /*1de0*/  LEA R2, P0, R30.reuse, UR4, 0x2 ;  /* 0x000000041e027c11 */ /* 0x041fe2000f8010ff */
[----:B------:R-:W-:Y:S01]  /*1df0*/  VIADD R3, R30, 0x80 ;  /* 0x000000801e037836 */ /* 0x000fe20000000000 */
[----:B------:R-:W-:Y:S01]  /*1e00*/  ISETP.GE.U32.AND P2, PT, R4, UR7, PT ;  /* 0x0000000704007c0c */ /* 0x000fe2000bf46070 */
[C---:B------:R-:W-:Y:S01]  /*1e10*/  VIADD R4, R30.reuse, 0xa0 ;  /* 0x000000a01e047836 */ /* 0x040fe20000000000 */
[----:B------:R-:W-:Y:S01]  /*1e20*/  ISETP.GE.U32.AND P3, PT, R5, UR7, PT ;  /* 0x0000000705007c0c */ /* 0x000fe2000bf66070 */
[----:B------:R-:W-:Y:S01]  /*1e30*/  VIADD R5, R30, 0xc0 ;  /* 0x000000c01e057836 */ /* 0x000fe20000000000 */
[----:B------:R-:W-:Y:S01]  /*1e40*/  ISETP.GE.U32.AND P5, PT, R3, UR7, PT ;  /* 0x0000000703007c0c */ /* 0x000fe2000bfa6070 */
[----:B------:R-:W-:Y:S01]  /*1e50*/  IMAD.X R3, RZ, RZ, UR5, P0 ;  /* 0x00000005ff037e24 */ /* 0x000fe200080e06ff */
[----:B------:R-:W-:Y:S01]  /*1e60*/  ISETP.GE.U32.AND P6, PT, R4, UR7, PT ;  /* 0x0000000704007c0c */ /* 0x000fe2000bfc6070 */
[C---:B------:R-:W-:Y:S01]  /*1e70*/  VIADD R6, R30.reuse, 0x60 ;  /* 0x000000601e067836 */ /* 0x040fe20000000000 */
[----:B------:R-:W-:Y:S01]  /*1e80*/  ISETP.GE.U32.AND P0, PT, R5, UR7, PT ;  /* 0x0000000705007c0c */ /* 0x000fe2000bf06070 */
[----:B------:R-:W-:-:S02]  /*1e90*/  VIADD R5, R30, 0xe0 ;  /* 0x000000e01e057836 */ /* 0x000fc40000000000 */
[----:B------:R-:W-:Y:S01]  /*1ea0*/  VIADD R37, R30, 0x100 ;  /* 0x000001001e257836 */ /* 0x000fe20000000000 */
[----:B------:R-:W-:Y:S01]  /*1eb0*/  ISETP.GE.U32.AND P4, PT, R6, UR7, PT ;  /* 0x0000000706007c0c */ /* 0x000fe2000bf86070 */
[C---:B------:R-:W-:Y:S02]  /*1ec0*/  VIADD R7, R30.reuse, 0x140 ;  /* 0x000001401e077836 */ /* 0x040fe40000000000 */
[C---:B------:R-:W-:Y:S02]  /*1ed0*/  VIADD R36, R30.reuse, 0x120 ;  /* 0x000001201e247836 */ /* 0x040fe40000000000 */
[C---:B------:R-:W-:Y:S02]  /*1ee0*/  VIADD R35, R30.reuse, 0x220 ;  /* 0x000002201e237836 */ /* 0x040fe40000000000 */
[----:B------:R-:W-:Y:S02]  /*1ef0*/  VIADD R34, R30, 0x240 ;  /* 0x000002401e227836 */ /* 0x000fe40000000000 */
[----:B--2---:R-:W-:-:S02]  /*1f00*/  IMAD.MOV.U32 R4, RZ, RZ, R0 ;  /* 0x000000ffff047224 */ /* 0x004fc400078e0000 */
[----:B------:R-:W2:Y:S02]  /*1f10*/  @!P1 LDG.E R0, desc[UR12][R2.64] ;  /* 0x0000000c02009981 */ /* 0x000ea4000c1e1900 */
[--C-:B------:R-:W-:Y:S01]  /*1f20*/  IMAD.MOV.U32 R12, RZ, RZ, R4.reuse ;  /* 0x000000ffff0c7224 */ /* 0x100fe200078e0004 */
[----:B------:R-:W-:Y:S01]  /*1f30*/  ISETP.GE.U32.AND P1, PT, R5, UR7, PT ;  /* 0x0000000705007c0c */ /* 0x000fe2000bf26070 */
[--C-:B------:R-:W-:Y:S02]  /*1f40*/  IMAD.MOV.U32 R8, RZ, RZ, R4.reuse ;  /* 0x000000ffff087224 */ /* 0x100fe400078e0004 */
[C---:B------:R-:W-:Y:S02]  /*1f50*/  VIADD R5, R30.reuse, 0x160 ;  /* 0x000001601e057836 */ /* 0x040fe40000000000 */
[--C-:B------:R-:W-:Y:S01]  /*1f60*/  IMAD.MOV.U32 R6, RZ, RZ, R4.reuse ;  /* 0x000000ffff067224 */ /* 0x100fe200078e0004 */
[----:B------:R-:W3:Y:S01]  /*1f70*/  @!P5 LDG.E R12, desc[UR12][R2.64+0x200] ;  /* 0x0002000c020cd981 */ /* 0x000ee2000c1e1900 */
[--C-:B------:R-:W-:Y:S01]  /*1f80*/  IMAD.MOV.U32 R14, RZ, RZ, R4.reuse ;  /* 0x000000ffff0e7224 */ /* 0x100fe200078e0004 */
[----:B------:R-:W-:Y:S01]  /*1f90*/  ISETP.GE.U32.AND P5, PT, R37, UR7, PT ;  /* 0x0000000725007c0c */ /* 0x000fe2000bfa6070 */
[----:B------:R-:W-:Y:S01]  /*1fa0*/  IMAD.MOV.U32 R16, RZ, RZ, R4 ;  /* 0x000000ffff107224 */ /* 0x000fe200078e0004 */
[----:B------:R-:W4:Y:S01]  /*1fb0*/  @!P3 LDG.E R8, desc[UR12][R2.64+0x100] ;  /* 0x0001000c0208b981 */ /* 0x000f22000c1e1900 */
[----:B------:R-:W-:Y:S01]  /*1fc0*/  ISETP.GE.U32.AND P3, PT, R5, UR7, PT ;  /* 0x0000000705007c0c */ /* 0x000fe2000bf66070 */
[----:B------:R-:W-:-:S02]  /*1fd0*/  VIADD R5, R30, 0x1a0 ;  /* 0x000001a01e057836 */ /* 0x000fc40000000000 */
[----:B------:R-:W4:Y:S01]  /*1fe0*/  @!P2 LDG.E R6, desc[UR12][R2.64+0x80] ;  /* 0x0000800c0206a981 */ /* 0x000f22000c1e1900 */
[----:B------:R-:W-:Y:S01]  /*1ff0*/  ISETP.GE.U32.AND P2, PT, R7, UR7, PT ;  /* 0x0000000707007c0c */ /* 0x000fe2000bf46070 */
[--C-:B------:R-:W-:Y:S02]  /*2000*/  IMAD.MOV.U32 R10, RZ, RZ, R4.reuse ;  /* 0x000000ffff0a7224 */ /* 0x100fe400078e0004 */
[----:B------:R-:W4:Y:S01]  /*2010*/  @!P6 LDG.E R14, desc[UR12][R2.64+0x280] ;  /* 0x0002800c020ee981 */ /* 0x000f22000c1e1900 */
[----:B------:R-:W-:Y:S01]  /*2020*/  ISETP.GE.U32.AND P6, PT, R36, UR7, PT ;  /* 0x0000000724007c0c */ /* 0x000fe2000bfc6070 */
[----:B------:R-:W-:Y:S02]  /*2030*/  IMAD.MOV.U32 R20, RZ, RZ, R4 ;  /* 0x000000ffff147224 */ /* 0x000fe400078e0004 */
[----:B------:R-:W4:Y:S01]  /*2040*/  @!P0 LDG.E R16, desc[UR12][R2.64+0x300] ;  /* 0x0003000c02108981 */ /* 0x000f22000c1e1900 */
[----:B------:R-:W-:Y:S01]  /*2050*/  ISETP.GE.U32.AND P0, PT, R5, UR7, PT ;  /* 0x0000000705007c0c */ /* 0x000fe2000bf06070 */
[----:B------:R-:W-:-:S02]  /*2060*/  VIADD R7, R30, 0x180 ;  /* 0x000001801e077836 */ /* 0x000fc40000000000 */
[C---:B------:R-:W-:Y:S01]  /*2070*/  VIADD R5, R30.reuse, 0x1e0 ;  /* 0x000001e01e057836 */ /* 0x040fe20000000000 */
[----:B------:R-:W4:Y:S01]  /*2080*/  @!P4 LDG.E R10, desc[UR12][R2.64+0x180] ;  /* 0x0001800c020ac981 */ /* 0x000f22000c1e1900 */
[--C-:B------:R-:W-:Y:S01]  /*2090*/  IMAD.MOV.U32 R18, RZ, RZ, R4.reuse ;  /* 0x000000ffff127224 */ /* 0x100fe200078e0004 */
[----:B------:R-:W-:Y:S01]  /*20a0*/  ISETP.GE.U32.AND P4, PT, R7, UR7, PT ;  /* 0x0000000707007c0c */ /* 0x000fe2000bf86070 */
[--C-:B------:R-:W-:Y:S01]  /*20b0*/  IMAD.MOV.U32 R22, RZ, RZ, R4.reuse ;  /* 0x000000ffff167224 */ /* 0x100fe200078e0004 */
[----:B------:R-:W4:Y:S01]  /*20c0*/  @!P5 LDG.E R20, desc[UR12][R2.64+0x400] ;  /* 0x0004000c0214d981 */ /* 0x000f22000c1e1900 */
[--C-:B------:R-:W-:Y:S01]  /*20d0*/  IMAD.MOV.U32 R24, RZ, RZ, R4.reuse ;  /* 0x000000ffff187224 */ /* 0x100fe200078e0004 */
[----:B------:R-:W-:Y:S01]  /*20e0*/  ISETP.GE.U32.AND P5, PT, R5, UR7, PT ;  /* 0x0000000705007c0c */ /* 0x000fe2000bfa6070 */
[----:B------:R-:W-:Y:S01]  /*20f0*/  IMAD.MOV.U32 R26, RZ, RZ, R4 ;  /* 0x000000ffff1a7224 */ /* 0x000fe200078e0004 */
[----:B------:R-:W4:Y:S01]  /*2100*/  @!P1 LDG.E R18, desc[UR12][R2.64+0x380] ;  /* 0x0003800c02129981 */ /* 0x000f22000c1e1900 */
[----:B------:R-:W-:-:S02]  /*2110*/  VIADD R7, R30, 0x1c0 ;  /* 0x000001c01e077836 */ /* 0x000fc40000000000 */
[----:B------:R-:W-:Y:S01]  /*2120*/  VIADD R5, R30, 0x200 ;  /* 0x000002001e057836 */ /* 0x000fe20000000000 */
[----:B------:R-:W4:Y:S02]  /*2130*/  @!P6 LDG.E R22, desc[UR12][R2.64+0x480] ;  /* 0x0004800c0216e981 */ /* 0x000f24000c1e1900 */
[----:B------:R-:W-:Y:S02]  /*2140*/  ISETP.GE.U32.AND P1, PT, R7, UR7, PT ;  /* 0x0000000707007c0c */ /* 0x000fe4000bf26070 */
[----:B------:R-:W4:Y:S01]  /*2150*/  @!P2 LDG.E R24, desc[UR12][R2.64+0x500] ;  /* 0x0005000c0218a981 */ /* 0x000f22000c1e1900 */
[----:B------:R-:W-:Y:S02]  /*2160*/  ISETP.GE.U32.AND P6, PT, R5, UR7, PT ;  /* 0x0000000705007c0c */ /* 0x000fe4000bfc6070 */
[----:B------:R-:W-:Y:S01]  /*2170*/  ISETP.GE.U32.AND P2, PT, R35, UR7, PT ;  /* 0x0000000723007c0c */ /* 0x000fe2000bf46070 */
[----:B------:R-:W4:Y:S01]  /*2180*/  @!P3 LDG.E R26, desc[UR12][R2.64+0x580] ;  /* 0x0005800c021ab981 */ /* 0x000f22000c1e1900 */
[----:B------:R-:W-:Y:S01]  /*2190*/  ISETP.GE.U32.AND P3, PT, R34, UR7, PT ;  /* 0x0000000722007c0c */ /* 0x000fe2000bf66070 */
[----:B------:R-:W-:-:S02]  /*21a0*/  IMAD.MOV.U32 R28, RZ, RZ, R4 ;  /* 0x000000ffff1c7224 */ /* 0x000fc400078e0004 */
[--C-:B------:R-:W-:Y:S02]  /*21b0*/  IMAD.MOV.U32 R40, RZ, RZ, R4.reuse ;  /* 0x000000ffff287224 */ /* 0x100fe400078e0004 */
[--C-:B------:R-:W-:Y:S02]  /*21c0*/  IMAD.MOV.U32 R42, RZ, RZ, R4.reuse ;  /* 0x000000ffff2a7224 */ /* 0x100fe400078e0004 */
[--C-:B------:R-:W-:Y:S01]  /*21d0*/  IMAD.MOV.U32 R44, RZ, RZ, R4.reuse ;  /* 0x000000ffff2c7224 */ /* 0x100fe200078e0004 */
[----:B------:R-:W4:Y:S01]  /*21e0*/  @!P4 LDG.E R28, desc[UR12][R2.64+0x600] ;  /* 0x0006000c021cc981 */ /* 0x000f22000c1e1900 */
[--C-:B------:R-:W-:Y:S02]  /*21f0*/  IMAD.MOV.U32 R5, RZ, RZ, R4.reuse ;  /* 0x000000ffff057224 */ /* 0x100fe400078e0004 */
[----:B------:R-:W-:Y:S01]  /*2200*/  IMAD.MOV.U32 R7, RZ, RZ, R4 ;  /* 0x000000ffff077224 */ /* 0x000fe200078e0004 */
[----:B------:R-:W4:Y:S04]  /*2210*/  @!P0 LDG.E R40, desc[UR12][R2.64+0x680] ;  /* 0x0006800c02288981 */ /* 0x000f28000c1e1900 */
[----:B------:R-:W4:Y:S04]  /*2220*/  @!P1 LDG.E R42, desc[UR12][R2.64+0x700] ;  /* 0x0007000c022a9981 */ /* 0x000f28000c1e1900 */
[----:B------:R-:W4:Y:S04]  /*2230*/  @!P5 LDG.E R44, desc[UR12][R2.64+0x780] ;  /* 0x0007800c022cd981 */ /* 0x000f28000c1e1900 */
[----:B------:R-:W4:Y:S04]  /*2240*/  @!P6 LDG.E R5, desc[UR12][R2.64+0x800] ;  /* 0x0008000c0205e981 */ /* 0x000f28000c1e1900 */
[----:B------:R-:W4:Y:S04]  /*2250*/  @!P2 LDG.E R7, desc[UR12][R2.64+0x880] ;  /* 0x0008800c0207a981 */ /* 0x000f28000c1e1900 */
[----:B------:R-:W4:Y:S01]  /*2260*/  @!P3 LDG.E R4, desc[UR12][R2.64+0x900] ;  /* 0x0009000c0204b981 */ /* 0x000f22000c1e1900 */
[----:B------:R-:W0:Y:S01]  /*2270*/  S2R R38, SR_LANEID ;  /* 0x0000000000267919 */ /* 0x000e220000000000 */
[----:B------:R-:W1:Y:S01]  /*2280*/  S2UR UR5, SR_CgaCtaId ;  /* 0x00000000000579c3 */ /* 0x000e620000008800 */
[----:B------:R-:W-:Y:S01]  /*2290*/  SHF.R.U32.HI R41, RZ, 0x5, R31 ;  /* 0x00000005ff297819 */ /* 0x000fe2000001161f */
[----:B------:R-:W-:-:S02]  /*22a0*/  UMOV UR4, 0x400 ;  /* 0x0000040000047882 */ /* 0x000fc40000000000 */
[----:B-1----:R-:W-:Y:S02]  /*22b0*/  ULEA UR4, UR5, UR4, 0x18 ;  /* 0x0000000405047291 */ /* 0x002fe4000f8ec0ff */
[----:B0-----:R-:W-:-:S05]  /*22c0*/  IMAD R29, R41, 0x260, R38 ;  /* 0x00000260291d7824 */ /* 0x001fca00078e0226 */
[----:B------:R-:W-:Y:S01]  /*22d0*/  LEA R29, R29, UR4, 0x2 ;  /* 0x000000041d1d7c11 */ /* 0x000fe2000f8e10ff */
[----:B------:R-:W-:-:S04]  /*22e0*/  UISETP.NE.AND UP0, UPT, UR6, URZ, UPT ;  /* 0x000000ff0600728c */ /* 0x000fc8000bf05270 */
[----:B--2---:R-:W-:Y:S04]  /*22f0*/  STS [R29], R0 ;  /* 0x000000001d007388 */ /* 0x004fe80000000800 */
[----:B---3--:R-:W-:Y:S04]  /*2300*/  STS [R29+0x200], R12 ;  /* 0x0002000c1d007388 */ /* 0x008fe80000000800 */
[----:B----4-:R0:W-:Y:S04]  /*2310*/  STS [R29+0x100], R8 ;  /* 0x000100081d007388 */ /* 0x0101e80000000800 */
[----:B------:R1:W-:Y:S01]  /*2320*/  STS [R29+0x80], R6 ;  /* 0x000080061d007388 */ /* 0x0003e20000000800 */
[----:B0-----:R-:W-:-:S03]  /*2330*/  IMAD R8, R38, 0x48, R29 ;  /* 0x0000004826087824 */ /* 0x001fc600078e021d */
        /* <DEDUP_REMOVED lines=16> */
[----:B------:R1:W0:Y:S04]  /*2440*/  LDS R32, [R8] ;  /* 0x0000000008207984 */ /* 0x0002280000000800 */
        /* <DEDUP_REMOVED lines=19> */
[----:B--234-:R-:W-:Y:S05]  /*2580*/  BRA.U UP0, `(.L_x_17) ;  /* 0x0000000500047547 */ /* 0x01cfea000b800000 */
[----:B01----:R-:W-:Y:S02]  /*2590*/  IADD3 R8, PT, PT, R28, R33, R32 ;  /* 0x000000211c087210 */ /* 0x003fe40007ffe020 */
[----:B------:R-:W-:Y:S02]  /*25a0*/  ISETP.NE.AND P1, PT, R38, 0x1f, PT ;  /* 0x0000001f2600780c */ /* 0x000fe40003f25270 */
[----:B------:R-:W-:Y:S02]  /*25b0*/  IADD3 R8, PT, PT, R26, R27, R8 ;  /* 0x0000001b1a087210 */ /* 0x000fe40007ffe008 */
[----:B------:R-:W-:Y:S02]  /*25c0*/  ISETP.NE.AND P2, PT, R41, 0xc, PT ;  /* 0x0000000c2900780c */ /* 0x000fe40003f45270 */
        /* <DEDUP_REMOVED lines=47> */
[----:B------:R-:W-:-:S04]  /*28c0*/  ISETP.NE.AND P0, PT, R41, 0x8, PT ;  /* 0x000000082900780c */ /* 0x000fc80003f05270 */
[----:B------:R-:W-:Y:S02]  /*28d0*/  SEL R8, R15, R8, !P0 ;  /* 0x000000080f087207 */ /* 0x000fe40004000000 */
[C---:B------:R-:W-:Y:S02]  /*28e0*/  ISETP.NE.AND P0, PT, R41.reuse, 0xa, PT ;  /* 0x0000000a2900780c */ /* 0x040fe40003f05270 */
[----:B------:R-:W-:Y:S02]  /*28f0*/  SEL R8, R16, R8, !P1 ;  /* 0x0000000810087207 */ /* 0x000fe40004800000 */
[----:B------:R-:W-:Y:S02]  /*2900*/  ISETP.NE.AND P1, PT, R41, 0xb, PT ;  /* 0x0000000b2900780c */ /* 0x000fe40003f25270 */
[----:B------:R-:W-:Y:S02]  /*2910*/  SEL R8, R17, R8, !P0 ;  /* 0x0000000811087207 */ /* 0x000fe40004000000 */
[----:B------:R-:W-:-:S02]  /*2920*/  ISETP.GE.U32.AND P0, PT, R31, 0x20, PT ;  /* 0x000000201f00780c */ /* 0x000fc40003f06070 */
[----:B------:R-:W-:Y:S01]  /*2930*/  SEL R8, R18, R8, !P1 ;  /* 0x0000000812087207 */ /* 0x000fe20004800000 */
[----:B------:R-:W-:Y:S01]  /*2940*/  @!P2 IMAD.IADD R8, R19, 0x1, R18 ;  /* 0x000000011308a824 */ /* 0x000fe200078e0212 */
[----:B------:R-:W-:-:S04]  /*2950*/  ISETP.NE.AND P1, PT, R38, RZ, PT ;  /* 0x000000ff2600720c */ /* 0x000fc80003f25270 */
[----:B------:R-:W-:Y:S02]  /*2960*/  SEL R40, R40, RZ, P1 ;  /* 0x000000ff28287207 */ /* 0x000fe40000800000 */
[----:B------:R-:W-:-:S04]  /*2970*/  SEL R8, R8, RZ, P0 ;  /* 0x000000ff08087207 */ /* 0x000fc80000000000 */
[----:B-----5:R-:W-:Y:S01]  /*2980*/  IADD3 R39, PT, PT, R8, R40, R39 ;  /* 0x0000002808277210 */ /* 0x020fe20007ffe027 */
[----:B------:R-:W-:Y:S06]  /*2990*/  BRA `(.L_x_18) ;  /* 0x0000000c00547947 */ /* 0x000fec0003800000 */
.L_x_17:
[----:B01----:R-:W-:Y:S02]  /*29a0*/  IADD3 R8, PT, PT, R28, R33, R32 ;  /* 0x000000211c087210 */ /* 0x003fe40007ffe020 */
[----:B------:R-:W-:Y:S02]  /*29b0*/  ISETP.NE.AND P1, PT, R38, 0x1f, PT ;  /* 0x0000001f2600780c */ /* 0x000fe40003f25270 */
        /* <DEDUP_REMOVED lines=9> */
[----:B-----5:R-:W-:-:S05]  /*2a50*/  IADD3 R39, PT, PT, R9, R0, R8 ;  /* 0x0000000009277210 */ /* 0x020fca0007ffe008 */
        /* <DEDUP_REMOVED lines=28> */
[----:B------:R-:W-:Y:S01]  /*2c20*/  IMAD.IADD R14, R14, 0x1, R13 ;  /* 0x000000010e0e7824 */ /* 0x000fe200078e020d */
[----:B------:R-:W0:Y:S02]  /*2c30*/  LDS R11, [UR4+0x40] ;  /* 0x00004004ff0b7984 */ /* 0x000e240008000800 */
        /* <DEDUP_REMOVED lines=14> */
[----:B------:R-:W-:-:S04]  /*2d20*/  ISETP.NE.AND P0, PT, R41, 0xa, PT ;  /* 0x0000000a2900780c */ /* 0x000fc80003f05270 */
[----:B------:R-:W-:Y:S01]  /*2d30*/  SEL R8, R17, R8, !P0 ;  /* 0x0000000811087207 */ /* 0x000fe20004000000 */
[----:B------:R-:W-:Y:S01]  /*2d40*/  IMAD.IADD R17, R40, 0x1, -R39 ;  /* 0x0000000128117824 */ /* 0x000fe200078e0a27 */
[----:B------:R-:W-:-:S04]  /*2d50*/  ISETP.NE.AND P0, PT, R41, 0xb, PT ;  /* 0x0000000b2900780c */ /* 0x000fc80003f05270 */
[----:B------:R-:W-:Y:S02]  /*2d60*/  SEL R8, R18, R8, !P0 ;  /* 0x0000000812087207 */ /* 0x000fe40004000000 */
[----:B------:R-:W-:Y:S01]  /*2d70*/  ISETP.GT.U32.AND P0, PT, R31, 0x1f, PT ;  /* 0x0000001f1f00780c */ /* 0x000fe20003f04070 */
[----:B0-----:R-:W-:Y:S01]  /*2d80*/  IMAD.IADD R11, R19, 0x1, R11 ;  /* 0x00000001130b7824 */ /* 0x001fe200078e020b */
        /* <DEDUP_REMOVED lines=22> */
.L_x_64:
[----:B------:R-:W-:Y:S05]  /*2ef0*/  @!P0 BRA `(.L_x_21) ;  /* 0x0000000000248947 */ /* 0x000fea0003800000 */
[----:B------:R-:W-:-:S07]  /*2f00*/  IMAD.MOV.U32 R14, RZ, RZ, 0x1de ;  /* 0x000001deff0e7424 */ /* 0x000fce00078e00ff */
.L_x_23:
[----:B------:R-:W-:Y:S05]  /*2f10*/  NANOSLEEP R14 ;  /* 0x0000000e0000735d */ /* 0x000fea0003800000 */
[----:B------:R-:W2:Y:S01]  /*2f20*/  LD.E.64.STRONG.GPU R8, desc[UR12][R12.64+0x100] ;  /* 0x0001000c0c087980 */ /* 0x000ea2000c10fb00 */
[----:B------:R-:W-:Y:S01]  /*2f30*/  UMOV UR5, 0xffffffff ;  /* 0xffffffff00057882 */ /* 0x000fe20000000000 */
[----:B------:R-:W-:Y:S02]  /*2f40*/  SHF.R.U32.HI R14, RZ, 0x1, R14 ;  /* 0x00000001ff0e7819 */ /* 0x000fe4000001160e */
[----:B--2---:R-:W-:Y:S01]  /*2f50*/  ISETP.NE.AND P0, PT, R8, 0x63, PT ;  /* 0x000000630800780c */ /* 0x004fe20003f05270 */
[----:B------:R-:W-:-:S12]  /*2f60*/  BRA.DIV UR5, `(.L_x_22) ;  /* 0x0000001a05607947 */ /* 0x000fd8000b800000 */
[----:B------:R-:W-:-:S13]  /*2f70*/  VOTE.ANY P0, !P0 ;  /* 0x0000000000ff7806 */ /* 0x000fda0004000100 */
.L_x_67:
[----:B------:R-:W-:Y:S05]  /*2f80*/  @P0 BRA `(.L_x_23) ;  /* 0xfffffffc00e00947 */ /* 0x000fea000383ffff */
.L_x_21:
[----:B------:R-:W-:Y:S01]  /*2f90*/  UMOV UR5, 0xffffffff ;  /* 0xffffffff00057882 */ /* 0x000fe20000000000 */
[----:B------:R-:W-:Y:S02]  /*2fa0*/  ISETP.NE.AND P2, PT, R8, 0x65, PT ;  /* 0x000000650800780c */ /* 0x000fe40003f45270 */
[----:B------:R-:W-:Y:S11]  /*2fb0*/  BRA.DIV UR5, `(.L_x_24) ;  /* 0x0000001a056c7947 */ /* 0x000ff6000b800000 */
[----:B------:R-:W0:Y:S01]  /*2fc0*/  S2R R19, SR_GEMASK ;  /* 0x0000000000137919 */ /* 0x000e220000003c00 */
[----:B------:R-:W-:-:S04]  /*2fd0*/  VOTE.ANY R10, PT, !P2 ;  /* 0x00000000000a7806 */ /* 0x000fc800050e0100 */
[----:B0-----:R-:W-:-:S05]  /*2fe0*/  LOP3.LUT R10, R10, 0x80000000, R19, 0xec, !PT ;  /* 0x800000000a0a7812 */ /* 0x001fca00078eec13 */
[----:B------:R-:W-:-:S05]  /*2ff0*/  VIADD R13, R10, 0xffffffff ;  /* 0xffffffff0a0d7836 */ /* 0x000fca0000000000 */
[----:B------:R-:W-:Y:S01]  /*3000*/  LOP3.LUT R13, R10, R13, RZ, 0xc, !PT ;  /* 0x0000000d0a0d7212 */ /* 0x000fe200078e0cff */
[----:B------:R-:W-:-:S03]  /*3010*/  VIADD R10, R38, 0x2 ;  /* 0x00000002260a7836 */ /* 0x000fc60000000000 */
[----:B------:R-:W0:Y:S02]  /*3020*/  POPC R15, R13 ;  /* 0x0000000d000f7309 */ /* 0x000e240000000000 */
[----:B0-----:R-:W0:Y:S01]  /*3030*/  SHFL.DOWN PT, R16, R9, 0x1, R15 ;  /* 0x0820000009107989 */ /* 0x001e2200000e000f */
[----:B------:R-:W-:-:S04]  /*3040*/  ISETP.GE.AND P0, PT, R38, R15, PT ;  /* 0x0000000f2600720c */ /* 0x000fc80003f06270 */
[----:B0-----:R-:W-:Y:S02]  /*3050*/  SEL R16, R16, RZ, !P0 ;  /* 0x000000ff10107207 */ /* 0x001fe40004000000 */
[----:B------:R-:W-:Y:S01]  /*3060*/  ISETP.GT.AND P0, PT, R10, R15, PT ;  /* 0x0000000f0a00720c */ /* 0x000fe20003f04270 */
[----:B------:R-:W-:Y:S02]  /*3070*/  VIADD R10, R38, 0x4 ;  /* 0x00000004260a7836 */ /* 0x000fe40000000000 */
[----:B------:R-:W-:-:S05]  /*3080*/  IMAD.IADD R12, R16, 0x1, R9 ;  /* 0x00000001100c7824 */ /* 0x000fca00078e0209 */
[----:B------:R-:W0:Y:S02]  /*3090*/  SHFL.DOWN PT, R16, R12, 0x2, R15 ;  /* 0x084000000c107989 */ /* 0x000e2400000e000f */
[----:B0-----:R-:W-:Y:S02]  /*30a0*/  SEL R39, R16, RZ, !P0 ;  /* 0x000000ff10277207 */ /* 0x001fe40004000000 */
[----:B------:R-:W-:Y:S01]  /*30b0*/  ISETP.GT.AND P0, PT, R10, R15, PT ;  /* 0x0000000f0a00720c */ /* 0x000fe20003f04270 */
[----:B------:R-:W-:Y:S02]  /*30c0*/  VIADD R10, R38, 0x8 ;  /* 0x00000008260a7836 */ /* 0x000fe40000000000 */
[----:B------:R-:W-:Y:S02]  /*30d0*/  IMAD.IADD R40, R12, 0x1, R39 ;  /* 0x000000010c287824 */ /* 0x000fe400078e0227 */
[----:B------:R-:W0:Y:S03]  /*30e0*/  LDC.64 R12, c[0x0][0x390] ;  /* 0x0000e400ff0c7b82 */ /* 0x000e260000000a00 */
[----:B------:R-:W1:Y:S02]  /*30f0*/  SHFL.DOWN PT, R16, R40, 0x4, R15 ;  /* 0x0880000028107989 */ /* 0x000e6400000e000f */
[----:B-1----:R-:W-:-:S02]  /*3100*/  SEL R9, R16, RZ, !P0 ;  /* 0x000000ff10097207 */ /* 0x002fc40004000000 */
[----:B------:R-:W-:-:S03]  /*3110*/  ISETP.GT.AND P0, PT, R10, R15, PT ;  /* 0x0000000f0a00720c */ /* 0x000fc60003f04270 */
[----:B------:R-:W-:Y:S01]  /*3120*/  IMAD.IADD R9, R40, 0x1, R9 ;  /* 0x0000000128097824 */ /* 0x000fe200078e0209 */
[----:B0-----:R-:W-:-:S04]  /*3130*/  IADD3 R40, P3, PT, R12, 0x100, RZ ;  /* 0x000001000c287810 */ /* 0x001fc80007f7e0ff */
[----:B------:R-:W0:Y:S01]  /*3140*/  SHFL.DOWN PT, R16, R9, 0x8, R15 ;  /* 0x0900000009107989 */ /* 0x000e2200000e000f */
[----:B------:R-:W-:Y:S01]  /*3150*/  IMAD.X R41, RZ, RZ, R13, P3 ;  /* 0x000000ffff297224 */ /* 0x000fe200018e060d */
[----:B0-----:R-:W-:Y:S02]  /*3160*/  SEL R16, R16, RZ, !P0 ;  /* 0x000000ff10107207 */ /* 0x001fe40004000000 */
[----:B------:R-:W-:Y:S01]  /*3170*/  ISETP.NE.AND P0, PT, R8, 0x65, PT ;  /* 0x000000650800780c */ /* 0x000fe20003f05270 */
[----:B------:R-:W-:Y:S02]  /*3180*/  VIADD R8, R38, 0x10 ;  /* 0x0000001026087836 */ /* 0x000fe40000000000 */
[----:B------:R-:W-:-:S03]  /*3190*/  IMAD.IADD R44, R9, 0x1, R16 ;  /* 0x00000001092c7824 */ /* 0x000fc600078e0210 */
[----:B------:R-:W-:Y:S02]  /*31a0*/  ISETP.GT.AND P2, PT, R8, R15, PT ;  /* 0x0000000f0800720c */ /* 0x000fe40003f44270 */
[----:B------:R-:W0:Y:S05]  /*31b0*/  SHFL.DOWN PT, R16, R44, 0x10, R15 ;  /* 0x0a0000002c107989 */ /* 0x000e2a00000e000f */
[----:B------:R-:W-:Y:S02]  /*31c0*/  VOTE.ALL P0, P0 ;  /* 0x0000000000ff7806 */ /* 0x000fe40000000000 */
[----:B0-----:R-:W-:-:S05]  /*31d0*/  SEL R9, R16, RZ, !P2 ;  /* 0x000000ff10097207 */ /* 0x001fca0005000000 */
[----:B------:R-:W-:-:S07]  /*31e0*/  IMAD.IADD R12, R44, 0x1, R9 ;  /* 0x000000012c0c7824 */ /* 0x000fce00078e0209 */
.L_x_76:
[----:B------:R-:W-:Y:S05]  /*31f0*/  @!P0 BRA `(.L_x_25) ;  /* 0x0000000000dc8947 */ /* 0x000fea0003800000 */
[----:B------:R-:W-:-:S07]  /*3200*/  IMAD.MOV.U32 R39, RZ, RZ, 0x1de ;  /* 0x000001deff277424 */ /* 0x000fce00078e00ff */
.L_x_31:
        /* <DEDUP_REMOVED lines=8> */
.L_x_79:
[----:B------:R-:W-:Y:S05]  /*3290*/  @!P0 BRA `(.L_x_27) ;  /* 0x0000000000248947 */ /* 0x000fea0003800000 */
[----:B------:R-:W-:-:S07]  /*32a0*/  IMAD.MOV.U32 R13, RZ, RZ, R39 ;  /* 0x000000ffff0d7224 */ /* 0x000fce00078e0027 */
.L_x_29:
[----:B------:R-:W-:Y:S05]  /*32b0*/  NANOSLEEP R13 ;  /* 0x0000000d0000735d */ /* 0x000fea0003800000 */
[----:B------:R-:W2:Y:S01]  /*32c0*/  LD.E.64.STRONG.GPU R8, desc[UR12][R14.64+-0x100] ;  /* 0xffff000c0e087980 */ /* 0x000ea2000c10fb00 */
[----:B------:R-:W-:Y:S01]  /*32d0*/  UMOV UR5, 0xffffffff ;  /* 0xffffffff00057882 */ /* 0x000fe20000000000 */
[----:B------:R-:W-:Y:S02]  /*32e0*/  SHF.R.U32.HI R13, RZ, 0x1, R13 ;  /* 0x00000001ff0d7819 */ /* 0x000fe4000001160d */
[----:B--2---:R-:W-:Y:S01]  /*32f0*/  ISETP.NE.AND P0, PT, R8, 0x63, PT ;  /* 0x000000630800780c */ /* 0x004fe20003f05270 */
[----:B------:R-:W-:-:S12]  /*3300*/  BRA.DIV UR5, `(.L_x_28) ;  /* 0x0000001a05bc7947 */ /* 0x000fd8000b800000 */
[----:B------:R-:W-:-:S13]  /*3310*/  VOTE.ANY P0, !P0 ;  /* 0x0000000000ff7806 */ /* 0x000fda0004000100 */
.L_x_82:
[----:B------:R-:W-:Y:S05]  /*3320*/  @P0 BRA `(.L_x_29) ;  /* 0xfffffffc00e00947 */ /* 0x000fea000383ffff */
.L_x_27:
[----:B------:R-:W-:Y:S01]  /*3330*/  UMOV UR5, 0xffffffff ;  /* 0xffffffff00057882 */ /* 0x000fe20000000000 */
[----:B------:R-:W-:Y:S02]  /*3340*/  ISETP.NE.AND P0, PT, R8, 0x65, PT ;  /* 0x000000650800780c */ /* 0x000fe40003f05270 */
[----:B------:R-:W-:Y:S11]  /*3350*/  BRA.DIV UR5, `(.L_x_30) ;  /* 0x0000001a05c87947 */ /* 0x000ff6000b800000 */
[----:B------:R-:W-:Y:S01]  /*3360*/  VOTE.ANY R10, PT, !P0 ;  /* 0x00000000000a7806 */ /* 0x000fe200040e0100 */
[----:B------:R-:W-:-:S03]  /*3370*/  VIADD R18, R18, 0xffffffe0 ;  /* 0xffffffe012127836 */ /* 0x000fc60000000000 */
[----:B------:R-:W-:-:S05]  /*3380*/  LOP3.LUT R10, R10, 0x80000000, R19, 0xec, !PT ;  /* 0x800000000a0a7812 */ /* 0x000fca00078eec13 */
        /* <DEDUP_REMOVED lines=14> */
[----:B------:R-:W-:-:S05]  /*3470*/  IMAD.IADD R45, R44, 0x1, R45 ;  /* 0x000000012c2d7824 */ /* 0x000fca00078e022d */
[----:B------:R-:W0:Y:S02]  /*3480*/  SHFL.DOWN PT, R16, R45, 0x4, R15 ;  /* 0x088000002d107989 */ /* 0x000e2400000e000f */
[----:B0-----:R-:W-:Y:S02]  /*3490*/  SEL R16, R16, RZ, !P0 ;  /* 0x000000ff10107207 */ /* 0x001fe40004000000 */
[----:B------:R-:W-:-:S03]  /*34a0*/  ISETP.GT.AND P0, PT, R10, R15, PT ;  /* 0x0000000f0a00720c */ /* 0x000fc60003f04270 */
[----:B------:R-:W-:-:S05]  /*34b0*/  IMAD.IADD R9, R45, 0x1, R16 ;  /* 0x000000012d097824 */ /* 0x000fca00078e0210 */
[----:B------:R-:W0:Y:S02]  /*34c0*/  SHFL.DOWN PT, R16, R9, 0x8, R15 ;  /* 0x0900000009107989 */ /* 0x000e2400000e000f */
[----:B0-----:R-:W-:Y:S02]  /*34d0*/  SEL R16, R16, RZ, !P0 ;  /* 0x000000ff10107207 */ /* 0x001fe40004000000 */
[----:B------:R-:W-:Y:S01]  /*34e0*/  ISETP.NE.AND P0, PT, R8, 0x65, PT ;  /* 0x000000650800780c */ /* 0x000fe20003f05270 */
[----:B------:R-:W-:Y:S02]  /*34f0*/  VIADD R8, R38, 0x10 ;  /* 0x0000001026087836 */ /* 0x000fe40000000000 */
[----:B------:R-:W-:-:S03]  /*3500*/  IMAD.IADD R44, R9, 0x1, R16 ;  /* 0x00000001092c7824 */ /* 0x000fc600078e0210 */
[----:B------:R-:W-:Y:S02]  /*3510*/  ISETP.GT.AND P2, PT, R8, R15, PT ;  /* 0x0000000f0800720c */ /* 0x000fe40003f44270 */
[----:B------:R-:W0:Y:S05]  /*3520*/  SHFL.DOWN PT, R16, R44, 0x10, R15 ;  /* 0x0a0000002c107989 */ /* 0x000e2a00000e000f */
[----:B------:R-:W-:Y:S02]  /*3530*/  VOTE.ALL P0, P0 ;  /* 0x0000000000ff7806 */ /* 0x000fe40000000000 */
[----:B0-----:R-:W-:-:S04]  /*3540*/  SEL R13, R16, RZ, !P2 ;  /* 0x000000ff100d7207 */ /* 0x001fc80005000000 */
[----:B------:R-:W-:-:S07]  /*3550*/  IADD3 R12, PT, PT, R44, R13, R12 ;  /* 0x0000000d2c0c7210 */ /* 0x000fce0007ffe00c */
.L_x_91:
[----:B------:R-:W-:Y:S05]  /*3560*/  @P0 BRA `(.L_x_31) ;  /* 0xfffffffc00280947 */ /* 0x000fea000383ffff */
.L_x_25:
[----:B------:R-:W-:Y:S01]  /*3570*/  ISETP.NE.AND P0, PT, R38, RZ, PT ;  /* 0x000000ff2600720c */ /* 0x000fe20003f05270 */
[----:B------:R-:W0:Y:S01]  /*3580*/  @!P1 S2R R9, SR_CgaCtaId ;  /* 0x0000000000099919 */ /* 0x000e220000008800 */
[----:B------:R-:W-:Y:S01]  /*3590*/  @!P1 MOV R8, 0x400 ;  /* 0x0000040000089802 */ /* 0x000fe20000000f00 */
[----:B------:R-:W-:Y:S02]  /*35a0*/  @!P1 IMAD.IADD R11, R11, 0x1, R12 ;  /* 0x000000010b0b9824 */ /* 0x000fe400078e020c */
[----:B------:R-:W-:-:S05]  /*35b0*/  @!P1 IMAD.MOV.U32 R10, RZ, RZ, 0x65 ;  /* 0x00000065ff0a9424 */ /* 0x000fca00078e00ff */
[----:B------:R1:W-:Y:S03]  /*35c0*/  @!P1 ST.E.64.STRONG.GPU desc[UR12][R42.64+0x100], R10 ;  /* 0x0001000a2a009985 */ /* 0x0003e6000c10fb0c */
[----:B------:R-:W-:Y:S01]  /*35d0*/  @!P0 MOV R13, 0x400 ;  /* 0x00000400000d8802 */ /* 0x000fe20000000f00 */
[----:B------:R-:W2:Y:S01]  /*35e0*/  @!P0 S2R R14, SR_CgaCtaId ;  /* 0x00000000000e8919 */ /* 0x000ea20000008800 */
[----:B0-----:R-:W-:Y:S01]  /*35f0*/  @!P1 LEA R9, R9, R8, 0x18 ;  /* 0x0000000809099211 */ /* 0x001fe200078ec0ff */
[----:B------:R-:W-:Y:S02]  /*3600*/  IMAD.MOV.U32 R8, RZ, RZ, R17 ;  /* 0x000000ffff087224 */ /* 0x000fe400078e0011 */
[----:B------:R-:W-:Y:S02]  /*3610*/  @!P0 IMAD.MOV.U32 R8, RZ, RZ, R12 ;  /* 0x000000ffff088224 */ /* 0x000fe400078e000c */
[----:B------:R1:W-:Y:S04]  /*3620*/  @!P1 STS [R9+0x8], R11 ;  /* 0x0000080b09009388 */ /* 0x0003e80000000800 */
[----:B------:R1:W-:Y:S01]  /*3630*/  @!P1 STS [R9+0x4], R12 ;  /* 0x0000040c09009388 */ /* 0x0003e20000000800 */
[----:B--2---:R-:W-:-:S05]  /*3640*/  @!P0 LEA R13, R14, R13, 0x18 ;  /* 0x0000000d0e0d8211 */ /* 0x004fca00078ec0ff */
[----:B------:R1:W-:Y:S02]  /*3650*/  @!P0 STS [R13+0x54], R12 ;  /* 0x0000540c0d008388 */ /* 0x0003e40000000800 */
.L_x_19:
        /* <DEDUP_REMOVED lines=9> */
.L_x_18:
[----:B------:R-:W-:Y:S01]  /*36f0*/  IMAD.IADD R32, R32, 0x1, R39 ;  /* 0x0000000120207824 */ /* 0x000fe200078e0227 */
[----:B------:R-:W0:Y:S01]  /*3700*/  S2R R8, SR_LANEID ;  /* 0x0000000000087919 */ /* 0x000e220000000000 */
[----:B------:R-:W-:Y:S02]  /*3710*/  BAR.SYNC.DEFER_BLOCKING 0x0 ;  /* 0x0000000000007b1d */ /* 0x000fe40000010000 */
[----:B------:R-:W-:Y:S01]  /*3720*/  IMAD.IADD R33, R33, 0x1, R32 ;  /* 0x0000000121217824 */ /* 0x000fe200078e0220 */
[----:B------:R-:W-:Y:S01]  /*3730*/  ISETP.NE.AND P0, PT, R31, RZ, PT ;  /* 0x000000ff1f00720c */ /* 0x000fe20003f05270 */
[----:B------:R-:W-:Y:S02]  /*3740*/  IMAD.U32 R12, RZ, RZ, UR7 ;  /* 0x00000007ff0c7e24 */ /* 0x000fe4000f8e00ff */
[----:B------:R-:W-:Y:S01]  /*3750*/  IMAD.IADD R28, R28, 0x1, R33 ;  /* 0x000000011c1c7824 */ /* 0x000fe200078e0221 */
[----:B------:R-:W1:Y:S03]  /*3760*/  LDCU.64 UR8, c[0x0][0x388] ;  /* 0x00007100ff0877ac */ /* 0x000e660008000a00 */
[----:B------:R-:W-:-:S04]  /*3770*/  IMAD.IADD R27, R27, 0x1, R28 ;  /* 0x000000011b1b7824 */ /* 0x000fc800078e021c */
[----:B------:R-:W-:-:S04]  /*3780*/  IMAD.IADD R26, R26, 0x1, R27 ;  /* 0x000000011a1a7824 */ /* 0x000fc800078e021b */
[----:B------:R-:W-:-:S04]  /*3790*/  IMAD.IADD R25, R25, 0x1, R26 ;  /* 0x0000000119197824 */ /* 0x000fc800078e021a */
[----:B------:R-:W-:-:S04]  /*37a0*/  IMAD.IADD R24, R24, 0x1, R25 ;  /* 0x0000000118187824 */ /* 0x000fc800078e0219 */
[----:B------:R-:W-:Y:S02]  /*37b0*/  IMAD.IADD R23, R23, 0x1, R24 ;  /* 0x0000000117177824 */ /* 0x000fe400078e0218 */
[----:B0-----:R-:W-:Y:S02]  /*37c0*/  IMAD R8, R8, 0x48, R29 ;  /* 0x0000004808087824 */ /* 0x001fe400078e021d */
[----:B------:R-:W-:-:S03]  /*37d0*/  IMAD.IADD R22, R22, 0x1, R23 ;  /* 0x0000000116167824 */ /* 0x000fc600078e0217 */
[----:B------:R-:W-:Y:S01]  /*37e0*/  STS [R8], R39 ;  /* 0x0000002708007388 */ /* 0x000fe20000000800 */
[----:B------:R-:W-:-:S03]  /*37f0*/  IMAD.IADD R21, R21, 0x1, R22 ;  /* 0x0000000115157824 */ /* 0x000fc600078e0216 */
[----:B------:R-:W-:Y:S01]  /*3800*/  STS [R8+0x4], R32 ;  /* 0x0000042008007388 */ /* 0x000fe20000000800 */
        /* <DEDUP_REMOVED lines=15> */
[----:B------:R-:W-:Y:S04]  /*3900*/  STS [R8+0x24], R22 ;  /* 0x0000241608007388 */ /* 0x000fe80000000800 */
        /* <DEDUP_REMOVED lines=8> */
[----:B------:R0:W-:Y:S01]  /*3990*/  STS [R8+0x48], R0 ;  /* 0x0000480008007388 */ /* 0x0001e20000000800 */
[----:B------:R-:W-:-:S03]  /*39a0*/  NOP ;  /* 0x0000000000007918 */ /* 0x000fc60000000000 */
[----:B------:R-:W-:Y:S04]  /*39b0*/  LDS R39, [R29] ;  /* 0x000000001d277984 */ /* 0x000fe80000000800 */
[----:B------:R-:W-:Y:S04]  /*39c0*/  LDS R41, [R29+0x80] ;  /* 0x000080001d297984 */ /* 0x000fe80000000800 */
        /* <DEDUP_REMOVED lines=17> */
[----:B------:R2:W-:Y:S01]  /*3ae0*/  @!P0 STS [UR4+0x7b80], R12 ;  /* 0x007b800cff008988 */ /* 0x0005e20008000804 */
[----:B------:R-:W-:Y:S01]  /*3af0*/  BAR.SYNC.DEFER_BLOCKING 0x0 ;  /* 0x0000000000007b1d */ /* 0x000fe20000010000 */
[----:B0-----:R-:W-:-:S05]  /*3b00*/  IADD3 R0, P0, PT, R30, UR10, RZ ;  /* 0x0000000a1e007c10 */ /* 0x001fca000ff1e0ff */
[----:B------:R-:W0:Y:S01]  /*3b10*/  S2R R2, SR_TID.X ;  /* 0x0000000000027919 */ /* 0x000e220000002100 */
[----:B------:R-:W3:Y:S01]  /*3b20*/  LDS R31, [UR4+0x7b80] ;  /* 0x007b8004ff1f7984 */ /* 0x000ee20008000800 */
[C---:B0-----:R-:W-:Y:S02]  /*3b30*/  LOP3.LUT R3, R2.reuse, 0x3e0, RZ, 0xc0, !PT ;  /* 0x000003e002037812 */ /* 0x041fe400078ec0ff */
[----:B------:R-:W-:-:S05]  /*3b40*/  LOP3.LUT R2, R2, 0x1f, RZ, 0xc0, !PT ;  /* 0x0000001f02027812 */ /* 0x000fca00078ec0ff */
[----:B------:R-:W-:Y:S02]  /*3b50*/  IMAD R8, R3, 0x13, R2 ;  /* 0x0000001303087824 */ /* 0x000fe400078e0202 */
[----:B------:R-:W-:Y:S01]  /*3b60*/  IMAD.X R3, RZ, RZ, UR11, P0 ;  /* 0x0000000bff037e24 */ /* 0x000fe200080e06ff */
[----:B-1----:R-:W-:Y:S01]  /*3b70*/  LEA R2, P0, R0, UR8, 0x2 ;  /* 0x0000000800027c11 */ /* 0x002fe2000f8010ff */
[C---:B------:R-:W-:Y:S02]  /*3b80*/  VIADD R10, R8.reuse, 0x20 ;  /* 0x00000020080a7836 */ /* 0x040fe40000000000 */
[----:B--2---:R-:W-:Y:S01]  /*3b90*/  VIADD R12, R8, 0xa0 ;  /* 0x000000a0080c7836 */ /* 0x004fe20000000000 */
[----:B------:R-:W-:Y:S01]  /*3ba0*/  LEA.HI.X R3, R0, UR9, R3, 0x2, P0 ;  /* 0x0000000900037c11 */ /* 0x000fe200080f1403 */
[----:B------:R-:W-:Y:S01]  /*3bb0*/  VIADD R0, R8, 0x40 ;  /* 0x0000004008007836 */ /* 0x000fe20000000000 */
[-C--:B---3--:R-:W-:Y:S02]  /*3bc0*/  ISETP.GE.AND P1, PT, R30, R31.reuse, PT ;  /* 0x0000001f1e00720c */ /* 0x088fe40003f26270 */
[-C--:B------:R-:W-:Y:S01]  /*3bd0*/  ISETP.GE.AND P2, PT, R10, R31.reuse, PT ;  /* 0x0000001f0a00720c */ /* 0x080fe20003f46270 */
[----:B------:R-:W-:Y:S01]  /*3be0*/  VIADD R10, R8, 0x60 ;  /* 0x00000060080a7836 */ /* 0x000fe20000000000 */
[-C--:B------:R-:W-:Y:S01]  /*3bf0*/  ISETP.GE.AND P3, PT, R0, R31.reuse, PT ;  /* 0x0000001f0000720c */ /* 0x080fe20003f66270 */
[----:B------:R-:W-:Y:S01]  /*3c00*/  VIADD R0, R8, 0x80 ;  /* 0x0000008008007836 */ /* 0x000fe20000000000 */
[----:B------:R-:W-:-:S02]  /*3c10*/  ISETP.GE.AND P6, PT, R12, R31, PT ;  /* 0x0000001f0c00720c */ /* 0x000fc40003fc6270 */
[-C--:B------:R-:W-:Y:S01]  /*3c20*/  ISETP.GE.AND P4, PT, R10, R31.reuse, PT ;  /* 0x0000001f0a00720c */ /* 0x080fe20003f86270 */
[----:B------:R-:W-:Y:S01]  /*3c30*/  VIADD R10, R8, 0xc0 ;  /* 0x000000c0080a7836 */ /* 0x000fe20000000000 */
[-C--:B------:R-:W-:Y:S01]  /*3c40*/  ISETP.GE.AND P5, PT, R0, R31.reuse, PT ;  /* 0x0000001f0000720c */ /* 0x080fe20003fa6270 */
[----:B------:R-:W-:Y:S02]  /*3c50*/  VIADD R0, R8, 0xe0 ;  /* 0x000000e008007836 */ /* 0x000fe40000000000 */
[----:B------:R0:W-:Y:S01]  /*3c60*/  @!P1 STG.E desc[UR12][R2.64], R39 ;  /* 0x0000002702009986 */ /* 0x0001e2000c10190c */
[-C--:B------:R-:W-:Y:S01]  /*3c70*/  ISETP.GE.AND P0, PT, R10, R31.reuse, PT ;  /* 0x0000001f0a00720c */ /* 0x080fe20003f06270 */
[----:B------:R-:W-:Y:S01]  /*3c80*/  VIADD R10, R8, 0x160 ;  /* 0x00000160080a7836 */ /* 0x000fe20000000000 */
[-C--:B------:R-:W-:Y:S01]  /*3c90*/  ISETP.GE.AND P1, PT, R0, R31.reuse, PT ;  /* 0x0000001f0000720c */ /* 0x080fe20003f26270 */
[----:B------:R-:W-:Y:S01]  /*3ca0*/  VIADD R0, R8, 0x140 ;  /* 0x0000014008007836 */ /* 0x000fe20000000000 */
[----:B------:R0:W-:Y:S01]  /*3cb0*/  @!P2 STG.E desc[UR12][R2.64+0x80], R41 ;  /* 0x000080290200a986 */ /* 0x0001e2000c10190c */
[----:B------:R-:W-:-:S03]  /*3cc0*/  ISETP.GE.AND P2, PT, R37, R31, PT ;  /* 0x0000001f2500720c */ /* 0x000fc60003f46270 */
[----:B------:R0:W-:Y:S01]  /*3cd0*/  @!P3 STG.E desc[UR12][R2.64+0x100], R43 ;  /* 0x0001002b0200b986 */ /* 0x0001e2000c10190c */
[----:B------:R-:W-:-:S03]  /*3ce0*/  ISETP.GE.AND P3, PT, R36, R31, PT ;  /* 0x0000001f2400720c */ /* 0x000fc60003f66270 */
[----:B------:R0:W-:Y:S01]  /*3cf0*/  @!P4 STG.E desc[UR12][R2.64+0x180], R45 ;  /* 0x0001802d0200c986 */ /* 0x0001e2000c10190c */
[-C--:B------:R-:W-:Y:S01]  /*3d00*/  ISETP.GE.AND P4, PT, R0, R31.reuse, PT ;  /* 0x0000001f0000720c */ /* 0x080fe20003f86270 */
[----:B------:R-:W-:Y:S02]  /*3d10*/  VIADD R0, R8, 0x180 ;  /* 0x0000018008007836 */ /* 0x000fe40000000000 */
[----:B------:R0:W-:Y:S01]  /*3d20*/  @!P5 STG.E desc[UR12][R2.64+0x200], R4 ;  /* 0x000200040200d986 */ /* 0x0001e2000c10190c */
[-C--:B------:R-:W-:Y:S01]  /*3d30*/  ISETP.GE.AND P5, PT, R10, R31.reuse, PT ;  /* 0x0000001f0a00720c */ /* 0x080fe20003fa6270 */
[----:B------:R-:W-:Y:S02]  /*3d40*/  VIADD R10, R8, 0x1a0 ;  /* 0x000001a0080a7836 */ /* 0x000fe40000000000 */
[----:B------:R0:W-:Y:S01]  /*3d50*/  @!P6 STG.E desc[UR12][R2.64+0x280], R6 ;  /* 0x000280060200e986 */ /* 0x0001e2000c10190c */
[----:B------:R-:W-:Y:S01]  /*3d60*/  ISETP.GE.AND P6, PT, R0, R31, PT ;  /* 0x0000001f0000720c */ /* 0x000fe20003fc6270 */
[----:B------:R-:W-:-:S02]  /*3d70*/  VIADD R0, R8, 0x1c0 ;  /* 0x000001c008007836 */ /* 0x000fc40000000000 */
[----:B------:R0:W-:Y:S01]  /*3d80*/  @!P0 STG.E desc[UR12][R2.64+0x300], R33 ;  /* 0x0003002102008986 */ /* 0x0001e2000c10190c */
[-C--:B------:R-:W-:Y:S01]  /*3d90*/  ISETP.GE.AND P0, PT, R10, R31.reuse, PT ;  /* 0x0000001f0a00720c */ /* 0x080fe20003f06270 */
[C---:B------:R-:W-:Y:S02]  /*3da0*/  VIADD R10, R8.reuse, 0x1e0 ;  /* 0x000001e0080a7836 */ /* 0x040fe40000000000 */
[----:B------:R-:W-:Y:S01]  /*3db0*/  VIADD R8, R8, 0x200 ;  /* 0x0000020008087836 */ /* 0x000fe20000000000 */
[----:B------:R0:W-:Y:S01]  /*3dc0*/  @!P1 STG.E desc[UR12][R2.64+0x380], R25 ;  /* 0x0003801902009986 */ /* 0x0001e2000c10190c */
[----:B------:R-:W-:-:S03]  /*3dd0*/  ISETP.GE.AND P1, PT, R0, R31, PT ;  /* 0x0000001f0000720c */ /* 0x000fc60003f26270 */
        /* <DEDUP_REMOVED lines=8> */
[----:B------:R0:W-:Y:S04]  /*3e60*/  @!P6 STG.E desc[UR12][R2.64+0x600], R15 ;  /* 0x0006000f0200e986 */ /* 0x0001e8000c10190c */
[----:B------:R0:W-:Y:S04]  /*3e70*/  @!P0 STG.E desc[UR12][R2.64+0x680], R13 ;  /* 0x0006800d02008986 */ /* 0x0001e8000c10190c */
[----:B------:R0:W-:Y:S04]  /*3e80*/  @!P1 STG.E desc[UR12][R2.64+0x700], R11 ;  /* 0x0007000b02009986 */ /* 0x0001e8000c10190c */
[----:B------:R0:W-:Y:S04]  /*3e90*/  @!P2 STG.E desc[UR12][R2.64+0x780], R9 ;  /* 0x000780090200a986 */ /* 0x0001e8000c10190c */
[----:B------:R0:W-:Y:S04]  /*3ea0*/  @!P3 STG.E desc[UR12][R2.64+0x800], R7 ;  /* 0x000800070200b986 */ /* 0x0001e8000c10190c */
[----:B------:R0:W-:Y:S01]  /*3eb0*/  @!P4 STG.E desc[UR12][R2.64+0x880], R5 ;  /* 0x000880050200c986 */ /* 0x0001e2000c10190c */
[----:B------:R-:W-:Y:S05]  /*3ec0*/  @P5 EXIT ;  /* 0x000000000000594d */ /* 0x000fea0003800000 */
[----:B------:R-:W-:Y:S01]  /*3ed0*/  STG.E desc[UR12][R2.64+0x900], R27 ;  /* 0x0009001b02007986 */ /* 0x000fe2000c10190c */
[----:B------:R-:W-:Y:S05]  /*3ee0*/  EXIT ;  /* 0x000000000000794d */ /* 0x000fea0003800000 */
.L_x_5:
[----:B------:R-:W-:Y:S01]  /*3ef0*/  BSSY B1, `(.L_x_32) ;  /* 0x0000006000017945 */ /* 0x000fe20003800000 */
[----:B------:R-:W-:Y:S01]  /*3f00*/  PLOP3.LUT P0, PT, P0, PT, PT, 0x8, 0x80 ;  /* 0x000000000080781c */ /* 0x000fe2000070e170 */
[----:B------:R-:W-:-:S12]  /*3f10*/  IMAD.MOV.U32 R10, RZ, RZ, -0x1 ;  /* 0xffffffffff0a7424 */ /* 0x000fd800078e00ff */
[----:B------:R-:W-:Y:S05]  /*3f20*/  WARPSYNC.COLLECTIVE R10, `(.L_x_33) ;  /* 0x000000000a087348 */ /* 0x000fea0003c00000 */
[----:B------:R-:W-:Y:S01]  /*3f30*/  VOTE.ANY P0, P0 ;  /* 0x0000000000ff7806 */ /* 0x000fe20000000100 */
[----:B------:R-:W-:-:S12]  /*3f40*/  ENDCOLLECTIVE ;  /* 0x000000000000791b */ /* 0x000fd80003800000 */
.L_x_33:
[----:B------:R-:W-:Y:S05]  /*3f50*/  BSYNC B1 ;  /* 0x0000000000017941 */ /* 0x000fea0003800000 */
.L_x_32:
[----:B------:R-:W-:Y:S05]  /*3f60*/  BRA `(.L_x_34) ;  /* 0xffffffd000287947 */ /* 0x000fea000383ffff */
.L_x_7:
[----:B------:R-:W-:Y:S01]  /*3f70*/  BSSY B1, `(.L_x_35) ;  /* 0x0000006000017945 */ /* 0x000fe20003800000 */
[----:B------:R-:W-:Y:S01]  /*3f80*/  PLOP3.LUT P0, PT, P0, PT, PT, 0x8, 0x80 ;  /* 0x000000000080781c */ /* 0x000fe2000070e170 */
[----:B------:R-:W-:-:S12]  /*3f90*/  IMAD.MOV.U32 R10, RZ, RZ, -0x1 ;  /* 0xffffffffff0a7424 */ /* 0x000fd800078e00ff */
[----:B------:R-:W-:Y:S05]  /*3fa0*/  WARPSYNC.COLLECTIVE R10, `(.L_x_36) ;  /* 0x000000000a087348 */ /* 0x000fea0003c00000 */
[----:B------:R-:W-:Y:S01]  /*3fb0*/  VOTE.ANY P0, P0 ;  /* 0x0000000000ff7806 */ /* 0x000fe20000000100 */
[----:B------:R-:W-:-:S12]  /*3fc0*/  ENDCOLLECTIVE ;  /* 0x000000000000791b */ /* 0x000fd80003800000 */
.L_x_36:
[----:B------:R-:W-:Y:S05]  /*3fd0*/  BSYNC B1 ;  /* 0x0000000000017941 */ /* 0x000fea0003800000 */
.L_x_35:
[----:B------:R-:W-:Y:S05]  /*3fe0*/  BRA `(.L_x_37) ;  /* 0xffffffd0002c7947 */ /* 0x000fea000383ffff */
.L_x_9:
[----:B------:R-:W0:Y:S01]  /*3ff0*/  S2R R8, SR_GEMASK ;  /* 0x0000000000087919 */ /* 0x000e220000003c00 */
[----:B------:R-:W-:Y:S01]  /*4000*/  BSSY B1, `(.L_x_38) ;  /* 0x0000006000017945 */ /* 0x000fe20003800000 */
[----:B------:R-:W-:Y:S01]  /*4010*/  PLOP3.LUT P2, PT, P0, PT, PT, 0x8, 0x80 ;  /* 0x000000000080781c */ /* 0x000fe2000074e170 */
[----:B------:R-:W-:-:S12]  /*4020*/  IMAD.MOV.U32 R10, RZ, RZ, -0x1 ;  /* 0xffffffffff0a7424 */ /* 0x000fd800078e00ff */
[----:B0-----:R-:W-:Y:S05]  /*4030*/  WARPSYNC.COLLECTIVE R10, `(.L_x_39) ;  /* 0x000000000a087348 */ /* 0x001fea0003c00000 */
[----:B------:R-:W-:Y:S01]  /*4040*/  VOTE.ANY R10, PT, P2 ;  /* 0x00000000000a7806 */ /* 0x000fe200010e0100 */
[----:B0-----:R-:W-:Y:S06]  /*4050*/  ENDCOLLECTIVE ;  /* 0x000000000000791b */ /* 0x001fec0003800000 */
.L_x_39:
[----:B------:R-:W-:Y:S05]  /*4060*/  BSYNC B1 ;  /* 0x0000000000017941 */ /* 0x000fea0003800000 */
.L_x_38:
[----:B------:R-:W-:Y:S01]  /*4070*/  LOP3.LUT R10, R10, 0x80000000, R8, 0xec, !PT ;  /* 0x800000000a0a7812 */ /* 0x000fe200078eec08 */
[----:B------:R-:W-:Y:S01]  /*4080*/  IMAD.MOV.U32 R14, RZ, RZ, 0x1 ;  /* 0x00000001ff0e7424 */ /* 0x000fe200078e00ff */
[----:B------:R-:W-:Y:S01]  /*4090*/  ISETP.NE.AND P0, PT, R12, 0x65, PT ;  /* 0x000000650c00780c */ /* 0x000fe20003f05270 */
[C---:B------:R-:W-:Y:S02]  /*40a0*/  VIADD R38, R37.reuse, 0x2 ;  /* 0x0000000225267836 */ /* 0x040fe40000000000 */
[C---:B------:R-:W-:Y:S02]  /*40b0*/  VIADD R11, R10.reuse, 0xffffffff ;  /* 0xffffffff0a0b7836 */ /* 0x040fe40000000000 */
[C---:B------:R-:W-:Y:S02]  /*40c0*/  VIADD R19, R37.reuse, 0x4 ;  /* 0x0000000425137836 */ /* 0x040fe40000000000 */
[----:B------:R-:W-:Y:S01]  /*40d0*/  VIADD R39, R37, 0x10 ;  /* 0x0000001025277836 */ /* 0x000fe20000000000 */
[----:B------:R-:W-:Y:S01]  /*40e0*/  LOP3.LUT R11, R10, R11, RZ, 0xc, !PT ;  /* 0x0000000b0a0b7212 */ /* 0x000fe200078e0cff */
[----:B------:R-:W-:-:S03]  /*40f0*/  IMAD.MOV.U32 R10, RZ, RZ, -0x1 ;  /* 0xffffffffff0a7424 */ /* 0x000fc600078e00ff */
[----:B------:R0:W1:Y:S04]  /*4100*/  POPC R15, R11 ;  /* 0x0000000b000f7309 */ /* 0x0000680000000000 */
[----:B01----:R-:W-:Y:S05]  /*4110*/  WARPSYNC.COLLECTIVE R10, `(.L_x_40) ;  /* 0x000000000a087348 */ /* 0x003fea0003c00000 */
[----:B-1----:R1:W2:Y:S02]  /*4120*/  SHFL.DOWN P2, R16, R13, R14, R15 ;  /* 0x0800000e0d107389 */ /* 0x0022a4000004000f */
[----:B012---:R-:W-:Y:S05]  /*4130*/  ENDCOLLECTIVE ;  /* 0x000000000000791b */ /* 0x007fea0003800000 */
.L_x_40:
[----:B------:R-:W-:Y:S01]  /*4140*/  IMAD.MOV.U32 R14, RZ, RZ, 0x2 ;  /* 0x00000002ff0e7424 */ /* 0x000fe200078e00ff */
[----:B------:R-:W-:-:S04]  /*4150*/  ISETP.GE.AND P2, PT, R37, R15, PT ;  /* 0x0000000f2500720c */ /* 0x000fc80003f46270 */
[----:B------:R-:W-:-:S05]  /*4160*/  SEL R16, R16, RZ, !P2 ;  /* 0x000000ff10107207 */ /* 0x000fca0005000000 */
[----:B------:R-:W-:-:S04]  /*4170*/  IMAD.IADD R36, R16, 0x1, R13 ;  /* 0x0000000110247824 */ /* 0x000fc800078e020d */
[----:B------:R-:W-:-:S07]  /*4180*/  IMAD.MOV.U32 R13, RZ, RZ, R36 ;  /* 0x000000ffff0d7224 */ /* 0x000fce00078e0024 */
[----:B------:R-:W-:Y:S05]  /*4190*/  WARPSYNC.COLLECTIVE R10, `(.L_x_41) ;  /* 0x000000000a087348 */ /* 0x000fea0003c00000 */
[----:B------:R0:W1:Y:S02]  /*41a0*/  SHFL.DOWN P2, R16, R13, R14, R15 ;  /* 0x0800000e0d107389 */ /* 0x000064000004000f */
[----:B01----:R-:W-:Y:S05]  /*41b0*/  ENDCOLLECTIVE ;  /* 0x000000000000791b */ /* 0x003fea0003800000 */
.L_x_41:
[----:B------:R-:W-:Y:S01]  /*41c0*/  IMAD.MOV.U32 R14, RZ, RZ, 0x4 ;  /* 0x00000004ff0e7424 */ /* 0x000fe200078e00ff */
[----:B------:R-:W-:-:S04]  /*41d0*/  ISETP.GT.AND P2, PT, R38, R15, PT ;  /* 0x0000000f2600720c */ /* 0x000fc80003f44270 */
[----:B------:R-:W-:-:S05]  /*41e0*/  SEL R11, R16, RZ, !P2 ;  /* 0x000000ff100b7207 */ /* 0x000fca0005000000 */
[----:B------:R-:W-:Y:S02]  /*41f0*/  IMAD.IADD R40, R36, 0x1, R11 ;  /* 0x0000000124287824 */ /* 0x000fe400078e020b */
[----:B------:R-:W-:Y:S02]  /*4200*/  VIADD R36, R37, 0x8 ;  /* 0x0000000825247836 */ /* 0x000fe40000000000 */
[----:B------:R-:W-:-:S07]  /*4210*/  IMAD.MOV.U32 R13, RZ, RZ, R40 ;  /* 0x000000ffff0d7224 */ /* 0x000fce00078e0028 */
[----:B------:R-:W-:Y:S05]  /*4220*/  WARPSYNC.COLLECTIVE R10, `(.L_x_42) ;  /* 0x000000000a087348 */ /* 0x000fea0003c00000 */
[----:B------:R0:W1:Y:S02]  /*4230*/  SHFL.DOWN P2, R16, R13, R14, R15 ;  /* 0x0800000e0d107389 */ /* 0x000064000004000f */
[----:B01----:R-:W-:Y:S05]  /*4240*/  ENDCOLLECTIVE ;  /* 0x000000000000791b */ /* 0x003fea0003800000 */
.L_x_42:
[----:B------:R-:W-:Y:S01]  /*4250*/  IMAD.MOV.U32 R14, RZ, RZ, 0x8 ;  /* 0x00000008ff0e7424 */ /* 0x000fe200078e00ff */
[----:B------:R-:W-:-:S04]  /*4260*/  ISETP.GT.AND P2, PT, R19, R15, PT ;  /* 0x0000000f1300720c */ /* 0x000fc80003f44270 */
[----:B------:R-:W-:-:S05]  /*4270*/  SEL R11, R16, RZ, !P2 ;  /* 0x000000ff100b7207 */ /* 0x000fca0005000000 */
[----:B------:R-:W-:-:S04]  /*4280*/  IMAD.IADD R42, R40, 0x1, R11 ;  /* 0x00000001282a7824 */ /* 0x000fc800078e020b */
[----:B------:R-:W-:-:S07]  /*4290*/  IMAD.MOV.U32 R13, RZ, RZ, R42 ;  /* 0x000000ffff0d7224 */ /* 0x000fce00078e002a */
[----:B------:R-:W-:Y:S05]  /*42a0*/  WARPSYNC.COLLECTIVE R10, `(.L_x_43) ;  /* 0x000000000a087348 */ /* 0x000fea0003c00000 */
[----:B------:R0:W1:Y:S02]  /*42b0*/  SHFL.DOWN P2, R16, R13, R14, R15 ;  /* 0x0800000e0d107389 */ /* 0x000064000004000f */
[----:B01----:R-:W-:Y:S05]  /*42c0*/  ENDCOLLECTIVE ;  /* 0x000000000000791b */ /* 0x003fea0003800000 */
.L_x_43:
        /* <DEDUP_REMOVED lines=8> */
.L_x_44:
[----:B------:R-:W-:Y:S05]  /*4350*/  WARPSYNC.COLLECTIVE R10, `(.L_x_45) ;  /* 0x000000000a087348 */ /* 0x000fea0003c00000 */
[----:B------:R-:W-:Y:S01]  /*4360*/  VOTE.ALL P0, P0 ;  /* 0x0000000000ff7806 */ /* 0x000fe20000000000 */
[----:B------:R-:W-:-:S12]  /*4370*/  ENDCOLLECTIVE ;  /* 0x000000000000791b */ /* 0x000fd80003800000 */
.L_x_45:
[----:B------:R-:W0:Y:S01]  /*4380*/  LDC.64 R12, c[0x0][0x390] ;  /* 0x0000e400ff0c7b82 */ /* 0x000e220000000a00 */
[----:B------:R-:W-:-:S04]  /*4390*/  ISETP.GT.AND P2, PT, R39, R15, PT ;  /* 0x0000000f2700720c */ /* 0x000fc80003f44270 */
[----:B------:R-:W-:-:S05]  /*43a0*/  SEL R16, R16, RZ, !P2 ;  /* 0x000000ff10107207 */ /* 0x000fca0005000000 */
[----:B------:R-:W-:Y:S01]  /*43b0*/  IMAD.IADD R40, R41, 0x1, R16 ;  /* 0x0000000129287824 */ /* 0x000fe200078e0210 */
[----:B0-----:R-:W-:-:S05]  /*43c0*/  IADD3 R42, P2, PT, R12, 0x100, RZ ;  /* 0x000001000c2a7810 */ /* 0x001fca0007f5e0ff */
[----:B------:R-:W-:Y:S01]  /*43d0*/  IMAD.X R43, RZ, RZ, R13, P2 ;  /* 0x000000ffff2b7224 */ /* 0x000fe200010e060d */
[----:B------:R-:W-:Y:S07]  /*43e0*/  BRA `(.L_x_46) ;  /* 0xffffffcc00c87947 */ /* 0x000fee000383ffff */
.L_x_11:
[----:B------:R-:W-:Y:S01]  /*43f0*/  BSSY B1, `(.L_x_47) ;  /* 0x0000006000017945 */ /* 0x000fe20003800000 */
[----:B------:R-:W-:Y:S01]  /*4400*/  PLOP3.LUT P0, PT, P0, PT, PT, 0x8, 0x80 ;  /* 0x000000000080781c */ /* 0x000fe2000070e170 */
[----:B------:R-:W-:-:S12]  /*4410*/  IMAD.MOV.U32 R10, RZ, RZ, -0x1 ;  /* 0xffffffffff0a7424 */ /* 0x000fd800078e00ff */
[----:B------:R-:W-:Y:S05]  /*4420*/  WARPSYNC.COLLECTIVE R10, `(.L_x_48) ;  /* 0x000000000a087348 */ /* 0x000fea0003c00000 */
[----:B------:R-:W-:Y:S01]  /*4430*/  VOTE.ANY P0, P0 ;  /* 0x0000000000ff7806 */ /* 0x000fe20000000100 */
[----:B------:R-:W-:-:S12]  /*4440*/  ENDCOLLECTIVE ;  /* 0x000000000000791b */ /* 0x000fd80003800000 */
.L_x_48:
[----:B------:R-:W-:Y:S05]  /*4450*/  BSYNC B1 ;  /* 0x0000000000017941 */ /* 0x000fea0003800000 */
.L_x_47:
[----:B------:R-:W-:Y:S05]  /*4460*/  BRA `(.L_x_49) ;  /* 0xffffffcc00d07947 */ /* 0x000fea000383ffff */
.L_x_13:
[----:B------:R-:W-:Y:S01]  /*4470*/  BSSY B1, `(.L_x_50) ;  /* 0x0000006000017945 */ /* 0x000fe20003800000 */
[----:B------:R-:W-:Y:S01]  /*4480*/  PLOP3.LUT P0, PT, P0, PT, PT, 0x8, 0x80 ;  /* 0x000000000080781c */ /* 0x000fe2000070e170 */
[----:B------:R-:W-:-:S12]  /*4490*/  IMAD.MOV.U32 R10, RZ, RZ, -0x1 ;  /* 0xffffffffff0a7424 */ /* 0x000fd800078e00ff */
[----:B------:R-:W-:Y:S05]  /*44a0*/  WARPSYNC.COLLECTIVE R10, `(.L_x_51) ;  /* 0x000000000a087348 */ /* 0x000fea0003c00000 */
[----:B------:R-:W-:Y:S01]  /*44b0*/  VOTE.ANY P0, P0 ;  /* 0x0000000000ff7806 */ /* 0x000fe20000000100 */
[----:B------:R-:W-:-:S12]  /*44c0*/  ENDCOLLECTIVE ;  /* 0x000000000000791b */ /* 0x000fd80003800000 */
.L_x_51:
[----:B------:R-:W-:Y:S05]  /*44d0*/  BSYNC B1 ;  /* 0x0000000000017941 */ /* 0x000fea0003800000 */
.L_x_50:
[----:B------:R-:W-:Y:S05]  /*44e0*/  BRA `(.L_x_52) ;  /* 0xffffffcc00d47947 */ /* 0x000fea000383ffff */
.L_x_15:
[----:B------:R-:W-:Y:S01]  /*44f0*/  BSSY B1, `(.L_x_53) ;  /* 0x0000006000017945 */ /* 0x000fe20003800000 */
[----:B------:R-:W-:Y:S01]  /*4500*/  PLOP3.LUT P2, PT, P0, PT, PT, 0x8, 0x80 ;  /* 0x000000000080781c */ /* 0x000fe2000074e170 */
[----:B------:R-:W-:-:S12]  /*4510*/  IMAD.MOV.U32 R10, RZ, RZ, -0x1 ;  /* 0xffffffffff0a7424 */ /* 0x000fd800078e00ff */
[----:B------:R-:W-:Y:S05]  /*4520*/  WARPSYNC.COLLECTIVE R10, `(.L_x_54) ;  /* 0x000000000a087348 */ /* 0x000fea0003c00000 */
[----:B------:R-:W-:Y:S01]  /*4530*/  VOTE.ANY R10, PT, P2 ;  /* 0x00000000000a7806 */ /* 0x000fe200010e0100 */
[----:B------:R-:W-:Y:S06]  /*4540*/  ENDCOLLECTIVE ;  /* 0x000000000000791b */ /* 0x000fec0003800000 */
.L_x_54:
[----:B------:R-:W-:Y:S05]  /*4550*/  BSYNC B1 ;  /* 0x0000000000017941 */ /* 0x000fea0003800000 */
.L_x_53:
[----:B------:R-:W-:Y:S01]  /*4560*/  LOP3.LUT R10, R10, 0x80000000, R8, 0xec, !PT ;  /* 0x800000000a0a7812 */ /* 0x000fe200078eec08 */
[----:B------:R-:W-:Y:S02]  /*4570*/  IMAD.MOV.U32 R14, RZ, RZ, 0x1 ;  /* 0x00000001ff0e7424 */ /* 0x000fe400078e00ff */
[----:B------:R-:W-:Y:S02]  /*4580*/  VIADD R18, R18, 0xffffffe0 ;  /* 0xffffffe012127836 */ /* 0x000fe40000000000 */
[----:B------:R-:W-:-:S05]  /*4590*/  VIADD R15, R10, 0xffffffff ;  /* 0xffffffff0a0f7836 */ /* 0x000fca0000000000 */
[----:B------:R-:W-:Y:S01]  /*45a0*/  LOP3.LUT R15, R10, R15, RZ, 0xc, !PT ;  /* 0x0000000f0a0f7212 */ /* 0x000fe200078e0cff */
[----:B------:R-:W-:-:S05]  /*45b0*/  IMAD.MOV.U32 R10, RZ, RZ, -0x1 ;  /* 0xffffffffff0a7424 */ /* 0x000fca00078e00ff */
[----:B------:R-:W0:Y:S02]  /*45c0*/  POPC R15, R15 ;  /* 0x0000000f000f7309 */ /* 0x000e240000000000 */
[----:B0-----:R-:W-:Y:S05]  /*45d0*/  WARPSYNC.COLLECTIVE R10, `(.L_x_55) ;  /* 0x000000000a087348 */ /* 0x001fea0003c00000 */
[----:B0-----:R0:W1:Y:S02]  /*45e0*/  SHFL.DOWN P2, R16, R13, R14, R15 ;  /* 0x0800000e0d107389 */ /* 0x001064000004000f */
[----:B01----:R-:W-:Y:S05]  /*45f0*/  ENDCOLLECTIVE ;  /* 0x000000000000791b */ /* 0x003fea0003800000 */
.L_x_55:
[----:B------:R-:W-:Y:S01]  /*4600*/  ISETP.GE.AND P0, PT, R37, R15, PT ;  /* 0x0000000f2500720c */ /* 0x000fe20003f06270 */
[----:B------:R-:W-:-:S03]  /*4610*/  IMAD.MOV.U32 R14, RZ, RZ, 0x2 ;  /* 0x00000002ff0e7424 */ /* 0x000fc600078e00ff */
[----:B------:R-:W-:Y:S02]  /*4620*/  SEL R16, R16, RZ, !P0 ;  /* 0x000000ff10107207 */ /* 0x000fe40004000000 */
[----:B------:R-:W-:-:S03]  /*4630*/  ISETP.GT.AND P0, PT, R38, R15, PT ;  /* 0x0000000f2600720c */ /* 0x000fc60003f04270 */
[----:B------:R-:W-:-:S04]  /*4640*/  IMAD.IADD R41, R16, 0x1, R13 ;  /* 0x0000000110297824 */ /* 0x000fc800078e020d */
[----:B------:R-:W-:-:S07]  /*4650*/  IMAD.MOV.U32 R13, RZ, RZ, R41 ;  /* 0x000000ffff0d7224 */ /* 0x000fce00078e0029 */
[----:B------:R-:W-:Y:S05]  /*4660*/  WARPSYNC.COLLECTIVE R10, `(.L_x_56) ;  /* 0x000000000a087348 */ /* 0x000fea0003c00000 */
[----:B------:R0:W1:Y:S02]  /*4670*/  SHFL.DOWN P2, R16, R13, R14, R15 ;  /* 0x0800000e0d107389 */ /* 0x000064000004000f */
[----:B01----:R-:W-:Y:S05]  /*4680*/  ENDCOLLECTIVE ;  /* 0x000000000000791b */ /* 0x003fea0003800000 */
.L_x_56:
[----:B------:R-:W-:Y:S01]  /*4690*/  IMAD.MOV.U32 R14, RZ, RZ, 0x4 ;  /* 0x00000004ff0e7424 */ /* 0x000fe200078e00ff */
[----:B------:R-:W-:Y:S02]  /*46a0*/  SEL R16, R16, RZ, !P0 ;  /* 0x000000ff10107207 */ /* 0x000fe40004000000 */
[----:B------:R-:W-:-:S03]  /*46b0*/  ISETP.GT.AND P0, PT, R19, R15, PT ;  /* 0x0000000f1300720c */ /* 0x000fc60003f04270 */
[----:B------:R-:W-:-:S04]  /*46c0*/  IMAD.IADD R41, R41, 0x1, R16 ;  /* 0x0000000129297824 */ /* 0x000fc800078e0210 */
[----:B------:R-:W-:-:S07]  /*46d0*/  IMAD.MOV.U32 R13, RZ, RZ, R41 ;  /* 0x000000ffff0d7224 */ /* 0x000fce00078e0029 */
[----:B------:R-:W-:Y:S05]  /*46e0*/  WARPSYNC.COLLECTIVE R10, `(.L_x_57) ;  /* 0x000000000a087348 */ /* 0x000fea0003c00000 */
[----:B------:R0:W1:Y:S02]  /*46f0*/  SHFL.DOWN P2, R16, R13, R14, R15 ;  /* 0x0800000e0d107389 */ /* 0x000064000004000f */
[----:B01----:R-:W-:Y:S05]  /*4700*/  ENDCOLLECTIVE ;  /* 0x000000000000791b */ /* 0x003fea0003800000 */
.L_x_57:
[----:B------:R-:W-:Y:S01]  /*4710*/  IMAD.MOV.U32 R14, RZ, RZ, 0x8 ;  /* 0x00000008ff0e7424 */ /* 0x000fe200078e00ff */
[----:B------:R-:W-:Y:S02]  /*4720*/  SEL R16, R16, RZ, !P0 ;  /* 0x000000ff10107207 */ /* 0x000fe40004000000 */
[----:B------:R-:W-:-:S03]  /*4730*/  ISETP.GT.AND P0, PT, R36, R15, PT ;  /* 0x0000000f2400720c */ /* 0x000fc60003f04270 */
[----:B------:R-:W-:-:S10]  /*4740*/  IMAD.IADD R13, R41, 0x1, R16 ;  /* 0x00000001290d7824 */ /* 0x000fd400078e0210 */
[----:B------:R-:W-:Y:S05]  /*4750*/  WARPSYNC.COLLECTIVE R10, `(.L_x_58) ;  /* 0x000000000a087348 */ /* 0x000fea0003c00000 */
[----:B------:R0:W1:Y:S02]  /*4760*/  SHFL.DOWN P2, R16, R13, R14, R15 ;  /* 0x0800000e0d107389 */ /* 0x000064000004000f */
[----:B01----:R-:W-:Y:S05]  /*4770*/  ENDCOLLECTIVE ;  /* 0x000000000000791b */ /* 0x003fea0003800000 */
.L_x_58:
        /* <DEDUP_REMOVED lines=8> */
.L_x_59:
[----:B------:R-:W-:Y:S02]  /*4800*/  SEL R16, R16, RZ, !P0 ;  /* 0x000000ff10107207 */ /* 0x000fe40004000000 */
[----:B------:R-:W-:Y:S02]  /*4810*/  ISETP.NE.AND P0, PT, R12, 0x65, PT ;  /* 0x000000650c00780c */ /* 0x000fe40003f05270 */
[----:B------:R-:W-:-:S11]  /*4820*/  IADD3 R40, PT, PT, R41, R16, R40 ;  /* 0x0000001029287210 */ /* 0x000fd60007ffe028 */
[----:B------:R-:W-:Y:S05]  /*4830*/  WARPSYNC.COLLECTIVE R10, `(.L_x_60) ;  /* 0x000000000a087348 */ /* 0x000fea0003c00000 */
[----:B------:R-:W-:Y:S01]  /*4840*/  VOTE.ALL P0, P0 ;  /* 0x0000000000ff7806 */ /* 0x000fe20000000000 */
[----:B------:R-:W-:-:S12]  /*4850*/  ENDCOLLECTIVE ;  /* 0x000000000000791b */ /* 0x000fd80003800000 */
.L_x_60:
[----:B------:R-:W-:Y:S05]  /*4860*/  BRA `(.L_x_61) ;  /* 0xffffffcc00747947 */ /* 0x000fea000383ffff */
.L_x_20:
[----:B------:R-:W-:Y:S01]  /*4870*/  BSSY B0, `(.L_x_62) ;  /* 0x0000006000007945 */ /* 0x000fe20003800000 */
[----:B------:R-:W-:Y:S01]  /*4880*/  PLOP3.LUT P0, PT, P0, PT, PT, 0x8, 0x80 ;  /* 0x000000000080781c */ /* 0x000fe2000070e170 */
[----:B------:R-:W-:-:S12]  /*4890*/  IMAD.MOV.U32 R10, RZ, RZ, -0x1 ;  /* 0xffffffffff0a7424 */ /* 0x000fd800078e00ff */
[----:B------:R-:W-:Y:S05]  /*48a0*/  WARPSYNC.COLLECTIVE R10, `(.L_x_63) ;  /* 0x000000000a087348 */ /* 0x000fea0003c00000 */
[----:B------:R-:W-:Y:S01]  /*48b0*/  VOTE.ANY P0, P0 ;  /* 0x0000000000ff7806 */ /* 0x000fe20000000100 */
[----:B------:R-:W-:-:S12]  /*48c0*/  ENDCOLLECTIVE ;  /* 0x000000000000791b */ /* 0x000fd80003800000 */
.L_x_63:
[----:B------:R-:W-:Y:S05]  /*48d0*/  BSYNC B0 ;  /* 0x0000000000007941 */ /* 0x000fea0003800000 */
.L_x_62:
[----:B------:R-:W-:Y:S05]  /*48e0*/  BRA `(.L_x_64) ;  /* 0xffffffe400807947 */ /* 0x000fea000383ffff */
.L_x_22:
[----:B------:R-:W-:Y:S01]  /*48f0*/  BSSY B0, `(.L_x_65) ;  /* 0x0000006000007945 */ /* 0x000fe20003800000 */
[----:B------:R-:W-:Y:S01]  /*4900*/  PLOP3.LUT P0, PT, P0, PT, PT, 0x8, 0x80 ;  /* 0x000000000080781c */ /* 0x000fe2000070e170 */
[----:B------:R-:W-:-:S12]  /*4910*/  IMAD.MOV.U32 R10, RZ, RZ, -0x1 ;  /* 0xffffffffff0a7424 */ /* 0x000fd800078e00ff */
[----:B------:R-:W-:Y:S05]  /*4920*/  WARPSYNC.COLLECTIVE R10, `(.L_x_66) ;  /* 0x000000000a087348 */ /* 0x000fea0003c00000 */
[----:B------:R-:W-:Y:S01]  /*4930*/  VOTE.ANY P0, P0 ;  /* 0x0000000000ff7806 */ /* 0x000fe20000000100 */
[----:B------:R-:W-:-:S12]  /*4940*/  ENDCOLLECTIVE ;  /* 0x000000000000791b */ /* 0x000fd80003800000 */
.L_x_66:
[----:B------:R-:W-:Y:S05]  /*4950*/  BSYNC B0 ;  /* 0x0000000000007941 */ /* 0x000fea0003800000 */
.L_x_65:
[----:B------:R-:W-:Y:S05]  /*4960*/  BRA `(.L_x_67) ;  /* 0xffffffe400847947 */ /* 0x000fea000383ffff */
.L_x_24:
[----:B------:R-:W0:Y:S01]  /*4970*/  S2R R19, SR_GEMASK ;  /* 0x0000000000137919 */ /* 0x000e220000003c00 */
[----:B------:R-:W-:Y:S01]  /*4980*/  BSSY B0, `(.L_x_68) ;  /* 0x0000007000007945 */ /* 0x000fe20003800000 */
[----:B------:R-:W-:Y:S01]  /*4990*/  ISETP.NE.AND P0, PT, R8, 0x65, PT ;  /* 0x000000650800780c */ /* 0x000fe20003f05270 */
[----:B------:R-:W-:Y:S01]  /*49a0*/  IMAD.MOV.U32 R10, RZ, RZ, -0x1 ;  /* 0xffffffffff0a7424 */ /* 0x000fe200078e00ff */
[----:B------:R-:W-:-:S13]  /*49b0*/  PLOP3.LUT P2, PT, P2, PT, PT, 0x8, 0x80 ;  /* 0x000000000080781c */ /* 0x000fda000174e170 */
[----:B0-----:R-:W-:Y:S05]  /*49c0*/  WARPSYNC.COLLECTIVE R10, `(.L_x_69) ;  /* 0x000000000a087348 */ /* 0x001fea0003c00000 */
[----:B------:R-:W-:Y:S01]  /*49d0*/  VOTE.ANY R10, PT, P2 ;  /* 0x00000000000a7806 */ /* 0x000fe200010e0100 */
[----:B0-----:R-:W-:Y:S06]  /*49e0*/  ENDCOLLECTIVE ;  /* 0x000000000000791b */ /* 0x001fec0003800000 */
.L_x_69:
[----:B------:R-:W-:Y:S05]  /*49f0*/  BSYNC B0 ;  /* 0x0000000000007941 */ /* 0x000fea0003800000 */
.L_x_68:
[----:B------:R-:W-:Y:S01]  /*4a00*/  LOP3.LUT R10, R10, 0x80000000, R19, 0xec, !PT ;  /* 0x800000000a0a7812 */ /* 0x000fe200078eec13 */
[----:B------:R-:W-:-:S04]  /*4a10*/  IMAD.MOV.U32 R14, RZ, RZ, 0x1 ;  /* 0x00000001ff0e7424 */ /* 0x000fc800078e00ff */
[----:B------:R-:W-:-:S05]  /*4a20*/  VIADD R13, R10, 0xffffffff ;  /* 0xffffffff0a0d7836 */ /* 0x000fca0000000000 */
[----:B------:R-:W-:Y:S01]  /*4a30*/  LOP3.LUT R8, R10, R13, RZ, 0xc, !PT ;  /* 0x0000000d0a087212 */ /* 0x000fe200078e0cff */
[----:B------:R-:W-:Y:S02]  /*4a40*/  IMAD.MOV.U32 R13, RZ, RZ, R9 ;  /* 0x000000ffff0d7224 */ /* 0x000fe400078e0009 */
[----:B------:R-:W-:Y:S01]  /*4a50*/  IMAD.MOV.U32 R10, RZ, RZ, -0x1 ;  /* 0xffffffffff0a7424 */ /* 0x000fe200078e00ff */
[----:B------:R0:W1:Y:S02]  /*4a60*/  POPC R15, R8 ;  /* 0x00000008000f7309 */ /* 0x0000640000000000 */
[----:B0-----:R-:W-:-:S07]  /*4a70*/  VIADD R8, R38, 0x4 ;  /* 0x0000000426087836 */ /* 0x001fce0000000000 */
[----:B-1----:R-:W-:Y:S05]  /*4a80*/  WARPSYNC.COLLECTIVE R10, `(.L_x_70) ;  /* 0x000000000a087348 */ /* 0x002fea0003c00000 */
[----:B-1----:R0:W1:Y:S02]  /*4a90*/  SHFL.DOWN P2, R16, R13, R14, R15 ;  /* 0x0800000e0d107389 */ /* 0x002064000004000f */
[----:B01----:R-:W-:Y:S05]  /*4aa0*/  ENDCOLLECTIVE ;  /* 0x000000000000791b */ /* 0x003fea0003800000 */
.L_x_70:
[----:B------:R-:W-:Y:S01]  /*4ab0*/  IMAD.MOV.U32 R14, RZ, RZ, 0x2 ;  /* 0x00000002ff0e7424 */ /* 0x000fe200078e00ff */
[----:B------:R-:W-:-:S04]  /*4ac0*/  ISETP.GE.AND P2, PT, R38, R15, PT ;  /* 0x0000000f2600720c */ /* 0x000fc80003f46270 */
[----:B------:R-:W-:Y:S01]  /*4ad0*/  SEL R12, R16, RZ, !P2 ;  /* 0x000000ff100c7207 */ /* 0x000fe20005000000 */
[----:B------:R-:W-:-:S04]  /*4ae0*/  VIADD R16, R38, 0x2 ;  /* 0x0000000226107836 */ /* 0x000fc80000000000 */
[----:B------:R-:W-:Y:S01]  /*4af0*/  IMAD.IADD R12, R12, 0x1, R9 ;  /* 0x000000010c0c7824 */ /* 0x000fe200078e0209 */
[----:B------:R-:W-:-:S03]  /*4b00*/  ISETP.GT.AND P3, PT, R16, R15, PT ;  /* 0x0000000f1000720c */ /* 0x000fc60003f64270 */
[----:B------:R-:W-:-:S10]  /*4b10*/  IMAD.MOV.U32 R13, RZ, RZ, R12 ;  /* 0x000000ffff0d7224 */ /* 0x000fd400078e000c */
[----:B------:R-:W-:Y:S05]  /*4b20*/  WARPSYNC.COLLECTIVE R10, `(.L_x_71) ;  /* 0x000000000a087348 */ /* 0x000fea0003c00000 */
[----:B------:R0:W1:Y:S02]  /*4b30*/  SHFL.DOWN P2, R16, R13, R14, R15 ;  /* 0x0800000e0d107389 */ /* 0x000064000004000f */
[----:B01----:R-:W-:Y:S05]  /*4b40*/  ENDCOLLECTIVE ;  /* 0x000000000000791b */ /* 0x003fea0003800000 */
.L_x_71:
[----:B------:R-:W-:Y:S01]  /*4b50*/  IMAD.MOV.U32 R14, RZ, RZ, 0x4 ;  /* 0x00000004ff0e7424 */ /* 0x000fe200078e00ff */
[----:B------:R-:W-:Y:S02]  /*4b60*/  SEL R9, R16, RZ, !P3 ;  /* 0x000000ff10097207 */ /* 0x000fe40005800000 */
[----:B------:R-:W-:Y:S01]  /*4b70*/  ISETP.GT.AND P3, PT, R8, R15, PT ;  /* 0x0000000f0800720c */ /* 0x000fe20003f64270 */
[----:B------:R-:W-:Y:S02]  /*4b80*/  VIADD R8, R38, 0x8 ;  /* 0x0000000826087836 */ /* 0x000fe40000000000 */
[----:B------:R-:W-:-:S04]  /*4b90*/  IMAD.IADD R40, R12, 0x1, R9 ;  /* 0x000000010c287824 */ /* 0x000fc800078e0209 */
[----:B------:R-:W-:-:S07]  /*4ba0*/  IMAD.MOV.U32 R13, RZ, RZ, R40 ;  /* 0x000000ffff0d7224 */ /* 0x000fce00078e0028 */
[----:B------:R-:W-:Y:S05]  /*4bb0*/  WARPSYNC.COLLECTIVE R10, `(.L_x_72) ;  /* 0x000000000a087348 */ /* 0x000fea0003c00000 */
[----:B------:R0:W1:Y:S02]  /*4bc0*/  SHFL.DOWN P2, R16, R13, R14, R15 ;  /* 0x0800000e0d107389 */ /* 0x000064000004000f */
[----:B01----:R-:W-:Y:S05]  /*4bd0*/  ENDCOLLECTIVE ;  /* 0x000000000000791b */ /* 0x003fea0003800000 */
.L_x_72:
        /* <DEDUP_REMOVED lines=9> */
.L_x_73:
[----:B------:R-:W-:Y:S01]  /*4c70*/  IMAD.MOV.U32 R14, RZ, RZ, 0x10 ;  /* 0x00000010ff0e7424 */ /* 0x000fe200078e00ff */
[----:B------:R-:W-:-:S05]  /*4c80*/  SEL R16, R16, RZ, !P3 ;  /* 0x000000ff10107207 */ /* 0x000fca0005800000 */
[----:B------:R-:W-:-:S04]  /*4c90*/  IMAD.IADD R44, R9, 0x1, R16 ;  /* 0x00000001092c7824 */ /* 0x000fc800078e0210 */
[----:B------:R-:W-:-:S07]  /*4ca0*/  IMAD.MOV.U32 R13, RZ, RZ, R44 ;  /* 0x000000ffff0d7224 */ /* 0x000fce00078e002c */
[----:B------:R-:W-:Y:S05]  /*4cb0*/  WARPSYNC.COLLECTIVE R10, `(.L_x_74) ;  /* 0x000000000a087348 */ /* 0x000fea0003c00000 */
[----:B------:R0:W1:Y:S02]  /*4cc0*/  SHFL.DOWN P2, R16, R13, R14, R15 ;  /* 0x0800000e0d107389 */ /* 0x000064000004000f */
[----:B01----:R-:W-:Y:S05]  /*4cd0*/  ENDCOLLECTIVE ;  /* 0x000000000000791b */ /* 0x003fea0003800000 */
.L_x_74:
[----:B------:R-:W-:Y:S05]  /*4ce0*/  WARPSYNC.COLLECTIVE R10, `(.L_x_75) ;  /* 0x000000000a087348 */ /* 0x000fea0003c00000 */
[----:B------:R-:W-:Y:S01]  /*4cf0*/  VOTE.ALL P0, P0 ;  /* 0x0000000000ff7806 */ /* 0x000fe20000000000 */
[----:B------:R-:W-:-:S12]  /*4d00*/  ENDCOLLECTIVE ;  /* 0x000000000000791b */ /* 0x000fd80003800000 */
.L_x_75:
[----:B------:R-:W-:-:S04]  /*4d10*/  ISETP.GT.AND P2, PT, R8, R15, PT ;  /* 0x0000000f0800720c */ /* 0x000fc80003f44270 */
[----:B------:R-:W-:-:S05]  /*4d20*/  SEL R9, R16, RZ, !P2 ;  /* 0x000000ff10097207 */ /* 0x000fca0005000000 */
[----:B------:R-:W-:Y:S02]  /*4d30*/  IMAD.IADD R12, R44, 0x1, R9 ;  /* 0x000000012c0c7824 */ /* 0x000fe400078e0209 */
[----:B------:R-:W0:Y:S02]  /*4d40*/  LDC.64 R8, c[0x0][0x390] ;  /* 0x0000e400ff087b82 */ /* 0x000e240000000a00 */
[----:B0-----:R-:W-:-:S05]  /*4d50*/  IADD3 R40, P2, PT, R8, 0x100, RZ ;  /* 0x0000010008287810 */ /* 0x001fca0007f5e0ff */
[----:B------:R-:W-:Y:S01]  /*4d60*/  IMAD.X R41, RZ, RZ, R9, P2 ;  /* 0x000000ffff297224 */ /* 0x000fe200010e0609 */
[----:B------:R-:W-:Y:S07]  /*4d70*/  BRA `(.L_x_76) ;  /* 0xffffffe4001c7947 */ /* 0x000fee000383ffff */
.L_x_26:
[----:B------:R-:W-:Y:S01]  /*4d80*/  BSSY B0, `(.L_x_77) ;  /* 0x0000006000007945 */ /* 0x000fe20003800000 */
[----:B------:R-:W-:Y:S01]  /*4d90*/  PLOP3.LUT P0, PT, P0, PT, PT, 0x8, 0x80 ;  /* 0x000000000080781c */ /* 0x000fe2000070e170 */
[----:B------:R-:W-:-:S12]  /*4da0*/  IMAD.MOV.U32 R10, RZ, RZ, -0x1 ;  /* 0xffffffffff0a7424 */ /* 0x000fd800078e00ff */
[----:B------:R-:W-:Y:S05]  /*4db0*/  WARPSYNC.COLLECTIVE R10, `(.L_x_78) ;  /* 0x000000000a087348 */ /* 0x000fea0003c00000 */
[----:B------:R-:W-:Y:S01]  /*4dc0*/  VOTE.ANY P0, P0 ;  /* 0x0000000000ff7806 */ /* 0x000fe20000000100 */
[----:B------:R-:W-:-:S12]  /*4dd0*/  ENDCOLLECTIVE ;  /* 0x000000000000791b */ /* 0x000fd80003800000 */
.L_x_78:
[----:B------:R-:W-:Y:S05]  /*4de0*/  BSYNC B0 ;  /* 0x0000000000007941 */ /* 0x000fea0003800000 */
.L_x_77:
[----:B------:R-:W-:Y:S05]  /*4df0*/  BRA `(.L_x_79) ;  /* 0xffffffe400247947 */ /* 0x000fea000383ffff */
.L_x_28:
[----:B------:R-:W-:Y:S01]  /*4e00*/  BSSY B0, `(.L_x_80) ;  /* 0x0000006000007945 */ /* 0x000fe20003800000 */
[----:B------:R-:W-:Y:S01]  /*4e10*/  PLOP3.LUT P0, PT, P0, PT, PT, 0x8, 0x80 ;  /* 0x000000000080781c */ /* 0x000fe2000070e170 */
[----:B------:R-:W-:-:S12]  /*4e20*/  IMAD.MOV.U32 R10, RZ, RZ, -0x1 ;  /* 0xffffffffff0a7424 */ /* 0x000fd800078e00ff */
[----:B------:R-:W-:Y:S05]  /*4e30*/  WARPSYNC.COLLECTIVE R10, `(.L_x_81) ;  /* 0x000000000a087348 */ /* 0x000fea0003c00000 */
[----:B------:R-:W-:Y:S01]  /*4e40*/  VOTE.ANY P0, P0 ;  /* 0x0000000000ff7806 */ /* 0x000fe20000000100 */
[----:B------:R-:W-:-:S12]  /*4e50*/  ENDCOLLECTIVE ;  /* 0x000000000000791b */ /* 0x000fd80003800000 */
.L_x_81:
[----:B------:R-:W-:Y:S05]  /*4e60*/  BSYNC B0 ;  /* 0x0000000000007941 */ /* 0x000fea0003800000 */
.L_x_80:
[----:B------:R-:W-:Y:S05]  /*4e70*/  BRA `(.L_x_82) ;  /* 0xffffffe400287947 */ /* 0x000fea000383ffff */
.L_x_30:
[----:B------:R-:W-:Y:S01]  /*4e80*/  BSSY B0, `(.L_x_83) ;  /* 0x0000006000007945 */ /* 0x000fe20003800000 */
[----:B------:R-:W-:Y:S01]  /*4e90*/  PLOP3.LUT P2, PT, P0, PT, PT, 0x8, 0x80 ;  /* 0x000000000080781c */ /* 0x000fe2000074e170 */
[----:B------:R-:W-:-:S12]  /*4ea0*/  IMAD.MOV.U32 R10, RZ, RZ, -0x1 ;  /* 0xffffffffff0a7424 */ /* 0x000fd800078e00ff */
[----:B------:R-:W-:Y:S05]  /*4eb0*/  WARPSYNC.COLLECTIVE R10, `(.L_x_84) ;  /* 0x000000000a087348 */ /* 0x000fea0003c00000 */
[----:B------:R-:W-:Y:S01]  /*4ec0*/  VOTE.ANY R10, PT, P2 ;  /* 0x00000000000a7806 */ /* 0x000fe200010e0100 */
[----:B------:R-:W-:Y:S06]  /*4ed0*/  ENDCOLLECTIVE ;  /* 0x000000000000791b */ /* 0x000fec0003800000 */
.L_x_84:
[----:B------:R-:W-:Y:S05]  /*4ee0*/  BSYNC B0 ;  /* 0x0000000000007941 */ /* 0x000fea0003800000 */
.L_x_83:
[----:B------:R-:W-:Y:S01]  /*4ef0*/  LOP3.LUT R10, R10, 0x80000000, R19, 0xec, !PT ;  /* 0x800000000a0a7812 */ /* 0x000fe200078eec13 */
[----:B------:R-:W-:Y:S02]  /*4f00*/  IMAD.MOV.U32 R14, RZ, RZ, 0x1 ;  /* 0x00000001ff0e7424 */ /* 0x000fe400078e00ff */
[----:B------:R-:W-:Y:S02]  /*4f10*/  VIADD R18, R18, 0xffffffe0 ;  /* 0xffffffe012127836 */ /* 0x000fe40000000000 */
[----:B------:R-:W-:-:S05]  /*4f20*/  VIADD R13, R10, 0xffffffff ;  /* 0xffffffff0a0d7836 */ /* 0x000fca0000000000 */
[----:B------:R-:W-:Y:S01]  /*4f30*/  LOP3.LUT R45, R10, R13, RZ, 0xc, !PT ;  /* 0x0000000d0a2d7212 */ /* 0x000fe200078e0cff */
[----:B------:R-:W-:Y:S02]  /*4f40*/  IMAD.MOV.U32 R13, RZ, RZ, R9 ;  /* 0x000000ffff0d7224 */ /* 0x000fe400078e0009 */
[----:B------:R-:W-:Y:S01]  /*4f50*/  IMAD.MOV.U32 R10, RZ, RZ, -0x1 ;  /* 0xffffffffff0a7424 */ /* 0x000fe200078e00ff */
[----:B------:R0:W1:Y:S06]  /*4f60*/  POPC R15, R45 ;  /* 0x0000002d000f7309 */ /* 0x00006c0000000000 */
[----:B01----:R-:W-:Y:S05]  /*4f70*/  WARPSYNC.COLLECTIVE R10, `(.L_x_85) ;  /* 0x000000000a087348 */ /* 0x003fea0003c00000 */
[----:B-1----:R1:W2:Y:S02]  /*4f80*/  SHFL.DOWN P2, R16, R13, R14, R15 ;  /* 0x0800000e0d107389 */ /* 0x0022a4000004000f */
[----:B012---:R-:W-:Y:S05]  /*4f90*/  ENDCOLLECTIVE ;  /* 0x000000000000791b */ /* 0x007fea0003800000 */
.L_x_85:
[----:B------:R-:W-:Y:S01]  /*4fa0*/  ISETP.GE.AND P0, PT, R38, R15, PT ;  /* 0x0000000f2600720c */ /* 0x000fe20003f06270 */
[----:B------:R-:W-:-:S03]  /*4fb0*/  IMAD.MOV.U32 R14, RZ, RZ, 0x2 ;  /* 0x00000002ff0e7424 */ /* 0x000fc600078e00ff */
[----:B------:R-:W-:-:S05]  /*4fc0*/  SEL R16, R16, RZ, !P0 ;  /* 0x000000ff10107207 */ /* 0x000fca0004000000 */
[----:B------:R-:W-:Y:S02]  /*4fd0*/  IMAD.IADD R44, R16, 0x1, R9 ;  /* 0x00000001102c7824 */ /* 0x000fe400078e0209 */
[----:B------:R-:W-:Y:S02]  /*4fe0*/  VIADD R16, R38, 0x2 ;  /* 0x0000000226107836 */ /* 0x000fe40000000000 */
[----:B------:R-:W-:-:S03]  /*4ff0*/  IMAD.MOV.U32 R13, RZ, RZ, R44 ;  /* 0x000000ffff0d7224 */ /* 0x000fc600078e002c */
[----:B------:R-:W-:-:S13]  /*5000*/  ISETP.GT.AND P0, PT, R16, R15, PT ;  /* 0x0000000f1000720c */ /* 0x000fda0003f04270 */
[----:B------:R-:W-:Y:S05]  /*5010*/  WARPSYNC.COLLECTIVE R10, `(.L_x_86) ;  /* 0x000000000a087348 */ /* 0x000fea0003c00000 */
[----:B------:R0:W1:Y:S02]  /*5020*/  SHFL.DOWN P2, R16, R13, R14, R15 ;  /* 0x0800000e0d107389 */ /* 0x000064000004000f */
[----:B01----:R-:W-:Y:S05]  /*5030*/  ENDCOLLECTIVE ;  /* 0x000000000000791b */ /* 0x003fea0003800000 */
.L_x_86:
[----:B------:R-:W-:Y:S01]  /*5040*/  IMAD.MOV.U32 R14, RZ, RZ, 0x4 ;  /* 0x00000004ff0e7424 */ /* 0x000fe200078e00ff */
        /* <DEDUP_REMOVED lines=8> */
.L_x_87:
[----:B------:R-:W-:Y:S01]  /*50d0*/  IMAD.MOV.U32 R14, RZ, RZ, 0x8 ;  /* 0x00000008ff0e7424 */ /* 0x000fe200078e00ff */
        /* <DEDUP_REMOVED lines=8> */
.L_x_88:
        /* <DEDUP_REMOVED lines=9> */
.L_x_89:
[----:B------:R-:W-:Y:S02]  /*51f0*/  SEL R9, R16, RZ, !P0 ;  /* 0x000000ff10097207 */ /* 0x000fe40004000000 */
[----:B------:R-:W-:Y:S02]  /*5200*/  ISETP.NE.AND P0, PT, R8, 0x65, PT ;  /* 0x000000650800780c */ /* 0x000fe40003f05270 */
[----:B------:R-:W-:-:S11]  /*5210*/  IADD3 R12, PT, PT, R44, R9, R12 ;  /* 0x000000092c0c7210 */ /* 0x000fd60007ffe00c */
[----:B------:R-:W-:Y:S05]  /*5220*/  WARPSYNC.COLLECTIVE R10, `(.L_x_90) ;  /* 0x000000000a087348 */ /* 0x000fea0003c00000 */
[----:B------:R-:W-:Y:S01]  /*5230*/  VOTE.ALL P0, P0 ;  /* 0x0000000000ff7806 */ /* 0x000fe20000000000 */
[----:B------:R-:W-:-:S12]  /*5240*/  ENDCOLLECTIVE ;  /* 0x000000000000791b */ /* 0x000fd80003800000 */
.L_x_90:
[----:B------:R-:W-:Y:S05]  /*5250*/  BRA `(.L_x_91) ;  /* 0xffffffe000c07947 */ /* 0x000fea000383ffff */
.L_x_92:
[----:B------:R-:W-:-:S00]  /*5260*/  BRA `(.L_x_92) ;  /* 0xfffffffc00fc7947 */ /* 0x000fc0000383ffff */
[----:B------:R-:W-:-:S00]  /*5270*/  NOP ;  /* 0x0000000000007918 */ /* 0x000fc00000000000 */
        /* <DEDUP_REMOVED lines=8> */
.L_x_215:


//--------------------- .text._ZN3cub18CUB_300001_SM_10006detail4scan16DeviceScanKernelINS2_10policy_hubIiiijN4cuda3std3__44plusIvEEE10Policy1000EN6thrust24THRUST_300001_SM_1000_NS10device_ptrIiEESF_NS0_13ScanTileStateIiLb1EEES9_NS1_10InputValueIiPiEEjiLb0EiEEvT0_T1_T2_iT3_T4_T5_ --------------------------
	.section	.text._ZN3cub18CUB_300001_SM_10006detail4scan16DeviceScanKernelINS2_10policy_hubIiiijN4cuda3std3__44plusIvEEE10Policy1000EN6thrust24THRUST_300001_SM_1000_NS10device_ptrIiEESF_NS0_13ScanTileStateIiLb1EEES9_NS1_10InputValueIiPiEEjiLb0EiEEvT0_T1_T2_iT3_T4_T5_,"ax",@progbits
	.align	128
        .global         _ZN3cub18CUB_300001_SM_10006detail4scan16DeviceScanKernelINS2_10policy_hubIiiijN4cuda3std3__44plusIvEEE10Policy1000EN6thrust24THRUST_300001_SM_1000_NS10device_ptrIiEESF_NS0_13ScanTileStateIiLb1EEES9_NS1_10InputValueIiPiEEjiLb0EiEEvT0_T1_T2_iT3_T4_T5_
        .type           _ZN3cub18CUB_300001_SM_10006detail4scan16DeviceScanKernelINS2_10policy_hubIiiijN4cuda3std3__44plusIvEEE10Policy1000EN6thrust24THRUST_300001_SM_1000_NS10device_ptrIiEESF_NS0_13ScanTileStateIiLb1EEES9_NS1_10InputValueIiPiEEjiLb0EiEEvT0_T1_T2_iT3_T4_T5_,@function
        .size           _ZN3cub18CUB_300001_SM_10006detail4scan16DeviceScanKernelINS2_10policy_hubIiiijN4cuda3std3__44plusIvEEE10Policy1000EN6thrust24THRUST_300001_SM_1000_NS10device_ptrIiEESF_NS0_13ScanTileStateIiLb1EEES9_NS1_10InputValueIiPiEEjiLb0EiEEvT0_T1_T2_iT3_T4_T5_,(.L_x_216 - _ZN3cub18CUB_300001_SM_10006detail4scan16DeviceScanKernelINS2_10policy_hubIiiijN4cuda3std3__44plusIvEEE10Policy1000EN6thrust24THRUST_300001_SM_1000_NS10device_ptrIiEESF_NS0_13ScanTileStateIiLb1EEES9_NS1_10InputValueIiPiEEjiLb0EiEEvT0_T1_T2_iT3_T4_T5_)
        .other          _ZN3cub18CUB_300001_SM_10006detail4scan16DeviceScanKernelINS2_10policy_hubIiiijN4cuda3std3__44plusIvEEE10Policy1000EN6thrust24THRUST_300001_SM_1000_NS10device_ptrIiEESF_NS0_13ScanTileStateIiLb1EEES9_NS1_10InputValueIiPiEEjiLb0EiEEvT0_T1_T2_iT3_T4_T5_,@"STO_CUDA_ENTRY STV_DEFAULT"
_ZN3cub18CUB_300001_SM_10006detail4scan16DeviceScanKernelINS2_10policy_hubIiiijN4cuda3std3__44plusIvEEE10Policy1000EN6thrust24THRUST_300001_SM_1000_NS10device_ptrIiEESF_NS0_13ScanTileStateIiLb1EEES9_NS1_10InputValueIiPiEEjiLb0EiEEvT0_T1_T2_iT3_T4_T5_:
.text._ZN3cub18CUB_300001_SM_10006detail4scan16DeviceScanKernelINS2_10policy_hubIiiijN4cuda3std3__44plusIvEEE10Policy1000EN6thrust24THRUST_300001_SM_1000_NS10device_ptrIiEESF_NS0_13ScanTileStateIiLb1EEES9_NS1_10InputValueIiPiEEjiLb0EiEEvT0_T1_T2_iT3_T4_T5_:
[----:B------:R-:W-:Y:S01]  /*0000*/  LDC R1, c[0x0][0x37c] ;  /* 0x0000df00ff017b82 */ /* 0x000fe20000000800 */
[----:B------:R-:W0:Y:S07]  /*0010*/  LDCU UR4, c[0x0][0x3a0] ;  /* 0x00007400ff0477ac */ /* 0x000e2e0008000800 */
[----:B------:R-:W1:Y:S01]  /*0020*/  LDC R42, c[0x0][0x398] ;  /* 0x0000e600ff2a7b82 */ /* 0x000e620000000800 */
[----:B------:R-:W2:Y:S01]  /*0030*/  LDCU.64 UR8, c[0x0][0x358] ;  /* 0x00006b00ff0877ac */ /* 0x000ea20008000a00 */
[----:B------:R-:W3:Y:S01]  /*0040*/  LDCU UR5, c[0x0][0x3b0] ;  /* 0x00007600ff0577ac */ /* 0x000ee20008000800 */
[----:B0-----:R-:W-:-:S06]  /*0050*/  UPRMT UR4, UR4, 0x7770, URZ ;  /* 0x0000777004047896 */ /* 0x001fcc00080000ff */
[----:B------:R-:W-:-:S13]  /*0060*/  ISETP.NE.AND P0, PT, RZ, UR4, PT ;  /* 0x00000004ff007c0c */ /* 0x000fda000bf05270 */
[----:B------:R-:W2:Y:S02]  /*0070*/  @P0 LDC.64 R2, c[0x0][0x3a8] ;  /* 0x0000ea00ff020b82 */ /* 0x000ea40000000a00 */
[----:B--2---:R0:W5:Y:S06]  /*0080*/  @P0 LDG.E R44, desc[UR8][R2.64] ;  /* 0x00000008022c0981 */ /* 0x00416c000c1e1900 */
[----:B------:R-:W1:Y:S02]  /*0090*/  S2UR UR4, SR_CTAID.X ;  /* 0x00000000000479c3 */ /* 0x000e640000002500 */
[----:B-1----:R-:W-:-:S04]  /*00a0*/  VIADD R42, R42, UR4 ;  /* 0x000000042a2a7c36 */ /* 0x002fc80008000000 */
[----:B------:R-:W-:-:S05]  /*00b0*/  IMAD R7, R42, 0x2100, RZ ;  /* 0x000021002a077824 */ /* 0x000fca00078e02ff */
[----:B---3--:R-:W-:Y:S01]  /*00c0*/  IADD3 R0, PT, PT, -R7, UR5, RZ ;  /* 0x0000000507007c10 */ /* 0x008fe2000fffe1ff */
[----:B------:R-:W1:Y:S03]  /*00d0*/  @!P0 LDC R44, c[0x0][0x3a8] ;  /* 0x0000ea00ff2c8b82 */ /* 0x000e660000000800 */
[----:B------:R-:W-:-:S13]  /*00e0*/  ISETP.GE.U32.AND P0, PT, R0, 0x2101, PT ;  /* 0x000021010000780c */ /* 0x000fda0003f06070 */
[----:B0-----:R-:W-:Y:S05]  /*00f0*/  @!P0 BRA `(.L_x_93) ;  /* 0x0000001c00ac8947 */ /* 0x001fea0003800000 */
[----:B------:R-:W0:Y:S01]  /*0100*/  S2R R16, SR_TID.X ;  /* 0x0000000000107919 */ /* 0x000e220000002100 */
[----:B------:R-:W2:Y:S01]  /*0110*/  LDCU.64 UR4, c[0x0][0x380] ;  /* 0x00007000ff0477ac */ /* 0x000ea20008000a00 */
[C---:B0-----:R-:W-:Y:S02]  /*0120*/  LOP3.LUT R0, R16.reuse, 0x1f, RZ, 0xc0, !PT ;  /* 0x0000001f10007812 */ /* 0x041fe400078ec0ff */
[----:B------:R-:W-:-:S05]  /*0130*/  LOP3.LUT R3, R16, 0x3e0, RZ, 0xc0, !PT ;  /* 0x000003e010037812 */ /* 0x000fca00078ec0ff */
[----:B------:R-:W-:-:S05]  /*0140*/  IMAD R0, R3, 0x16, R0 ;  /* 0x0000001603007824 */ /* 0x000fca00078e0200 */
[----:B------:R-:W-:-:S05]  /*0150*/  IADD3 R0, P0, PT, R7, R0, RZ ;  /* 0x0000000007007210 */ /* 0x000fca0007f1e0ff */
[----:B------:R-:W-:Y:S02]  /*0160*/  IMAD.X R3, RZ, RZ, RZ, P0 ;  /* 0x000000ffff037224 */ /* 0x000fe400000e06ff */
        /* <DEDUP_REMOVED lines=30> */
[----:B------:R-:W-:Y:S01]  /*0350*/  ISETP.NE.AND P0, PT, R42, RZ, PT ;  /* 0x000000ff2a00720c */ /* 0x000fe20003f05270 */
        /* <DEDUP_REMOVED lines=28> */
[----:B------:R0:W1:Y:S04]  /*0520*/  LDS.64 R36, [R27] ;  /* 0x000000001b247984 */ /* 0x0000680000000a00 */
[----:B------:R0:W2:Y:S04]  /*0530*/  LDS.64 R34, [R27+0x8] ;  /* 0x000008001b227984 */ /* 0x0000a80000000a00 */
[----:B------:R0:W3:Y:S04]  /*0540*/  LDS.64 R32, [R27+0x10] ;  /* 0x000010001b207984 */ /* 0x0000e80000000a00 */
[----:B------:R0:W4:Y:S04]  /*0550*/  LDS.64 R18, [R27+0x18] ;  /* 0x000018001b127984 */ /* 0x0001280000000a00 */
[----:B------:R0:W0:Y:S04]  /*0560*/  LDS.64 R14, [R27+0x20] ;  /* 0x000020001b0e7984 */ /* 0x0000280000000a00 */
[----:B------:R0:W0:Y:S04]  /*0570*/  LDS.64 R12, [R27+0x28] ;  /* 0x000028001b0c7984 */ /* 0x0000280000000a00 */
[----:B------:R0:W0:Y:S04]  /*0580*/  LDS.64 R10, [R27+0x30] ;  /* 0x000030001b0a7984 */ /* 0x0000280000000a00 */
[----:B------:R0:W0:Y:S04]  /*0590*/  LDS.64 R8, [R27+0x38] ;  /* 0x000038001b087984 */ /* 0x0000280000000a00 */
[----:B------:R0:W0:Y:S04]  /*05a0*/  LDS.64 R6, [R27+0x40] ;  /* 0x000040001b067984 */ /* 0x0000280000000a00 */
[----:B------:R0:W0:Y:S04]  /*05b0*/  LDS.64 R4, [R27+0x48] ;  /* 0x000048001b047984 */ /* 0x0000280000000a00 */
[----:B------:R0:W0:Y:S01]  /*05c0*/  LDS.64 R2, [R27+0x50] ;  /* 0x000050001b027984 */ /* 0x0000220000000a00 */
[----:B------:R-:W-:Y:S06]  /*05d0*/  BAR.SYNC.DEFER_BLOCKING 0x0 ;  /* 0x0000000000007b1d */ /* 0x000fec0000010000 */
[----:B-1----:R-:W-:Y:S05]  /*05e0*/  @P0 BRA `(.L_x_95) ;  /* 0x00000004001c0947 */ /* 0x002fea0003800000 */
[----:B0-2---:R-:W-:Y:S02]  /*05f0*/  IADD3 R17, PT, PT, R34, R37, R36 ;  /* 0x0000002522117210 */ /* 0x005fe40007ffe024 */
[C---:B------:R-:W-:Y:S02]  /*0600*/  ISETP.NE.AND P1, PT, R39.reuse, 0x1f, PT ;  /* 0x0000001f2700780c */ /* 0x040fe40003f25270 */
[----:B---3--:R-:W-:Y:S02]  /*0610*/  IADD3 R17, PT, PT, R32, R35, R17 ;  /* 0x0000002320117210 */ /* 0x008fe40007ffe011 */
[----:B------:R-:W-:Y:S02]  /*0620*/  ISETP.NE.AND P2, PT, R39, RZ, PT ;  /* 0x000000ff2700720c */ /* 0x000fe40003f45270 */
[----:B----4-:R-:W-:-:S04]  /*0630*/  IADD3 R17, PT, PT, R18, R33, R17 ;  /* 0x0000002112117210 */ /* 0x010fc80007ffe011 */
[----:B------:R-:W-:-:S03]  /*0640*/  IADD3 R17, PT, PT, R14, R19, R17 ;  /* 0x000000130e117210 */ /* 0x000fc60007ffe011 */
[----:B------:R-:W-:Y:S02]  /*0650*/  @!P1 LEA R43, R40, UR4, 0x2 ;  /* 0x00000004282b9c11 */ /* 0x000fe4000f8e10ff */
[----:B------:R-:W-:-:S04]  /*0660*/  IADD3 R17, PT, PT, R12, R15, R17 ;  /* 0x0000000f0c117210 */ /* 0x000fc80007ffe011 */
[----:B------:R-:W-:-:S04]  /*0670*/  IADD3 R17, PT, PT, R10, R13, R17 ;  /* 0x0000000d0a117210 */ /* 0x000fc80007ffe011 */
[----:B------:R-:W-:-:S04]  /*0680*/  IADD3 R17, PT, PT, R8, R11, R17 ;  /* 0x0000000b08117210 */ /* 0x000fc80007ffe011 */
[----:B------:R-:W-:-:S04]  /*0690*/  IADD3 R17, PT, PT, R6, R9, R17 ;  /* 0x0000000906117210 */ /* 0x000fc80007ffe011 */
[----:B------:R-:W-:-:S04]  /*06a0*/  IADD3 R17, PT, PT, R4, R7, R17 ;  /* 0x0000000704117210 */ /* 0x000fc80007ffe011 */
[----:B------:R-:W-:-:S05]  /*06b0*/  IADD3 R20, PT, PT, R2, R5, R17 ;  /* 0x0000000502147210 */ /* 0x000fca0007ffe011 */
[----:B------:R-:W-:-:S05]  /*06c0*/  IMAD.IADD R3, R3, 0x1, R20 ;  /* 0x0000000103037824 */ /* 0x000fca00078e0214 */
        /* <DEDUP_REMOVED lines=37> */
[----:B------:R-:W-:Y:S02]  /*0920*/  SEL R20, R26, R20, !P0 ;  /* 0x000000141a147207 */ /* 0x000fe40004000000 */
[----:B------:R-:W-:-:S04]  /*0930*/  ISETP.NE.AND P0, PT, R40, 0x8, PT ;  /* 0x000000082800780c */ /* 0x000fc80003f05270 */
[----:B------:R-:W-:Y:S02]  /*0940*/  SEL R20, R27, R20, !P0 ;  /* 0x000000141b147207 */ /* 0x000fe40004000000 */
[----:B------:R-:W-:Y:S02]  /*0950*/  ISETP.NE.AND P0, PT, R40, 0xa, PT ;  /* 0x0000000a2800780c */ /* 0x000fe40003f05270 */
[----:B------:R-:W-:Y:S02]  /*0960*/  SEL R20, R28, R20, !P1 ;  /* 0x000000141c147207 */ /* 0x000fe40004800000 */
[----:B------:R-:W-:Y:S02]  /*0970*/  ISETP.NE.AND P1, PT, R40, 0xb, PT ;  /* 0x0000000b2800780c */ /* 0x000fe40003f25270 */
[----:B------:R-:W-:Y:S01]  /*0980*/  SEL R20, R29, R20, !P0 ;  /* 0x000000141d147207 */ /* 0x000fe20004000000 */
[----:B------:R-:W-:Y:S01]  /*0990*/  IMAD.IADD R29, R30, 0x1, R29 ;  /* 0x000000011e1d7824 */ /* 0x000fe200078e021d */
[----:B------:R-:W-:-:S04]  /*09a0*/  ISETP.GE.U32.AND P0, PT, R16, 0x20, PT ;  /* 0x000000201000780c */ /* 0x000fc80003f06070 */
[----:B------:R-:W-:Y:S02]  /*09b0*/  SEL R20, R29, R20, !P1 ;  /* 0x000000141d147207 */ /* 0x000fe40004800000 */
[----:B------:R-:W-:Y:S02]  /*09c0*/  ISETP.NE.AND P1, PT, R16, RZ, PT ;  /* 0x000000ff1000720c */ /* 0x000fe40003f25270 */
[----:B------:R-:W-:Y:S02]  /*09d0*/  SEL R16, R3, RZ, P2 ;  /* 0x000000ff03107207 */ /* 0x000fe40001000000 */
[----:B------:R-:W-:Y:S02]  /*09e0*/  SEL R3, R20, RZ, P0 ;  /* 0x000000ff14037207 */ /* 0x000fe40000000000 */
[--C-:B-----5:R-:W-:Y:S02]  /*09f0*/  IADD3 R31, PT, PT, R29, R31, R44.reuse ;  /* 0x0000001f1d1f7210 */ /* 0x120fe40007ffe02c */
[----:B------:R-:W-:-:S05]  /*0a00*/  IADD3 R44, PT, PT, R3, R16, R44 ;  /* 0x00000010032c7210 */ /* 0x000fca0007ffe02c */
[----:B------:R-:W-:Y:S05]  /*0a10*/  @P1 BRA `(.L_x_96) ;  /* 0x0000000c00f41947 */ /* 0x000fea0003800000 */
[----:B------:R-:W0:Y:S01]  /*0a20*/  LDC.64 R16, c[0x0][0x390] ;  /* 0x0000e400ff107b82 */ /* 0x000e220000000a00 */
[----:B------:R-:W-:-:S05]  /*0a30*/  IMAD.MOV.U32 R30, RZ, RZ, 0x65 ;  /* 0x00000065ff1e7424 */ /* 0x000fca00078e00ff */
[----:B0-----:R0:W-:Y:S01]  /*0a40*/  ST.E.64.STRONG.GPU desc[UR8][R16.64+0x100], R30 ;  /* 0x0001001e10007985 */ /* 0x0011e2000c10fb08 */
[----:B------:R-:W-:Y:S05]  /*0a50*/  BRA `(.L_x_96) ;  /* 0x0000000c00e47947 */ /* 0x000fea0003800000 */
.L_x_95:
        /* <DEDUP_REMOVED lines=57> */
[----:B------:R-:W-:Y:S02]  /*0df0*/  ISETP.NE.AND P0, PT, R40, 0xa, PT ;  /* 0x0000000a2800780c */ /* 0x000fe40003f05270 */
[----:B------:R-:W-:Y:S02]  /*0e00*/  SEL R20, R28, R20, !P1 ;  /* 0x000000141c147207 */ /* 0x000fe40004800000 */
[----:B------:R-:W-:Y:S02]  /*0e10*/  ISETP.NE.AND P1, PT, R40, 0xb, PT ;  /* 0x0000000b2800780c */ /* 0x000fe40003f25270 */
[----:B------:R-:W-:Y:S02]  /*0e20*/  SEL R20, R29, R20, !P0 ;  /* 0x000000141d147207 */ /* 0x000fe40004000000 */
[----:B------:R-:W-:-:S02]  /*0e30*/  ISETP.GT.U32.AND P0, PT, R16, 0x1f, PT ;  /* 0x0000001f1000780c */ /* 0x000fc40003f04070 */
[----:B------:R-:W-:Y:S02]  /*0e40*/  SEL R20, R30, R20, !P1 ;  /* 0x000000141e147207 */ /* 0x000fe40004800000 */
[----:B------:R-:W-:-:S03]  /*0e50*/  ISETP.GE.U32.AND P1, PT, R16, 0x20, PT ;  /* 0x000000201000780c */ /* 0x000fc60003f26070 */
[----:B------:R-:W-:-:S05]  /*0e60*/  IMAD.IADD R20, R20, 0x1, R17 ;  /* 0x0000000114147824 */ /* 0x000fca00078e0211 */
[----:B------:R-:W-:Y:S01]  /*0e70*/  SEL R23, R3, R20, !P1 ;  /* 0x0000001403177207 */ /* 0x000fe20004800000 */
[----:B------:R-:W-:Y:S06]  /*0e80*/  @P0 BRA `(.L_x_97) ;  /* 0x0000000800b00947 */ /* 0x000fec0003800000 */
[----:B------:R-:W0:Y:S01]  /*0e90*/  LDC.64 R20, c[0x0][0x390] ;  /* 0x0000e400ff147b82 */ /* 0x000e220000000a00 */
[----:B------:R-:W-:Y:S02]  /*0ea0*/  ISETP.NE.AND P1, PT, R16, RZ, PT ;  /* 0x000000ff1000720c */ /* 0x000fe40003f25270 */
[----:B------:R-:W-:-:S05]  /*0eb0*/  LOP3.LUT R3, RZ, R16, RZ, 0x33, !PT ;  /* 0x00000010ff037212 */ /* 0x000fca00078e33ff */
[----:B------:R-:W-:-:S06]  /*0ec0*/  IMAD.IADD R40, R42, 0x1, R3 ;  /* 0x000000012a287824 */ /* 0x000fcc00078e0203 */
        /* <DEDUP_REMOVED lines=11> */
.L_x_127:
[----:B------:R-:W-:Y:S05]  /*0f80*/  @!P0 BRA `(.L_x_99) ;  /* 0x0000000000748947 */ /* 0x000fea0003800000 */
[----:B------:R-:W-:-:S07]  /*0f90*/  IMAD.MOV.U32 R3, RZ, RZ, 0x3b8 ;  /* 0x000003b8ff037424 */ /* 0x000fce00078e00ff */
.L_x_101:
[----:B------:R-:W-:Y:S02]  /*0fa0*/  VIADD R27, R3, 0x1 ;  /* 0x00000001031b7836 */ /* 0x000fe40000000000 */
[----:B------:R-:W-:Y:S02]  /*0fb0*/  IMAD R42, R42, 0x41a7, RZ ;  /* 0x000041a72a2a7824 */ /* 0x000fe400078e02ff */
[----:B------:R-:W0:Y:S01]  /*0fc0*/  I2F.U32.RP R22, R27 ;  /* 0x0000001b00167306 */ /* 0x000e220000209000 */
[----:B------:R-:W-:Y:S01]  /*0fd0*/  IMAD.MOV R29, RZ, RZ, -R27 ;  /* 0x000000ffff1d7224 */ /* 0x000fe200078e0a1b */
[----:B------:R-:W-:Y:S02]  /*0fe0*/  ISETP.NE.U32.AND P2, PT, R27, RZ, PT ;  /* 0x000000ff1b00720c */ /* 0x000fe40003f45070 */
[----:B------:R-:W-:-:S04]  /*0ff0*/  LOP3.LUT R42, R42, 0x7fffffff, RZ, 0xc0, !PT ;  /* 0x7fffffff2a2a7812 */ /* 0x000fc800078ec0ff */
[----:B0-----:R-:W0:Y:S02]  /*1000*/  MUFU.RCP R22, R22 ;  /* 0x0000001600167308 */ /* 0x001e240000001000 */
[----:B0-----:R-:W-:-:S06]  /*1010*/  VIADD R20, R22, 0xffffffe ;  /* 0x0ffffffe16147836 */ /* 0x001fcc0000000000 */
[----:B------:R0:W1:Y:S02]  /*1020*/  F2I.FTZ.U32.TRUNC.NTZ R21, R20 ;  /* 0x0000001400157305 */ /* 0x000064000021f000 */
[----:B0-----:R-:W-:Y:S02]  /*1030*/  IMAD.MOV.U32 R20, RZ, RZ, RZ ;  /* 0x000000ffff147224 */ /* 0x001fe400078e00ff */
[----:B-1----:R-:W-:-:S04]  /*1040*/  IMAD R29, R29, R21, RZ ;  /* 0x000000151d1d7224 */ /* 0x002fc800078e02ff */
[----:B------:R-:W-:-:S06]  /*1050*/  IMAD.HI.U32 R21, R21, R29, R20 ;  /* 0x0000001d15157227 */ /* 0x000fcc00078e0014 */
[----:B------:R-:W-:-:S04]  /*1060*/  IMAD.HI.U32 R21, R21, R42, RZ ;  /* 0x0000002a15157227 */ /* 0x000fc800078e00ff */
[----:B------:R-:W-:-:S04]  /*1070*/  IMAD.MOV R21, RZ, RZ, -R21 ;  /* 0x000000ffff157224 */ /* 0x000fc800078e0a15 */
[----:B------:R-:W-:-:S05]  /*1080*/  IMAD R22, R27, R21, R42 ;  /* 0x000000151b167224 */ /* 0x000fca00078e022a */
[----:B------:R-:W-:-:S13]  /*1090*/  ISETP.GE.U32.AND P0, PT, R22, R27, PT ;  /* 0x0000001b1600720c */ /* 0x000fda0003f06070 */
[----:B------:R-:W-:-:S05]  /*10a0*/  @P0 IMAD.IADD R22, R22, 0x1, -R27 ;  /* 0x0000000116160824 */ /* 0x000fca00078e0a1b */
[----:B------:R-:W-:-:S13]  /*10b0*/  ISETP.GE.U32.AND P0, PT, R22, R27, PT ;  /* 0x0000001b1600720c */ /* 0x000fda0003f06070 */
[----:B------:R-:W-:Y:S01]  /*10c0*/  @P0 IMAD.IADD R22, R22, 0x1, -R27 ;  /* 0x0000000116160824 */ /* 0x000fe200078e0a1b */
[----:B------:R-:W-:-:S04]  /*10d0*/  @!P2 LOP3.LUT R22, RZ, R27, RZ, 0x33, !PT ;  /* 0x0000001bff16a212 */ /* 0x000fc800078e33ff */
[----:B------:R-:W-:Y:S05]  /*10e0*/  NANOSLEEP R22 ;  /* 0x000000160000735d */ /* 0x000fea0003800000 */
[----:B------:R-:W2:Y:S01]  /*10f0*/  LD.E.64.STRONG.GPU R26, desc[UR8][R16.64+0x100] ;  /* 0x00010008101a7980 */ /* 0x000ea2000c10fb00 */
[----:B------:R-:W-:Y:S01]  /*1100*/  UMOV UR5, 0xffffffff ;  /* 0xffffffff00057882 */ /* 0x000fe20000000000 */
[----:B------:R-:W-:Y:S02]  /*1110*/  SHF.R.U32.HI R3, RZ, 0x1, R3 ;  /* 0x00000001ff037819 */ /* 0x000fe40000011603 */
[----:B--2---:R-:W-:Y:S01]  /*1120*/  ISETP.NE.AND P0, PT, R26, 0x63, PT ;  /* 0x000000631a00780c */ /* 0x004fe20003f05270 */
[----:B------:R-:W-:-:S12]  /*1130*/  BRA.DIV UR5, `(.L_x_100) ;  /* 0x0000003605187947 */ /* 0x000fd8000b800000 */
[----:B------:R-:W-:-:S13]  /*1140*/  VOTE.ANY P0, !P0 ;  /* 0x0000000000ff7806 */ /* 0x000fda0004000100 */
.L_x_130:
[----:B------:R-:W-:Y:S05]  /*1150*/  @P0 BRA `(.L_x_101) ;  /* 0xfffffffc00900947 */ /* 0x000fea000383ffff */
.L_x_99:
[----:B------:R-:W-:Y:S01]  /*1160*/  UMOV UR5, 0xffffffff ;  /* 0xffffffff00057882 */ /* 0x000fe20000000000 */
[----:B------:R-:W-:Y:S02]  /*1170*/  ISETP.NE.AND P0, PT, R26, 0x65, PT ;  /* 0x000000651a00780c */ /* 0x000fe40003f05270 */
[----:B------:R-:W-:Y:S11]  /*1180*/  BRA.DIV UR5, `(.L_x_102) ;  /* 0x0000003605247947 */ /* 0x000ff6000b800000 */
[----:B------:R-:W0:Y:S01]  /*1190*/  S2R R30, SR_GEMASK ;  /* 0x00000000001e7919 */ /* 0x000e220000003c00 */
[----:B------:R-:W-:Y:S01]  /*11a0*/  VOTE.ANY R21, PT, !P0 ;  /* 0x0000000000157806 */ /* 0x000fe200040e0100 */
[C---:B------:R-:W-:Y:S02]  /*11b0*/  VIADD R41, R39.reuse, 0x2 ;  /* 0x0000000227297836 */ /* 0x040fe40000000000 */
[C---:B------:R-:W-:Y:S02]  /*11c0*/  VIADD R43, R39.reuse, 0x4 ;  /* 0x00000004272b7836 */ /* 0x040fe40000000000 */
[C---:B------:R-:W-:Y:S02]  /*11d0*/  VIADD R44, R39.reuse, 0x8 ;  /* 0x00000008272c7836 */ /* 0x040fe40000000000 */
[----:B------:R-:W-:Y:S01]  /*11e0*/  VIADD R45, R39, 0x10 ;  /* 0x00000010272d7836 */ /* 0x000fe20000000000 */
[----:B0-----:R-:W-:-:S05]  /*11f0*/  LOP3.LUT R21, R21, 0x80000000, R30, 0xec, !PT ;  /* 0x8000000015157812 */ /* 0x001fca00078eec1e */
[----:B------:R-:W-:-:S05]  /*1200*/  VIADD R16, R21, 0xffffffff ;  /* 0xffffffff15107836 */ /* 0x000fca0000000000 */
[----:B------:R-:W-:-:S04]  /*1210*/  LOP3.LUT R16, R21, R16, RZ, 0xc, !PT ;  /* 0x0000001015107212 */ /* 0x000fc800078e0cff */
[----:B------:R0:W1:Y:S02]  /*1220*/  POPC R20, R16 ;  /* 0x0000001000147309 */ /* 0x0000640000000000 */
[----:B0-----:R-:W0:Y:S01]  /*1230*/  LDC.64 R16, c[0x0][0x390] ;  /* 0x0000e400ff107b82 */ /* 0x001e220000000a00 */
[----:B-1----:R-:W1:Y:S01]  /*1240*/  SHFL.DOWN PT, R22, R27, 0x1, R20 ;  /* 0x082000001b167989 */ /* 0x002e6200000e0014 */
[-C--:B------:R-:W-:Y:S02]  /*1250*/  ISETP.GE.AND P0, PT, R39, R20.reuse, PT ;  /* 0x000000142700720c */ /* 0x080fe40003f06270 */
[----:B------:R-:W-:Y:S02]  /*1260*/  ISETP.GT.AND P2, PT, R45, R20, PT ;  /* 0x000000142d00720c */ /* 0x000fe40003f44270 */
[----:B0-----:R-:W-:Y:S02]  /*1270*/  IADD3 R28, P3, PT, R16, 0x100, RZ ;  /* 0x00000100101c7810 */ /* 0x001fe40007f7e0ff */
[----:B-1----:R-:W-:-:S02]  /*1280*/  SEL R22, R22, RZ, !P0 ;  /* 0x000000ff16167207 */ /* 0x002fc40004000000 */
[----:B------:R-:W-:-:S03]  /*1290*/  ISETP.GT.AND P0, PT, R41, R20, PT ;  /* 0x000000142900720c */ /* 0x000fc60003f04270 */
[----:B------:R-:W-:-:S05]  /*12a0*/  IMAD.IADD R3, R22, 0x1, R27 ;  /* 0x0000000116037824 */ /* 0x000fca00078e021b */
[----:B------:R-:W0:Y:S02]  /*12b0*/  SHFL.DOWN PT, R22, R3, 0x2, R20 ;  /* 0x0840000003167989 */ /* 0x000e2400000e0014 */
[----:B0-----:R-:W-:Y:S02]  /*12c0*/  SEL R22, R22, RZ, !P0 ;  /* 0x000000ff16167207 */ /* 0x001fe40004000000 */
[----:B------:R-:W-:-:S03]  /*12d0*/  ISETP.GT.AND P0, PT, R43, R20, PT ;  /* 0x000000142b00720c */ /* 0x000fc60003f04270 */
[----:B------:R-:W-:Y:S02]  /*12e0*/  IMAD.IADD R29, R3, 0x1, R22 ;  /* 0x00000001031d7824 */ /* 0x000fe400078e0216 */
[----:B------:R-:W-:-:S03]  /*12f0*/  IMAD.X R3, RZ, RZ, R17, P3 ;  /* 0x000000ffff037224 */ /* 0x000fc600018e0611 */
        /* <DEDUP_REMOVED lines=10> */
[----:B0-----:R-:W-:-:S05]  /*13a0*/  SEL R22, R22, RZ, !P2 ;  /* 0x000000ff16167207 */ /* 0x001fca0005000000 */
[----:B------:R-:W-:-:S07]  /*13b0*/  IMAD.IADD R46, R47, 0x1, R22 ;  /* 0x000000012f2e7824 */ /* 0x000fce00078e0216 */
.L_x_139:
[----:B------:R-:W-:Y:S05]  /*13c0*/  @!P0 BRA `(.L_x_103) ;  /* 0x0000000400248947 */ /* 0x000fea0003800000 */
[----:B------:R-:W-:-:S07]  /*13d0*/  IMAD.MOV.U32 R29, RZ, RZ, 0x3b8 ;  /* 0x000003b8ff1d7424 */ /* 0x000fce00078e00ff */
.L_x_109:
[----:B------:R-:W-:Y:S02]  /*13e0*/  IMAD.MOV.U32 R16, RZ, RZ, R28 ;  /* 0x000000ffff107224 */ /* 0x000fe400078e001c */
[----:B------:R-:W-:Y:S02]  /*13f0*/  IMAD.MOV.U32 R17, RZ, RZ, R3 ;  /* 0x000000ffff117224 */ /* 0x000fe400078e0003 */
        /* <DEDUP_REMOVED lines=8> */
.L_x_142:
[----:B------:R-:W-:Y:S05]  /*1480*/  @!P0 BRA `(.L_x_105) ;  /* 0x0000000000748947 */ /* 0x000fea0003800000 */
[----:B------:R-:W-:-:S07]  /*1490*/  IMAD.MOV.U32 R22, RZ, RZ, R29 ;  /* 0x000000ffff167224 */ /* 0x000fce00078e001d */
.L_x_107:
        /* <DEDUP_REMOVED lines=27> */
.L_x_145:
[----:B------:R-:W-:Y:S05]  /*1650*/  @P0 BRA `(.L_x_107) ;  /* 0xfffffffc00900947 */ /* 0x000fea000383ffff */
.L_x_105:
[----:B------:R-:W-:Y:S01]  /*1660*/  UMOV UR5, 0xffffffff ;  /* 0xffffffff00057882 */ /* 0x000fe20000000000 */
[----:B------:R-:W-:Y:S02]  /*1670*/  ISETP.NE.AND P0, PT, R26, 0x65, PT ;  /* 0x000000651a00780c */ /* 0x000fe40003f05270 */
[----:B------:R-:W-:Y:S11]  /*1680*/  BRA.DIV UR5, `(.L_x_108) ;  /* 0x0000003605287947 */ /* 0x000ff6000b800000 */
[----:B------:R-:W-:Y:S01]  /*1690*/  VOTE.ANY R21, PT, !P0 ;  /* 0x0000000000157806 */ /* 0x000fe200040e0100 */
[----:B------:R-:W-:-:S03]  /*16a0*/  VIADD R40, R40, 0xffffffe0 ;  /* 0xffffffe028287836 */ /* 0x000fc60000000000 */
[----:B------:R-:W-:-:S05]  /*16b0*/  LOP3.LUT R21, R21, 0x80000000, R30, 0xec, !PT ;  /* 0x8000000015157812 */ /* 0x000fca00078eec1e */
        /* <DEDUP_REMOVED lines=25> */
.L_x_154:
[----:B------:R-:W-:Y:S05]  /*1850*/  @P0 BRA `(.L_x_109) ;  /* 0xfffffff800e00947 */ /* 0x000fea000383ffff */
.L_x_103:
        /* <DEDUP_REMOVED lines=8> */
[----:B0-----:R-:W-:-:S05]  /*18e0*/  @!P1 LEA R3, R16, R3, 0x18 ;  /* 0x0000000310039211 */ /* 0x001fca00078ec0ff */
[----:B------:R1:W-:Y:S04]  /*18f0*/  @!P1 STS [R3+0x8], R31 ;  /* 0x0000081f03009388 */ /* 0x0003e80000000800 */
[----:B------:R1:W-:Y:S01]  /*1900*/  @!P1 STS [R3+0x4], R46 ;  /* 0x0000042e03009388 */ /* 0x0003e20000000800 */
[----:B--2---:R-:W-:Y:S01]  /*1910*/  @!P0 LEA R17, R20, R17, 0x18 ;  /* 0x0000001114118211 */ /* 0x004fe200078ec0ff */
[----:B------:R-:W-:Y:S02]  /*1920*/  IMAD.MOV.U32 R20, RZ, RZ, R23 ;  /* 0x000000ffff147224 */ /* 0x000fe400078e0017 */
[----:B------:R-:W-:Y:S02]  /*1930*/  @!P0 IMAD.MOV.U32 R20, RZ, RZ, R46 ;  /* 0x000000ffff148224 */ /* 0x000fe400078e002e */
[----:B------:R1:W-:Y:S05]  /*1940*/  @!P0 STS [R17+0x4c], R46 ;  /* 0x00004c2e11008388 */ /* 0x0003ea0000000800 */
.L_x_97:
[----:B------:R-:W-:Y:S05]  /*1950*/  WARPSYNC.ALL ;  /* 0x0000000000007948 */ /* 0x000fea0003800000 */
[----:B------:R-:W0:Y:S08]  /*1960*/  S2UR UR6, SR_CgaCtaId ;  /* 0x00000000000679c3 */ /* 0x000e300000008800 */
[----:B------:R-:W-:Y:S06]  /*1970*/  BAR.SYNC.DEFER_BLOCKING 0x0 ;  /* 0x0000000000007b1d */ /* 0x000fec0000010000 */
[----:B------:R-:W-:Y:S01]  /*1980*/  UMOV UR5, 0x400 ;  /* 0x0000040000057882 */ /* 0x000fe20000000000 */
[----:B------:R-:W2:Y:S01]  /*1990*/  S2R R16, SR_TID.X ;  /* 0x0000000000107919 */ /* 0x000ea20000002100 */
[----:B0-----:R-:W-:-:S09]  /*19a0*/  ULEA UR5, UR6, UR5, 0x18 ;  /* 0x0000000506057291 */ /* 0x001fd2000f8ec0ff */
[----:B-1----:R-:W0:Y:S01]  /*19b0*/  LDS R3, [UR5+0x4c] ;  /* 0x00004c05ff037984 */ /* 0x002e220008000800 */
[----:B--2---:R-:W-:-:S04]  /*19c0*/  ISETP.NE.AND P0, PT, R16, RZ, PT ;  /* 0x000000ff1000720c */ /* 0x004fc80003f05270 */
[----:B0-----:R-:W-:-:S05]  /*19d0*/  SEL R3, R3, RZ, P0 ;  /* 0x000000ff03037207 */ /* 0x001fca0000000000 */
[----:B------:R-:W-:-:S07]  /*19e0*/  IMAD.IADD R44, R3, 0x1, R20 ;  /* 0x00000001032c7824 */ /* 0x000fce00078e0214 */
.L_x_96:
[----:B------:R-:W-:Y:S05]  /*19f0*/  BSYNC.RECONVERGENT B0 ;  /* 0x0000000000007941 */ /* 0x000fea0003800200 */
.L_x_94:
[----:B------:R-:W-:Y:S01]  /*1a00*/  IMAD.IADD R45, R36, 0x1, R44 ;  /* 0x00000001242d7824 */ /* 0x000fe200078e022c */
[----:B------:R-:W1:Y:S01]  /*1a10*/  S2R R3, SR_TID.X ;  /* 0x0000000000037919 */ /* 0x000e620000002100 */
[----:B------:R-:W2:Y:S01]  /*1a20*/  S2UR UR6, SR_CgaCtaId ;  /* 0x00000000000679c3 */ /* 0x000ea20000008800 */
[----:B------:R-:W-:Y:S01]  /*1a30*/  UMOV UR5, 0x400 ;  /* 0x0000040000057882 */ /* 0x000fe20000000000 */
[----:B0-----:R-:W-:Y:S01]  /*1a40*/  IMAD.IADD R16, R37, 0x1, R45 ;  /* 0x0000000125107824 */ /* 0x001fe200078e022d */
[----:B------:R-:W0:Y:S03]  /*1a50*/  S2R R24, SR_LANEID ;  /* 0x0000000000187919 */ /* 0x000e260000000000 */
[----:B------:R-:W-:Y:S02]  /*1a60*/  IMAD.IADD R17, R34, 0x1, R16 ;  /* 0x0000000122117824 */ /* 0x000fe400078e0210 */
[----:B------:R-:W-:Y:S02]  /*1a70*/  BAR.SYNC.DEFER_BLOCKING 0x0 ;  /* 0x0000000000007b1d */ /* 0x000fe40000010000 */
[----:B------:R-:W-:-:S04]  /*1a80*/  IMAD.IADD R22, R35, 0x1, R17 ;  /* 0x0000000123167824 */ /* 0x000fc800078e0211 */
[----:B------:R-:W-:-:S04]  /*1a90*/  IMAD.IADD R23, R32, 0x1, R22 ;  /* 0x0000000120177824 */ /* 0x000fc800078e0216 */
[----:B------:R-:W-:-:S04]  /*1aa0*/  IMAD.IADD R20, R33, 0x1, R23 ;  /* 0x0000000121147824 */ /* 0x000fc800078e0217 */
[----:B------:R-:W-:Y:S01]  /*1ab0*/  IMAD.IADD R21, R18, 0x1, R20 ;  /* 0x0000000112157824 */ /* 0x000fe200078e0214 */
[----:B--2---:R-:W-:-:S03]  /*1ac0*/  ULEA UR5, UR6, UR5, 0x18 ;  /* 0x0000000506057291 */ /* 0x004fc6000f8ec0ff */
[----:B------:R-:W-:Y:S01]  /*1ad0*/  IMAD.IADD R18, R19, 0x1, R21 ;  /* 0x0000000113127824 */ /* 0x000fe200078e0215 */
[----:B------:R-:W2:Y:S03]  /*1ae0*/  LDCU.64 UR6, c[0x0][0x388] ;  /* 0x00007100ff0677ac */ /* 0x000ea60008000a00 */
[----:B------:R-:W-:Y:S01]  /*1af0*/  IMAD.IADD R19, R14, 0x1, R18 ;  /* 0x000000010e137824 */ /* 0x000fe200078e0212 */
[----:B-1----:R-:W-:-:S03]  /*1b00*/  SHF.R.U32.HI R3, RZ, 0x5, R3 ;  /* 0x00000005ff037819 */ /* 0x002fc60000011603 */
[----:B------:R-:W-:Y:S02]  /*1b10*/  IMAD.IADD R14, R15, 0x1, R19 ;  /* 0x000000010f0e7824 */ /* 0x000fe400078e0213 */
[----:B0-----:R-:W-:Y:S02]  /*1b20*/  IMAD R3, R3, 0x2c0, R24 ;  /* 0x000002c003037824 */ /* 0x001fe400078e0218 */
[----:B------:R-:W-:-:S03]  /*1b30*/  IMAD.IADD R15, R12, 0x1, R14 ;  /* 0x000000010c0f7824 */ /* 0x000fc600078e020e */
[----:B------:R-:W-:Y:S01]  /*1b40*/  LEA R49, R3, UR5, 0x2 ;  /* 0x0000000503317c11 */ /* 0x000fe2000f8e10ff */
[----:B------:R-:W-:Y:S01]  /*1b50*/  IMAD.IADD R12, R13, 0x1, R15 ;  /* 0x000000010d0c7824 */ /* 0x000fe200078e020f */
[----:B--2---:R-:W-:-:S03]  /*1b60*/  IADD3 R38, P0, PT, R38, UR6, RZ ;  /* 0x0000000626267c10 */ /* 0x004fc6000ff1e0ff */
[----:B------:R-:W-:Y:S02]  /*1b70*/  IMAD.IADD R13, R10, 0x1, R12 ;  /* 0x000000010a0d7824 */ /* 0x000fe400078e020c */
[----:B------:R-:W-:Y:S01]  /*1b80*/  IMAD R24, R24, 0x54, R49 ;  /* 0x0000005418187824 */ /* 0x000fe200078e0231 */
[----:B------:R-:W-:Y:S01]  /*1b90*/  IADD3.X R39, PT, PT, R0, UR7, RZ, P0, !PT ;  /* 0x0000000700277c10 */ /* 0x000fe200087fe4ff */
[----:B------:R-:W-:-:S03]  /*1ba0*/  IMAD.IADD R10, R11, 0x1, R13 ;  /* 0x000000010b0a7824 */ /* 0x000fc600078e020d */
[----:B------:R-:W-:Y:S01]  /*1bb0*/  STS.64 [R24], R44 ;  /* 0x0000002c18007388 */ /* 0x000fe20000000a00 */
[----:B------:R-:W-:-:S03]  /*1bc0*/  IMAD.IADD R11, R8, 0x1, R10 ;  /* 0x00000001080b7824 */ /* 0x000fc600078e020a */
[----:B------:R-:W-:Y:S01]  /*1bd0*/  STS.64 [R24+0x8], R16 ;  /* 0x0000081018007388 */ /* 0x000fe20000000a00 */
        /* <DEDUP_REMOVED lines=11> */
[----:B------:R-:W-:Y:S04]  /*1c90*/  STS.64 [R24+0x38], R10 ;  /* 0x0000380a18007388 */ /* 0x000fe80000000a00 */
[----:B------:R-:W-:Y:S04]  /*1ca0*/  STS.64 [R24+0x40], R8 ;  /* 0x0000400818007388 */ /* 0x000fe80000000a00 */
[----:B------:R-:W-:Y:S04]  /*1cb0*/  STS.64 [R24+0x48], R6 ;  /* 0x0000480618007388 */ /* 0x000fe80000000a00 */
[----:B------:R-:W-:Y:S01]  /*1cc0*/  STS.64 [R24+0x50], R4 ;  /* 0x0000500418007388 */ /* 0x000fe20000000a00 */
[----:B------:R-:W-:-:S03]  /*1cd0*/  NOP ;  /* 0x0000000000007918 */ /* 0x000fc60000000000 */
[----:B------:R-:W0:Y:S04]  /*1ce0*/  LDS R3, [R49] ;  /* 0x0000000031037984 */ /* 0x000e280000000800 */
[----:B------:R-:W1:Y:S04]  /*1cf0*/  LDS R17, [R49+0x80] ;  /* 0x0000800031117984 */ /* 0x000e680000000800 */
        /* <DEDUP_REMOVED lines=43> */
.L_x_93:
[----:B------:R-:W-:-:S13]  /*1fb0*/  ISETP.NE.AND P0, PT, R0, RZ, PT ;  /* 0x000000ff0000720c */ /* 0x000fda0003f05270 */
[----:B------:R-:W-:Y:S05]  /*1fc0*/  @!P0 EXIT ;  /* 0x000000000000894d */ /* 0x000fea0003800000 */
[----:B------:R-:W0:Y:S02]  /*1fd0*/  LDC.64 R4, c[0x0][0x380] ;  /* 0x0000e000ff047b82 */ /* 0x000e240000000a00 */
[----:B0-----:R-:W-:-:S05]  /*1fe0*/  IMAD.WIDE.U32 R4, R7, 0x4, R4 ;  /* 0x0000000407047825 */ /* 0x001fca00078e0004 */
[----:B------:R0:W2:Y:S01]  /*1ff0*/  LDG.E R6, desc[UR8][R4.64] ;  /* 0x0000000804067981 */ /* 0x0000a2000c1e1900 */
[----:B------:R-:W3:Y:S02]  /*2000*/  S2R R2, SR_TID.X ;  /* 0x0000000000027919 */ /* 0x000ee40000002100 */
[C---:B---3--:R-:W-:Y:S02]  /*2010*/  LOP3.LUT R3, R2.reuse, 0x1f, RZ, 0xc0, !PT ;  /* 0x0000001f02037812 */ /* 0x048fe400078ec0ff */
[----:B------:R-:W-:-:S05]  /*2020*/  LOP3.LUT R8, R2, 0x3e0, RZ, 0xc0, !PT ;  /* 0x000003e002087812 */ /* 0x000fca00078ec0ff */
[----:B------:R-:W-:-:S04]  /*2030*/  IMAD R3, R8, 0x16, R3 ;  /* 0x0000001608037824 */ /* 0x000fc800078e0203 */
[C---:B------:R-:W-:Y:S01]  /*2040*/  VIADD R7, R3.reuse, 0x20 ;  /* 0x0000002003077836 */ /* 0x040fe20000000000 */
[C---:B------:R-:W-:Y:S01]  /*2050*/  ISETP.GE.U32.AND P6, PT, R3.reuse, R0, PT ;  /* 0x000000000300720c */ /* 0x040fe20003fc6070 */
[C---:B------:R-:W-:Y:S01]  /*2060*/  VIADD R9, R3.reuse, 0x40 ;  /* 0x0000004003097836 */ /* 0x040fe20000000000 */
[C---:B0-----:R-:W-:Y:S01]  /*2070*/  LEA R4, P1, R3.reuse, R4, 0x2 ;  /* 0x0000000403047211 */ /* 0x041fe200078210ff */
[----:B------:R-:W-:Y:S01]  /*2080*/  VIADD R11, R3, 0x60 ;  /* 0x00000060030b7836 */ /* 0x000fe20000000000 */
[-C--:B------:R-:W-:Y:S01]  /*2090*/  ISETP.GE.U32.AND P5, PT, R7, R0.reuse, PT ;  /* 0x000000000700720c */ /* 0x080fe20003fa6070 */
[----:B------:R-:W-:Y:S01]  /*20a0*/  VIADD R7, R3, 0x80 ;  /* 0x0000008003077836 */ /* 0x000fe20000000000 */
[-C--:B------:R-:W-:Y:S01]  /*20b0*/  ISETP.GE.U32.AND P0, PT, R9, R0.reuse, PT ;  /* 0x000000000900720c */ /* 0x080fe20003f06070 */
[----:B------:R-:W-:Y:S01]  /*20c0*/  IMAD.X R5, RZ, RZ, R5, P1 ;  /* 0x000000ffff057224 */ /* 0x000fe200008e0605 */
[-C--:B------:R-:W-:Y:S01]  /*20d0*/  ISETP.GE.U32.AND P4, PT, R11, R0.reuse, PT ;  /* 0x000000000b00720c */ /* 0x080fe20003f86070 */
[----:B------:R-:W-:Y:S01]  /*20e0*/  VIADD R9, R3, 0xa0 ;  /* 0x000000a003097836 */ /* 0x000fe20000000000 */
[----:B------:R-:W-:Y:S01]  /*20f0*/  ISETP.GE.U32.AND P3, PT, R7, R0, PT ;  /* 0x000000000700720c */ /* 0x000fe20003f66070 */
[----:B------:R-:W-:-:S03]  /*2100*/  VIADD R7, R3, 0xc0 ;  /* 0x000000c003077836 */ /* 0x000fc60000000000 */
[-C--:B------:R-:W-:Y:S01]  /*2110*/  ISETP.GE.U32.AND P2, PT, R9, R0.reuse, PT ;  /* 0x000000000900720c */ /* 0x080fe20003f46070 */
[----:B------:R-:W-:Y:S01]  /*2120*/  VIADD R9, R3, 0x100 ;  /* 0x0000010003097836 */ /* 0x000fe20000000000 */
[-C--:B------:R-:W-:Y:S01]  /*2130*/  ISETP.GE.U32.AND P1, PT, R7, R0.reuse, PT ;  /* 0x000000000700720c */ /* 0x080fe20003f26070 */
[C---:B------:R-:W-:Y:S02]  /*2140*/  VIADD R7, R3.reuse, 0xe0 ;  /* 0x000000e003077836 */ /* 0x040fe40000000000 */
[----:B------:R-:W-:Y:S02]  /*2150*/  VIADD R39, R3, 0x2a0 ;  /* 0x000002a003277836 */ /* 0x000fe40000000000 */
[----:B--2---:R-:W-:Y:S02]  /*2160*/  IMAD.MOV.U32 R16, RZ, RZ, R6 ;  /* 0x000000ffff107224 */ /* 0x004fe400078e0006 */
[----:B------:R-:W2:Y:S01]  /*2170*/  @!P6 LDG.E R6, desc[UR8][R4.64] ;  /* 0x000000080406e981 */ /* 0x000ea2000c1e1900 */
[----:B------:R-:W-:Y:S01]  /*2180*/  ISETP.GE.U32.AND P6, PT, R7, R0, PT ;  /* 0x000000000700720c */ /* 0x000fe20003fc6070 */
[----:B------:R-:W-:-:S02]  /*2190*/  IMAD.MOV.U32 R10, RZ, RZ, R16 ;  /* 0x000000ffff0a7224 */ /* 0x000fc400078e0010 */
[----:B------:R-:W-:Y:S02]  /*21a0*/  VIADD R7, R3, 0x120 ;  /* 0x0000012003077836 */ /* 0x000fe40000000000 */
[--C-:B------:R-:W-:Y:S02]  /*21b0*/  IMAD.MOV.U32 R12, RZ, RZ, R16.reuse ;  /* 0x000000ffff0c7224 */ /* 0x100fe400078e0010 */
[----:B------:R-:W3:Y:S01]  /*21c0*/  @!P0 LDG.E R10, desc[UR8][R4.64+0x100] ;  /* 0x00010008040a8981 */ /* 0x000ee2000c1e1900 */
[-C--:B------:R-:W-:Y:S01]  /*21d0*/  ISETP.GE.U32.AND P0, PT, R7, R0.reuse, PT ;  /* 0x000000000700720c */ /* 0x080fe20003f06070 */
[----:B------:R-:W-:Y:S02]  /*21e0*/  VIADD R7, R3, 0x140 ;  /* 0x0000014003077836 */ /* 0x000fe40000000000 */
[--C-:B------:R-:W-:Y:S01]  /*21f0*/  IMAD.MOV.U32 R8, RZ, RZ, R16.reuse ;  /* 0x000000ffff087224 */ /* 0x100fe200078e0010 */
[----:B------:R-:W4:Y:S01]  /*2200*/  @!P4 LDG.E R12, desc[UR8][R4.64+0x180] ;  /* 0x00018008040cc981 */ /* 0x000f22000c1e1900 */
[----:B------:R-:W-:Y:S01]  /*2210*/  IMAD.MOV.U32 R18, RZ, RZ, R16 ;  /* 0x000000ffff127224 */ /* 0x000fe200078e0010 */
[----:B------:R-:W-:Y:S01]  /*2220*/  ISETP.GE.U32.AND P4, PT, R7, R0, PT ;  /* 0x000000000700720c */ /* 0x000fe20003f86070 */
[----:B------:R-:W-:-:S02]  /*2230*/  VIADD R7, R3, 0x180 ;  /* 0x0000018003077836 */ /* 0x000fc40000000000 */
[----:B------:R-:W4:Y:S01]  /*2240*/  @!P5 LDG.E R8, desc[UR8][R4.64+0x80] ;  /* 0x000080080408d981 */ /* 0x000f22000c1e1900 */
[-C--:B------:R-:W-:Y:S01]  /*2250*/  ISETP.GE.U32.AND P5, PT, R9, R0.reuse, PT ;  /* 0x000000000900720c */ /* 0x080fe20003fa6070 */
[--C-:B------:R-:W-:Y:S02]  /*2260*/  IMAD.MOV.U32 R20, RZ, RZ, R16.reuse ;  /* 0x000000ffff147224 */ /* 0x100fe400078e0010 */
[----:B------:R-:W4:Y:S01]  /*2270*/  @!P2 LDG.E R18, desc[UR8][R4.64+0x280] ;  /* 0x000280080412a981 */ /* 0x000f22000c1e1900 */
[-C--:B------:R-:W-:Y:S01]  /*2280*/  ISETP.GE.U32.AND P2, PT, R7, R0.reuse, PT ;  /* 0x000000000700720c */ /* 0x080fe20003f46070 */
[C---:B------:R-:W-:Y:S02]  /*2290*/  VIADD R7, R3.reuse, 0x1a0 ;  /* 0x000001a003077836 */ /* 0x040fe40000000000 */
[--C-:B------:R-:W-:Y:S01]  /*22a0*/  IMAD.MOV.U32 R14, RZ, RZ, R16.reuse ;  /* 0x000000ffff0e7224 */ /* 0x100fe200078e0010 */
[----:B------:R-:W4:Y:S01]  /*22b0*/  @!P1 LDG.E R20, desc[UR8][R4.64+0x300] ;  /* 0x0003000804149981 */ /* 0x000f22000c1e1900 */
[----:B------:R-:W-:Y:S01]  /*22c0*/  VIADD R9, R3, 0x160 ;  /* 0x0000016003097836 */ /* 0x000fe20000000000 */
[----:B------:R-:W-:Y:S01]  /*22d0*/  ISETP.GE.U32.AND P1, PT, R7, R0, PT ;  /* 0x000000000700720c */ /* 0x000fe20003f26070 */
[----:B------:R-:W-:-:S02]  /*22e0*/  IMAD.MOV.U32 R24, RZ, RZ, R16 ;  /* 0x000000ffff187224 */ /* 0x000fc400078e0010 */
[----:B------:R-:W-:Y:S01]  /*22f0*/  VIADD R7, R3, 0x1e0 ;  /* 0x000001e003077836 */ /* 0x000fe20000000000 */
[----:B------:R-:W4:Y:S01]  /*2300*/  @!P3 LDG.E R14, desc[UR8][R4.64+0x200] ;  /* 0x00020008040eb981 */ /* 0x000f22000c1e1900 */
[--C-:B------:R-:W-:Y:S01]  /*2310*/  IMAD.MOV.U32 R22, RZ, RZ, R16.reuse ;  /* 0x000000ffff167224 */ /* 0x100fe200078e0010 */
[-C--:B------:R-:W-:Y:S01]  /*2320*/  ISETP.GE.U32.AND P3, PT, R9, R0.reuse, PT ;  /* 0x000000000900720c */ /* 0x080fe20003f66070 */
[----:B------:R-:W-:Y:S01]  /*2330*/  VIADD R9, R3, 0x1c0 ;  /* 0x000001c003097836 */ /* 0x000fe20000000000 */
[----:B------:R-:W4:Y:S01]  /*2340*/  @!P5 LDG.E R24, desc[UR8][R4.64+0x400] ;  /* 0x000400080418d981 */ /* 0x000f22000c1e1900 */
[--C-:B------:R-:W-:Y:S01]  /*2350*/  IMAD.MOV.U32 R26, RZ, RZ, R16.reuse ;  /* 0x000000ffff1a7224 */ /* 0x100fe200078e0010 */
[-C--:B------:R-:W-:Y:S01]  /*2360*/  ISETP.GE.U32.AND P5, PT, R7, R0.reuse, PT ;  /* 0x000000000700720c */ /* 0x080fe20003fa6070 */
[----:B------:R-:W-:Y:S01]  /*2370*/  VIADD R7, R3, 0x200 ;  /* 0x0000020003077836 */ /* 0x000fe20000000000 */
[----:B------:R-:W4:Y:S01]  /*2380*/  @!P6 LDG.E R22, desc[UR8][R4.64+0x380] ;  /* 0x000380080416e981 */ /* 0x000f22000c1e1900 */
[----:B------:R-:W-:Y:S01]  /*2390*/  ISETP.GE.U32.AND P6, PT, R9, R0, PT ;  /* 0x000000000900720c */ /* 0x000fe20003fc6070 */
[----:B------:R-:W-:-:S02]  /*23a0*/  IMAD.MOV.U32 R28, RZ, RZ, R16 ;  /* 0x000000ffff1c7224 */ /* 0x000fc400078e0010 */
[--C-:B------:R-:W-:Y:S01]  /*23b0*/  IMAD.MOV.U32 R30, RZ, RZ, R16.reuse ;  /* 0x000000ffff1e7224 */ /* 0x100fe200078e0010 */
[----:B------:R-:W4:Y:S01]  /*23c0*/  @!P0 LDG.E R26, desc[UR8][R4.64+0x480] ;  /* 0x00048008041a8981 */ /* 0x000f22000c1e1900 */
[-C--:B------:R-:W-:Y:S01]  /*23d0*/  ISETP.GE.U32.AND P0, PT, R7, R0.reuse, PT ;  /* 0x000000000700720c */ /* 0x080fe20003f06070 */
[C---:B------:R-:W-:Y:S02]  /*23e0*/  VIADD R9, R3.reuse, 0x220 ;  /* 0x0000022003097836 */ /* 0x040fe40000000000 */
[----:B------:R-:W-:Y:S01]  /*23f0*/  VIADD R7, R3, 0x240 ;  /* 0x0000024003077836 */ /* 0x000fe20000000000 */
[----:B------:R-:W4:Y:S01]  /*2400*/  @!P4 LDG.E R28, desc[UR8][R4.64+0x500] ;  /* 0x00050008041cc981 */ /* 0x000f22000c1e1900 */
[--C-:B------:R-:W-:Y:S01]  /*2410*/  IMAD.MOV.U32 R32, RZ, RZ, R16.reuse ;  /* 0x000000ffff207224 */ /* 0x100fe200078e0010 */
[-C--:B------:R-:W-:Y:S01]  /*2420*/  ISETP.GE.U32.AND P4, PT, R9, R0.reuse, PT ;  /* 0x000000000900720c */ /* 0x080fe20003f86070 */
[--C-:B------:R-:W-:Y:S01]  /*2430*/  IMAD.MOV.U32 R34, RZ, RZ, R16.reuse ;  /* 0x000000ffff227224 */ /* 0x100fe200078e0010 */
[----:B------:R-:W4:Y:S01]  /*2440*/  @!P3 LDG.E R30, desc[UR8][R4.64+0x580] ;  /* 0x00058008041eb981 */ /* 0x000f22000c1e1900 */
[----:B------:R-:W-:Y:S01]  /*2450*/  IMAD.MOV.U32 R36, RZ, RZ, R16 ;  /* 0x000000ffff247224 */ /* 0x000fe200078e0010 */
[----:B------:R-:W-:Y:S01]  /*2460*/  ISETP.GE.U32.AND P3, PT, R7, R0, PT ;  /* 0x000000000700720c */ /* 0x000fe20003f66070 */
[C---:B------:R-:W-:Y:S01]  /*2470*/  VIADD R7, R3.reuse, 0x260 ;  /* 0x0000026003077836 */ /* 0x040fe20000000000 */
[----:B------:R-:W4:Y:S01]  /*2480*/  @!P2 LDG.E R32, desc[UR8][R4.64+0x600] ;  /* 0x000600080420a981 */ /* 0x000f22000c1e1900 */
[----:B------:R-:W-:-:S03]  /*2490*/  VIADD R9, R3, 0x280 ;  /* 0x0000028003097836 */ /* 0x000fc60000000000 */
[----:B------:R-:W4:Y:S01]  /*24a0*/  @!P1 LDG.E R34, desc[UR8][R4.64+0x680] ;  /* 0x0006800804229981 */ /* 0x000f22000c1e1900 */
[-C--:B------:R-:W-:Y:S02]  /*24b0*/  ISETP.GE.U32.AND P2, PT, R7, R0.reuse, PT ;  /* 0x000000000700720c */ /* 0x080fe40003f46070 */
[-C--:B------:R-:W-:Y:S01]  /*24c0*/  ISETP.GE.U32.AND P1, PT, R9, R0.reuse, PT ;  /* 0x000000000900720c */ /* 0x080fe20003f26070 */
[----:B------:R-:W4:Y:S01]  /*24d0*/  @!P6 LDG.E R36, desc[UR8][R4.64+0x700] ;  /* 0x000700080424e981 */ /* 0x000f22000c1e1900 */
[----:B------:R-:W-:Y:S01]  /*24e0*/  ISETP.GE.U32.AND P6, PT, R39, R0, PT ;  /* 0x000000002700720c */ /* 0x000fe20003fc6070 */
[--C-:B------:R-:W-:Y:S02]  /*24f0*/  IMAD.MOV.U32 R46, RZ, RZ, R16.reuse ;  /* 0x000000ffff2e7224 */ /* 0x100fe400078e0010 */
[--C-:B------:R-:W-:Y:S02]  /*2500*/  IMAD.MOV.U32 R48, RZ, RZ, R16.reuse ;  /* 0x000000ffff307224 */ /* 0x100fe400078e0010 */
[----:B------:R-:W-:-:S02]  /*2510*/  IMAD.MOV.U32 R50, RZ, RZ, R16 ;  /* 0x000000ffff327224 */ /* 0x000fc400078e0010 */
        /* <DEDUP_REMOVED lines=13> */
[----:B------:R-:W-:Y:S01]  /*25f0*/  UMOV UR4, 0x400 ;  /* 0x0000040000047882 */ /* 0x000fe20000000000 */
[----:B------:R-:W-:Y:S01]  /*2600*/  ISETP.NE.AND P0, PT, R42, RZ, PT ;  /* 0x000000ff2a00720c */ /* 0x000fe20003f05270 */
[----:B-1----:R-:W-:-:S02]  /*2610*/  ULEA UR4, UR5, UR4, 0x18 ;  /* 0x0000000405047291 */ /* 0x002fc4000f8ec0ff */
[----:B0-----:R-:W-:-:S05]  /*2620*/  IMAD R41, R43, 0x2c0, R38 ;  /* 0x000002c02b297824 */ /* 0x001fca00078e0226 */
        /* <DEDUP_REMOVED lines=39> */
[----:B------:R-:W-:Y:S02]  /*28a0*/  ISETP.NE.AND P1, PT, R38, 0x1f, PT ;  /* 0x0000001f2600780c */ /* 0x000fe40003f25270 */
[----:B---3--:R-:W-:Y:S02]  /*28b0*/  IADD3 R16, PT, PT, R8, R7, R16 ;  /* 0x0000000708107210 */ /* 0x008fe40007ffe010 */
[----:B------:R-:W-:Y:S02]  /*28c0*/  ISETP.NE.AND P2, PT, R43, 0xb, PT ;  /* 0x0000000b2b00780c */ /* 0x000fe40003f45270 */
        /* <DEDUP_REMOVED lines=52> */
[----:B------:R-:W-:Y:S02]  /*2c10*/  ISETP.NE.AND P1, PT, R38, RZ, PT ;  /* 0x000000ff2600720c */ /* 0x000fe40003f25270 */
[----:B------:R-:W-:Y:S01]  /*2c20*/  SEL R16, R25, R16, !P0 ;  /* 0x0000001019107207 */ /* 0x000fe20004000000 */
[----:B------:R-:W-:Y:S01]  /*2c30*/  @!P2 IMAD.IADD R16, R26, 0x1, R25 ;  /* 0x000000011a10a824 */ /* 0x000fe200078e0219 */
[----:B------:R-:W-:-:S02]  /*2c40*/  ISETP.GE.U32.AND P0, PT, R2, 0x20, PT ;  /* 0x000000200200780c */ /* 0x000fc40003f06070 */
[----:B------:R-:W-:Y:S02]  /*2c50*/  SEL R37, R37, RZ, P1 ;  /* 0x000000ff25257207 */ /* 0x000fe40000800000 */
[----:B------:R-:W-:-:S04]  /*2c60*/  SEL R17, R16, RZ, P0 ;  /* 0x000000ff10117207 */ /* 0x000fc80000000000 */
[----:B-----5:R-:W-:Y:S01]  /*2c70*/  IADD3 R44, PT, PT, R17, R37, R44 ;  /* 0x00000025112c7210 */ /* 0x020fe20007ffe02c */
[----:B------:R-:W-:Y:S06]  /*2c80*/  BRA `(.L_x_111) ;  /* 0x0000000c00e87947 */ /* 0x000fec0003800000 */
.L_x_110:
[----:B0-2---:R-:W-:Y:S02]  /*2c90*/  IADD3 R16, PT, PT, R6, R5, R4 ;  /* 0x0000000506107210 */ /* 0x005fe40007ffe004 */
[----:B------:R-:W-:Y:S02]  /*2ca0*/  ISETP.NE.AND P1, PT, R38, 0x1f, PT ;  /* 0x0000001f2600780c */ /* 0x000fe40003f25270 */
        /* <DEDUP_REMOVED lines=52> */
[----:B------:R-:W-:Y:S01]  /*2ff0*/  SEL R16, R23, R16, !P0 ;  /* 0x0000001017107207 */ /* 0x000fe20004000000 */
[----:B------:R-:W-:Y:S01]  /*3000*/  IMAD.IADD R23, R44, 0x1, -R37 ;  /* 0x000000012c177824 */ /* 0x000fe200078e0a25 */
[C---:B------:R-:W-:Y:S02]  /*3010*/  ISETP.NE.AND P0, PT, R43.reuse, 0xa, PT ;  /* 0x0000000a2b00780c */ /* 0x040fe40003f05270 */
[----:B------:R-:W-:Y:S02]  /*3020*/  SEL R16, R24, R16, !P1 ;  /* 0x0000001018107207 */ /* 0x000fe40004800000 */
[----:B------:R-:W-:Y:S02]  /*3030*/  ISETP.NE.AND P1, PT, R43, 0xb, PT ;  /* 0x0000000b2b00780c */ /* 0x000fe40003f25270 */
[----:B------:R-:W-:Y:S02]  /*3040*/  SEL R16, R25, R16, !P0 ;  /* 0x0000001019107207 */ /* 0x000fe40004000000 */
[----:B------:R-:W-:-:S02]  /*3050*/  ISETP.GT.U32.AND P0, PT, R2, 0x1f, PT ;  /* 0x0000001f0200780c */ /* 0x000fc40003f04070 */
[----:B------:R-:W-:Y:S02]  /*3060*/  SEL R17, R23, RZ, P2 ;  /* 0x000000ff17117207 */ /* 0x000fe40001000000 */
        /* <DEDUP_REMOVED lines=20> */
.L_x_157:
[----:B------:R-:W-:Y:S05]  /*31b0*/  @!P0 BRA `(.L_x_114) ;  /* 0x0000000000748947 */ /* 0x000fea0003800000 */
[----:B------:R-:W-:-:S07]  /*31c0*/  IMAD.MOV.U32 R20, RZ, RZ, 0x3b8 ;  /* 0x000003b8ff147424 */ /* 0x000fce00078e00ff */
.L_x_116:
        /* <DEDUP_REMOVED lines=27> */
.L_x_160:
[----:B------:R-:W-:Y:S05]  /*3380*/  @P0 BRA `(.L_x_116) ;  /* 0xfffffffc00900947 */ /* 0x000fea000383ffff */
.L_x_114:
[----:B------:R-:W-:Y:S01]  /*3390*/  UMOV UR5, 0xffffffff ;  /* 0xffffffff00057882 */ /* 0x000fe20000000000 */
[----:B------:R-:W-:Y:S02]  /*33a0*/  ISETP.NE.AND P0, PT, R18, 0x65, PT ;  /* 0x000000651200780c */ /* 0x000fe40003f05270 */
[----:B------:R-:W-:Y:S11]  /*33b0*/  BRA.DIV UR5, `(.L_x_117) ;  /* 0x0000001e05047947 */ /* 0x000ff6000b800000 */
[----:B------:R-:W0:Y:S01]  /*33c0*/  S2R R26, SR_GEMASK ;  /* 0x00000000001a7919 */ /* 0x000e220000003c00 */
[----:B------:R-:W-:Y:S01]  /*33d0*/  VOTE.ANY R21, PT, !P0 ;  /* 0x0000000000157806 */ /* 0x000fe200040e0100 */
[----:B------:R-:W-:-:S03]  /*33e0*/  VIADD R17, R38, 0x2 ;  /* 0x0000000226117836 */ /* 0x000fc60000000000 */
[----:B0-----:R-:W-:-:S05]  /*33f0*/  LOP3.LUT R21, R21, 0x80000000, R26, 0xec, !PT ;  /* 0x8000000015157812 */ /* 0x001fca00078eec1a */
[----:B------:R-:W-:-:S05]  /*3400*/  VIADD R16, R21, 0xffffffff ;  /* 0xffffffff15107836 */ /* 0x000fca0000000000 */
[----:B------:R-:W-:Y:S01]  /*3410*/  LOP3.LUT R16, R21, R16, RZ, 0xc, !PT ;  /* 0x0000001015107212 */ /* 0x000fe200078e0cff */
[----:B------:R-:W-:-:S03]  /*3420*/  VIADD R21, R38, 0x10 ;  /* 0x0000001026157836 */ /* 0x000fc60000000000 */
[----:B------:R-:W0:Y:S02]  /*3430*/  POPC R20, R16 ;  /* 0x0000001000147309 */ /* 0x000e240000000000 */
[----:B0-----:R-:W0:Y:S01]  /*3440*/  SHFL.DOWN PT, R22, R19, 0x1, R20 ;  /* 0x0820000013167989 */ /* 0x001e2200000e0014 */
[-C--:B------:R-:W-:Y:S02]  /*3450*/  ISETP.GE.AND P0, PT, R38, R20.reuse, PT ;  /* 0x000000142600720c */ /* 0x080fe40003f06270 */
[-C--:B------:R-:W-:Y:S02]  /*3460*/  ISETP.GT.AND P2, PT, R21, R20.reuse, PT ;  /* 0x000000141500720c */ /* 0x080fe40003f44270 */
[----:B0-----:R-:W-:Y:S02]  /*3470*/  SEL R22, R22, RZ, !P0 ;  /* 0x000000ff16167207 */ /* 0x001fe40004000000 */
[----:B------:R-:W-:Y:S01]  /*3480*/  ISETP.GT.AND P0, PT, R17, R20, PT ;  /* 0x000000141100720c */ /* 0x000fe20003f04270 */
[----:B------:R-:W-:-:S02]  /*3490*/  VIADD R17, R38, 0x4 ;  /* 0x0000000426117836 */ /* 0x000fc40000000000 */
        /* <DEDUP_REMOVED lines=8> */
[----:B------:R-:W-:Y:S02]  /*3520*/  ISETP.GT.AND P0, PT, R17, R20, PT ;  /* 0x000000141100720c */ /* 0x000fe40003f04270 */
[----:B------:R-:W0:Y:S01]  /*3530*/  LDC.64 R16, c[0x0][0x390] ;  /* 0x0000e400ff107b82 */ /* 0x000e220000000a00 */
[----:B------:R-:W-:-:S05]  /*3540*/  IMAD.IADD R19, R45, 0x1, R22 ;  /* 0x000000012d137824 */ /* 0x000fca00078e0216 */
[----:B------:R-:W1:Y:S01]  /*3550*/  SHFL.DOWN PT, R22, R19, 0x8, R20 ;  /* 0x0900000013167989 */ /* 0x000e6200000e0014 */
[----:B0-----:R-:W-:-:S05]  /*3560*/  IADD3 R44, P3, PT, R16, 0x100, RZ ;  /* 0x00000100102c7810 */ /* 0x001fca0007f7e0ff */
[----:B------:R-:W-:Y:S01]  /*3570*/  IMAD.X R45, RZ, RZ, R17, P3 ;  /* 0x000000ffff2d7224 */ /* 0x000fe200018e0611 */
[----:B-1----:R-:W-:Y:S02]  /*3580*/  SEL R22, R22, RZ, !P0 ;  /* 0x000000ff16167207 */ /* 0x002fe40004000000 */
[----:B------:R-:W-:-:S03]  /*3590*/  ISETP.NE.AND P0, PT, R18, 0x65, PT ;  /* 0x000000651200780c */ /* 0x000fc60003f05270 */
[----:B------:R-:W-:-:S05]  /*35a0*/  IMAD.IADD R43, R19, 0x1, R22 ;  /* 0x00000001132b7824 */ /* 0x000fca00078e0216 */
[----:B------:R-:W0:Y:S05]  /*35b0*/  SHFL.DOWN PT, R22, R43, 0x10, R20 ;  /* 0x0a0000002b167989 */ /* 0x000e2a00000e0014 */
[----:B------:R-:W-:Y:S02]  /*35c0*/  VOTE.ALL P0, P0 ;  /* 0x0000000000ff7806 */ /* 0x000fe40000000000 */
[----:B0-----:R-:W-:-:S05]  /*35d0*/  SEL R22, R22, RZ, !P2 ;  /* 0x000000ff16167207 */ /* 0x001fca0005000000 */
[----:B------:R-:W-:-:S07]  /*35e0*/  IMAD.IADD R46, R43, 0x1, R22 ;  /* 0x000000012b2e7824 */ /* 0x000fce00078e0216 */
.L_x_169:
[----:B------:R-:W-:Y:S05]  /*35f0*/  @!P0 BRA `(.L_x_118) ;  /* 0x00000004002c8947 */ /* 0x000fea0003800000 */
[----:B------:R-:W-:-:S07]  /*3600*/  IMAD.MOV.U32 R43, RZ, RZ, 0x3b8 ;  /* 0x000003b8ff2b7424 */ /* 0x000fce00078e00ff */
.L_x_124:
        /* <DEDUP_REMOVED lines=8> */
.L_x_172:
[----:B------:R-:W-:Y:S05]  /*3690*/  @!P0 BRA `(.L_x_120) ;  /* 0x0000000000748947 */ /* 0x000fea0003800000 */
[----:B------:R-:W-:-:S07]  /*36a0*/  IMAD.MOV.U32 R20, RZ, RZ, R43 ;  /* 0x000000ffff147224 */ /* 0x000fce00078e002b */
.L_x_122:
        /* <DEDUP_REMOVED lines=27> */
.L_x_175:
[----:B------:R-:W-:Y:S05]  /*3860*/  @P0 BRA `(.L_x_122) ;  /* 0xfffffffc00900947 */ /* 0x000fea000383ffff */
.L_x_120:
[----:B------:R-:W-:Y:S01]  /*3870*/  UMOV UR5, 0xffffffff ;  /* 0xffffffff00057882 */ /* 0x000fe20000000000 */
[----:B------:R-:W-:Y:S02]  /*3880*/  ISETP.NE.AND P0, PT, R18, 0x65, PT ;  /* 0x000000651200780c */ /* 0x000fe40003f05270 */
[----:B------:R-:W-:Y:S11]  /*3890*/  BRA.DIV UR5, `(.L_x_123) ;  /* 0x0000001e05107947 */ /* 0x000ff6000b800000 */
[----:B------:R-:W-:Y:S01]  /*38a0*/  VOTE.ANY R21, PT, !P0 ;  /* 0x0000000000157806 */ /* 0x000fe200040e0100 */
[----:B------:R-:W-:Y:S02]  /*38b0*/  VIADD R17, R38, 0x2 ;  /* 0x0000000226117836 */ /* 0x000fe40000000000 */
[----:B------:R-:W-:Y:S01]  /*38c0*/  VIADD R37, R37, 0xffffffe0 ;  /* 0xffffffe025257836 */ /* 0x000fe20000000000 */
[----:B------:R-:W-:-:S05]  /*38d0*/  LOP3.LUT R21, R21, 0x80000000, R26, 0xec, !PT ;  /* 0x8000000015157812 */ /* 0x000fca00078eec1a */
[----:B------:R-:W-:-:S05]  /*38e0*/  VIADD R16, R21, 0xffffffff ;  /* 0xffffffff15107836 */ /* 0x000fca0000000000 */
[----:B------:R-:W-:-:S04]  /*38f0*/  LOP3.LUT R16, R21, R16, RZ, 0xc, !PT ;  /* 0x0000001015107212 */ /* 0x000fc800078e0cff */
        /* <DEDUP_REMOVED lines=16> */
[----:B------:R-:W-:-:S03]  /*3a00*/  IMAD.IADD R19, R49, 0x1, R22 ;  /* 0x0000000131137824 */ /* 0x000fc600078e0216 */
[----:B------:R-:W-:Y:S02]  /*3a10*/  ISETP.GT.AND P2, PT, R17, R20, PT ;  /* 0x000000141100720c */ /* 0x000fe40003f44270 */
        /* <DEDUP_REMOVED lines=8> */
.L_x_184:
[----:B------:R-:W-:Y:S05]  /*3aa0*/  @P0 BRA `(.L_x_124) ;  /* 0xfffffff800d80947 */ /* 0x000fea000383ffff */
.L_x_118:
        /* <DEDUP_REMOVED lines=15> */
.L_x_112:
        /* <DEDUP_REMOVED lines=9> */
.L_x_111:
[----:B------:R-:W-:Y:S01]  /*3c30*/  IMAD.IADD R45, R4, 0x1, R44 ;  /* 0x00000001042d7824 */ /* 0x000fe200078e022c */
[----:B------:R-:W-:Y:S01]  /*3c40*/  BAR.SYNC.DEFER_BLOCKING 0x0 ;  /* 0x0000000000007b1d */ /* 0x000fe20000010000 */
[----:B------:R-:W-:Y:S02]  /*3c50*/  ISETP.NE.AND P0, PT, R2, RZ, PT ;  /* 0x000000ff0200720c */ /* 0x000fe40003f05270 */
[----:B------:R-:W-:-:S05]  /*3c60*/  IMAD.IADD R4, R5, 0x1, R45 ;  /* 0x0000000105047824 */ /* 0x000fca00078e022d */
[----:B------:R-:W0:Y:S01]  /*3c70*/  S2UR UR5, SR_CTAID.X ;  /* 0x00000000000579c3 */ /* 0x000e220000002500 */
[----:B------:R-:W-:Y:S01]  /*3c80*/  IMAD.IADD R5, R6, 0x1, R4 ;  /* 0x0000000106057824 */ /* 0x000fe200078e0204 */
[----:B------:R-:W1:Y:S03]  /*3c90*/  LDCU.64 UR6, c[0x0][0x388] ;  /* 0x00007100ff0677ac */ /* 0x000e660008000a00 */
[----:B------:R-:W-:-:S04]  /*3ca0*/  IMAD.IADD R6, R7, 0x1, R5 ;  /* 0x0000000107067824 */ /* 0x000fc800078e0205 */
[----:B------:R-:W-:-:S04]  /*3cb0*/  IMAD.IADD R7, R8, 0x1, R6 ;  /* 0x0000000108077824 */ /* 0x000fc800078e0206 */
[----:B------:R-:W-:-:S04]  /*3cc0*/  IMAD.IADD R8, R9, 0x1, R7 ;  /* 0x0000000109087824 */ /* 0x000fc800078e0207 */
[----:B------:R-:W-:Y:S01]  /*3cd0*/  IMAD.IADD R9, R10, 0x1, R8 ;  /* 0x000000010a097824 */ /* 0x000fe200078e0208 */
[----:B------:R-:W-:Y:S03]  /*3ce0*/  STS.64 [R40], R44 ;  /* 0x0000002c28007388 */ /* 0x000fe60000000a00 */
[----:B------:R-:W-:Y:S01]  /*3cf0*/  IMAD.IADD R10, R11, 0x1, R9 ;  /* 0x000000010b0a7824 */ /* 0x000fe200078e0209 */
[----:B------:R2:W-:Y:S03]  /*3d00*/  STS.64 [R40+0x8], R4 ;  /* 0x0000080428007388 */ /* 0x0005e60000000a00 */
[----:B------:R-:W-:Y:S01]  /*3d10*/  IMAD.IADD R11, R12, 0x1, R10 ;  /* 0x000000010c0b7824 */ /* 0x000fe200078e020a */
[----:B------:R3:W-:Y:S03]  /*3d20*/  STS.64 [R40+0x10], R6 ;  /* 0x0000100628007388 */ /* 0x0007e60000000a00 */
[----:B------:R-:W-:Y:S01]  /*3d30*/  IMAD.IADD R12, R13, 0x1, R11 ;  /* 0x000000010d0c7824 */ /* 0x000fe200078e020b */
[----:B------:R-:W-:Y:S03]  /*3d40*/  STS.64 [R40+0x18], R8 ;  /* 0x0000180828007388 */ /* 0x000fe60000000a00 */
[----:B------:R-:W-:Y:S01]  /*3d50*/  IMAD.IADD R13, R14, 0x1, R12 ;  /* 0x000000010e0d7824 */ /* 0x000fe200078e020c */
[----:B------:R-:W-:Y:S01]  /*3d60*/  STS.64 [R40+0x20], R10 ;  /* 0x0000200a28007388 */ /* 0x000fe20000000a00 */
[----:B--2---:R-:W0:Y:S02]  /*3d70*/  LDC R4, c[0x0][0x398] ;  /* 0x0000e600ff047b82 */ /* 0x004e240000000800 */
[----:B------:R-:W-:Y:S01]  /*3d80*/  IMAD.IADD R14, R15, 0x1, R13 ;  /* 0x000000010f0e7824 */ /* 0x000fe200078e020d */
[----:B------:R2:W-:Y:S03]  /*3d90*/  STS.64 [R40+0x28], R12 ;  /* 0x0000280c28007388 */ /* 0x0005e60000000a00 */
[----:B------:R-:W-:Y:S01]  /*3da0*/  IMAD.IADD R15, R28, 0x1, R14 ;  /* 0x000000011c0f7824 */ /* 0x000fe200078e020e */
[----:B------:R-:W4:Y:S03]  /*3db0*/  S2R R5, SR_TID.X ;  /* 0x0000000000057919 */ /* 0x000f260000002100 */
[----:B------:R-:W-:Y:S01]  /*3dc0*/  IMAD.IADD R16, R29, 0x1, R15 ;  /* 0x000000011d107824 */ /* 0x000fe200078e020f */
[----:B------:R-:W-:Y:S03]  /*3dd0*/  STS.64 [R40+0x30], R14 ;  /* 0x0000300e28007388 */ /* 0x000fe60000000a00 */
[----:B------:R-:W-:Y:S01]  /*3de0*/  IMAD.IADD R17, R30, 0x1, R16 ;  /* 0x000000011e117824 */ /* 0x000fe200078e0210 */
[----:B---3--:R-:W3:Y:S03]  /*3df0*/  S2R R6, SR_TID.X ;  /* 0x0000000000067919 */ /* 0x008ee60000002100 */
[----:B------:R-:W-:Y:S01]  /*3e00*/  IMAD.IADD R18, R31, 0x1, R17 ;  /* 0x000000011f127824 */ /* 0x000fe200078e0211 */
[----:B------:R-:W-:Y:S03]  /*3e10*/  STS.64 [R40+0x38], R16 ;  /* 0x0000381028007388 */ /* 0x000fe60000000a00 */
[----:B------:R-:W-:-:S02]  /*3e20*/  IMAD.IADD R19, R32, 0x1, R18 ;  /* 0x0000000120137824 */ /* 0x000fc400078e0212 */
[----:B0-----:R-:W-:Y:S02]  /*3e30*/  VIADD R4, R4, UR5 ;  /* 0x0000000504047c36 */ /* 0x001fe40008000000 */
[----:B------:R-:W-:Y:S01]  /*3e40*/  IMAD.IADD R20, R33, 0x1, R19 ;  /* 0x0000000121147824 */ /* 0x000fe200078e0213 */
[----:B------:R-:W-:Y:S01]  /*3e50*/  STS.64 [R40+0x40], R18 ;  /* 0x0000401228007388 */ /* 0x000fe20000000a00 */
[----:B--2---:R-:W-:Y:S02]  /*3e60*/  IMAD R12, R4, 0x2100, RZ ;  /* 0x00002100040c7824 */ /* 0x004fe400078e02ff */
[----:B------:R-:W-:-:S04]  /*3e70*/  IMAD.IADD R21, R34, 0x1, R20 ;  /* 0x0000000122157824 */ /* 0x000fc800078e0214 */
[----:B------:R-:W-:Y:S01]  /*3e80*/  IMAD.IADD R22, R35, 0x1, R21 ;  /* 0x0000000123167824 */ /* 0x000fe200078e0215 */
[----:B------:R-:W-:Y:S03]  /*3e90*/  STS.64 [R40+0x48], R20 ;  /* 0x0000481428007388 */ /* 0x000fe60000000a00 */
[----:B------:R-:W-:Y:S01]  /*3ea0*/  IMAD.IADD R23, R36, 0x1, R22 ;  /* 0x0000000124177824 */ /* 0x000fe200078e0216 */
[C---:B----4-:R-:W-:Y:S02]  /*3eb0*/  LOP3.LUT R4, R5.reuse, 0x1f, RZ, 0xc0, !PT ;  /* 0x0000001f05047812 */ /* 0x050fe400078ec0ff */
[----:B------:R-:W-:Y:S02]  /*3ec0*/  LOP3.LUT R10, R5, 0x3e0, RZ, 0xc0, !PT ;  /* 0x000003e0050a7812 */ /* 0x000fe400078ec0ff */
[----:B------:R-:W-:Y:S01]  /*3ed0*/  STS.64 [R40+0x50], R22 ;  /* 0x0000501628007388 */ /* 0x000fe20000000a00 */
[----:B------:R-:W-:-:S03]  /*3ee0*/  NOP ;  /* 0x0000000000007918 */ /* 0x000fc60000000000 */
[----:B------:R-:W-:Y:S01]  /*3ef0*/  LDS R45, [R41] ;  /* 0x00000000292d7984 */ /* 0x000fe20000000800 */
[----:B---3--:R-:W-:Y:S01]  /*3f00*/  LOP3.LUT R8, R6, 0x3e0, RZ, 0xc0, !PT ;  /* 0x000003e006087812 */ /* 0x008fe200078ec0ff */
[----:B------:R-:W-:Y:S02]  /*3f10*/  IMAD R10, R10, 0x16, R4 ;  /* 0x000000160a0a7824 */ /* 0x000fe400078e0204 */
        /* <DEDUP_REMOVED lines=20> */
[----:B------:R0:W-:Y:S04]  /*4060*/  LDS R25, [R41+0xa80] ;  /* 0x000a800029197984 */ /* 0x0001e80000000800 */
[----:B------:R2:W-:Y:S01]  /*4070*/  @!P0 STS [UR4+0x8400], R0 ;  /* 0x00840000ff008988 */ /* 0x0005e20008000804 */
[----:B------:R-:W-:Y:S01]  /*4080*/  BAR.SYNC.DEFER_BLOCKING 0x0 ;  /* 0x0000000000007b1d */ /* 0x000fe20000010000 */
[----:B0-----:R-:W-:Y:S01]  /*4090*/  LOP3.LUT R41, R6, 0x1f, RZ, 0xc0, !PT ;  /* 0x0000001f06297812 */ /* 0x001fe200078ec0ff */
[----:B------:R-:W-:Y:S01]  /*40a0*/  VIADD R6, R10, 0x60 ;  /* 0x000000600a067836 */ /* 0x000fe20000000000 */
[----:B------:R-:W-:-:S03]  /*40b0*/  IADD3 R5, P0, PT, R12, R3, RZ ;  /* 0x000000030c057210 */ /* 0x000fc60007f1e0ff */
[----:B------:R-:W-:Y:S02]  /*40c0*/  IMAD R8, R8, 0x16, R41 ;  /* 0x0000001608087824 */ /* 0x000fe400078e0229 */
[----:B--2---:R-:W-:Y:S01]  /*40d0*/  IMAD.X R0, RZ, RZ, RZ, P0 ;  /* 0x000000ffff007224 */ /* 0x004fe200000e06ff */
[----:B-1----:R-:W-:Y:S01]  /*40e0*/  LEA R4, P0, R5, UR6, 0x2 ;  /* 0x0000000605047c11 */ /* 0x002fe2000f8010ff */
[----:B------:R-:W-:-:S03]  /*40f0*/  VIADD R41, R10, 0x20 ;  /* 0x000000200a297836 */ /* 0x000fc60000000000 */
[----:B------:R-:W-:Y:S01]  /*4100*/  LEA.HI.X R5, R5, UR7, R0, 0x2, P0 ;  /* 0x0000000705057c11 */ /* 0x000fe200080f1400 */
[C---:B------:R-:W-:Y:S01]  /*4110*/  VIADD R0, R8.reuse, 0xc0 ;  /* 0x000000c008007836 */ /* 0x040fe20000000000 */
[----:B------:R-:W0:Y:S02]  /*4120*/  LDS R2, [UR4+0x8400] ;  /* 0x00840004ff027984 */ /* 0x000e240008000800 */
[-C--:B0-----:R-:W-:Y:S01]  /*4130*/  ISETP.GE.AND P6, PT, R3, R2.reuse, PT ;  /* 0x000000020300720c */ /* 0x081fe20003fc6270 */
[C---:B------:R-:W-:Y:S01]  /*4140*/  VIADD R3, R8.reuse, 0x80 ;  /* 0x0000008008037836 */ /* 0x040fe20000000000 */
[-C--:B------:R-:W-:Y:S01]  /*4150*/  ISETP.GE.AND P5, PT, R41, R2.reuse, PT ;  /* 0x000000022900720c */ /* 0x080fe20003fa6270 */
[----:B------:R-:W-:Y:S01]  /*4160*/  VIADD R41, R8, 0xa0 ;  /* 0x000000a008297836 */ /* 0x000fe20000000000 */
[-C--:B------:R-:W-:Y:S01]  /*4170*/  ISETP.GE.AND P0, PT, R6, R2.reuse, PT ;  /* 0x000000020600720c */ /* 0x080fe20003f06270 */
[C---:B------:R-:W-:Y:S01]  /*4180*/  VIADD R6, R8.reuse, 0xe0 ;  /* 0x000000e008067836 */ /* 0x040fe20000000000 */
[-C--:B------:R-:W-:Y:S01]  /*4190*/  ISETP.GE.AND P3, PT, R3, R2.reuse, PT ;  /* 0x000000020300720c */ /* 0x080fe20003f66270 */
[----:B------:R-:W-:Y:S01]  /*41a0*/  VIADD R3, R8, 0x100 ;  /* 0x0000010008037836 */ /* 0x000fe20000000000 */
[-C--:B------:R-:W-:Y:S01]  /*41b0*/  ISETP.GE.AND P2, PT, R0, R2.reuse, PT ;  /* 0x000000020000720c */ /* 0x080fe20003f46270 */
[----:B------:R-:W-:Y:S01]  /*41c0*/  VIADD R0, R10, 0x40 ;  /* 0x000000400a007836 */ /* 0x000fe20000000000 */
[-C--:B------:R-:W-:Y:S01]  /*41d0*/  ISETP.GE.AND P4, PT, R41, R2.reuse, PT ;  /* 0x000000022900720c */ /* 0x080fe20003f86270 */
[----:B------:R-:W-:Y:S01]  /*41e0*/  VIADD R41, R8, 0x120 ;  /* 0x0000012008297836 */ /* 0x000fe20000000000 */
[-C--:B------:R-:W-:Y:S01]  /*41f0*/  ISETP.GE.AND P1, PT, R6, R2.reuse, PT ;  /* 0x000000020600720c */ /* 0x080fe20003f26270 */
[----:B------:R-:W-:Y:S01]  /*4200*/  @!P6 STG.E desc[UR8][R4.64], R45 ;  /* 0x0000002d0400e986 */ /* 0x000fe2000c101908 */
[----:B------:R-:W-:Y:S01]  /*4210*/  ISETP.GE.AND P6, PT, R3, R2, PT ;  /* 0x000000020300720c */ /* 0x000fe20003fc6270 */
[----:B------:R-:W-:-:S02]  /*4220*/  VIADD R3, R10, 0x140 ;  /* 0x000001400a037836 */ /* 0x000fc40000000000 */
[----:B------:R-:W-:Y:S01]  /*4230*/  @!P5 STG.E desc[UR8][R4.64+0x80], R47 ;  /* 0x0000802f0400d986 */ /* 0x000fe2000c101908 */
[-C--:B------:R-:W-:Y:S01]  /*4240*/  ISETP.GE.AND P5, PT, R41, R2.reuse, PT ;  /* 0x000000022900720c */ /* 0x080fe20003fa6270 */
[C---:B------:R-:W-:Y:S02]  /*4250*/  VIADD R41, R10.reuse, 0x160 ;  /* 0x000001600a297836 */ /* 0x040fe40000000000 */
[----:B------:R-:W-:Y:S01]  /*4260*/  @!P0 STG.E desc[UR8][R4.64+0x180], R49 ;  /* 0x0001803104008986 */ /* 0x000fe2000c101908 */
[-C--:B------:R-:W-:Y:S01]  /*4270*/  ISETP.GE.AND P0, PT, R3, R2.reuse, PT ;  /* 0x000000020300720c */ /* 0x080fe20003f06270 */
[C---:B------:R-:W-:Y:S02]  /*4280*/  VIADD R3, R10.reuse, 0x180 ;  /* 0x000001800a037836 */ /* 0x040fe40000000000 */
[----:B------:R-:W-:Y:S01]  /*4290*/  @!P3 STG.E desc[UR8][R4.64+0x200], R51 ;  /* 0x000200330400b986 */ /* 0x000fe2000c101908 */
[----:B------:R-:W-:Y:S01]  /*42a0*/  ISETP.GE.AND P3, PT, R41, R2, PT ;  /* 0x000000022900720c */ /* 0x000fe20003f66270 */
[----:B------:R-:W-:-:S02]  /*42b0*/  VIADD R41, R10, 0x1a0 ;  /* 0x000001a00a297836 */ /* 0x000fc40000000000 */
[----:B------:R-:W-:Y:S01]  /*42c0*/  @!P2 STG.E desc[UR8][R4.64+0x300], R43 ;  /* 0x0003002b0400a986 */ /* 0x000fe2000c101908 */
[-C--:B------:R-:W-:Y:S01]  /*42d0*/  ISETP.GE.AND P2, PT, R3, R2.reuse, PT ;  /* 0x000000020300720c */ /* 0x080fe20003f46270 */
[----:B------:R-:W-:Y:S02]  /*42e0*/  VIADD R3, R8, 0x1c0 ;  /* 0x000001c008037836 */ /* 0x000fe40000000000 */
[----:B------:R-:W-:Y:S01]  /*42f0*/  @!P4 STG.E desc[UR8][R4.64+0x280], R53 ;  /* 0x000280350400c986 */ /* 0x000fe2000c101908 */
[----:B------:R-:W-:-:S03]  /*4300*/  ISETP.GE.AND P4, PT, R0, R2, PT ;  /* 0x000000020000720c */ /* 0x000fc60003f86270 */
[----:B------:R0:W-:Y:S01]  /*4310*/  @!P1 STG.E desc[UR8][R4.64+0x380], R37 ;  /* 0x0003802504009986 */ /* 0x0001e2000c101908 */
[-C--:B------:R-:W-:Y:S01]  /*4320*/  ISETP.GE.AND P1, PT, R41, R2.reuse, PT ;  /* 0x000000022900720c */ /* 0x080fe20003f26270 */
[C---:B------:R-:W-:Y:S02]  /*4330*/  VIADD R41, R8.reuse, 0x1e0 ;  /* 0x000001e008297836 */ /* 0x040fe40000000000 */
[----:B------:R-:W-:Y:S01]  /*4340*/  @!P6 STG.E desc[UR8][R4.64+0x400], R35 ;  /* 0x000400230400e986 */ /* 0x000fe2000c101908 */
[-C--:B------:R-:W-:Y:S01]  /*4350*/  ISETP.GE.AND P6, PT, R3, R2.reuse, PT ;  /* 0x000000020300720c */ /* 0x080fe20003fc6270 */
[----:B------:R-:W-:Y:S02]  /*4360*/  VIADD R3, R8, 0x200 ;  /* 0x0000020008037836 */ /* 0x000fe40000000000 */
[----:B------:R1:W-:Y:S01]  /*4370*/  @!P5 STG.E desc[UR8][R4.64+0x480], R33 ;  /* 0x000480210400d986 */ /* 0x0003e2000c101908 */
[----:B------:R-:W-:Y:S01]  /*4380*/  ISETP.GE.AND P5, PT, R41, R2, PT ;  /* 0x000000022900720c */ /* 0x000fe20003fa6270 */
[----:B------:R-:W-:-:S02]  /*4390*/  VIADD R41, R10, 0x220 ;  /* 0x000002200a297836 */ /* 0x000fc40000000000 */
[----:B------:R2:W-:Y:S01]  /*43a0*/  @!P0 STG.E desc[UR8][R4.64+0x500], R31 ;  /* 0x0005001f04008986 */ /* 0x0005e2000c101908 */
[-C--:B------:R-:W-:Y:S01]  /*43b0*/  ISETP.GE.AND P0, PT, R3, R2.reuse, PT ;  /* 0x000000020300720c */ /* 0x080fe20003f06270 */
[----:B0-----:R-:W-:Y:S02]  /*43c0*/  VIADD R37, R10, 0x240 ;  /* 0x000002400a257836 */ /* 0x001fe40000000000 */
[C---:B------:R-:W-:Y:S01]  /*43d0*/  VIADD R3, R8.reuse, 0x260 ;  /* 0x0000026008037836 */ /* 0x040fe20000000000 */
[----:B------:R2:W-:Y:S01]  /*43e0*/  @!P4 STG.E desc[UR8][R4.64+0x100], R29 ;  /* 0x0001001d0400c986 */ /* 0x0005e2000c101908 */
[-C--:B------:R-:W-:Y:S01]  /*43f0*/  ISETP.GE.AND P4, PT, R41, R2.reuse, PT ;  /* 0x000000022900720c */ /* 0x080fe20003f86270 */
[----:B-1----:R-:W-:Y:S02]  /*4400*/  VIADD R33, R8, 0x280 ;  /* 0x0000028008217836 */ /* 0x002fe40000000000 */
        /* <DEDUP_REMOVED lines=17> */
.L_x_98:
[----:B------:R-:W-:Y:S01]  /*4520*/  BSSY B1, `(.L_x_125) ;  /* 0x0000006000017945 */ /* 0x000fe20003800000 */
[----:B------:R-:W-:Y:S01]  /*4530*/  PLOP3.LUT P0, PT, P0, PT, PT, 0x8, 0x80 ;  /* 0x000000000080781c */ /* 0x000fe2000070e170 */
[----:B------:R-:W-:-:S12]  /*4540*/  IMAD.MOV.U32 R21, RZ, RZ, -0x1 ;  /* 0xffffffffff157424 */ /* 0x000fd800078e00ff */
[----:B------:R-:W-:Y:S05]  /*4550*/  WARPSYNC.COLLECTIVE R21, `(.L_x_126) ;  /* 0x0000000015087348 */ /* 0x000fea0003c00000 */
[----:B------:R-:W-:Y:S01]  /*4560*/  VOTE.ANY P0, P0 ;  /* 0x0000000000ff7806 */ /* 0x000fe20000000100 */
[----:B------:R-:W-:-:S12]  /*4570*/  ENDCOLLECTIVE ;  /* 0x000000000000791b */ /* 0x000fd80003800000 */
.L_x_126:
[----:B------:R-:W-:Y:S05]  /*4580*/  BSYNC B1 ;  /* 0x0000000000017941 */ /* 0x000fea0003800000 */
.L_x_125:
[----:B------:R-:W-:Y:S05]  /*4590*/  BRA `(.L_x_127) ;  /* 0xffffffc800787947 */ /* 0x000fea000383ffff */
.L_x_100:
[----:B------:R-:W-:Y:S01]  /*45a0*/  BSSY B1, `(.L_x_128) ;  /* 0x0000006000017945 */ /* 0x000fe20003800000 */
[----:B------:R-:W-:Y:S01]  /*45b0*/  PLOP3.LUT P0, PT, P0, PT, PT, 0x8, 0x80 ;  /* 0x000000000080781c */ /* 0x000fe2000070e170 */
[----:B------:R-:W-:-:S12]  /*45c0*/  IMAD.MOV.U32 R21, RZ, RZ, -0x1 ;  /* 0xffffffffff157424 */ /* 0x000fd800078e00ff */
[----:B------:R-:W-:Y:S05]  /*45d0*/  WARPSYNC.COLLECTIVE R21, `(.L_x_129) ;  /* 0x0000000015087348 */ /* 0x000fea0003c00000 */
[----:B------:R-:W-:Y:S01]  /*45e0*/  VOTE.ANY P0, P0 ;  /* 0x0000000000ff7806 */ /* 0x000fe20000000100 */
[----:B------:R-:W-:-:S12]  /*45f0*/  ENDCOLLECTIVE ;  /* 0x000000000000791b */ /* 0x000fd80003800000 */
.L_x_129:
[----:B------:R-:W-:Y:S05]  /*4600*/  BSYNC B1 ;  /* 0x0000000000017941 */ /* 0x000fea0003800000 */
.L_x_128:
[----:B------:R-:W-:Y:S05]  /*4610*/  BRA `(.L_x_130) ;  /* 0xffffffc800cc7947 */ /* 0x000fea000383ffff */
.L_x_102:
[----:B------:R-:W0:Y:S01]  /*4620*/  S2R R30, SR_GEMASK ;  /* 0x00000000001e7919 */ /* 0x000e220000003c00 */
[----:B------:R-:W-:Y:S01]  /*4630*/  BSSY B1, `(.L_x_131) ;  /* 0x0000006000017945 */ /* 0x000fe20003800000 */
[----:B------:R-:W-:Y:S01]  /*4640*/  PLOP3.LUT P0, PT, P0, PT, PT, 0x8, 0x80 ;  /* 0x000000000080781c */ /* 0x000fe2000070e170 */
[----:B------:R-:W-:-:S12]  /*4650*/  IMAD.MOV.U32 R21, RZ, RZ, -0x1 ;  /* 0xffffffffff157424 */ /* 0x000fd800078e00ff */
[----:B0-----:R-:W-:Y:S05]  /*4660*/  WARPSYNC.COLLECTIVE R21, `(.L_x_132) ;  /* 0x0000000015087348 */ /* 0x001fea0003c00000 */
[----:B------:R-:W-:Y:S01]  /*4670*/  VOTE.ANY R21, PT, P0 ;  /* 0x0000000000157806 */ /* 0x000fe200000e0100 */
[----:B0-----:R-:W-:Y:S06]  /*4680*/  ENDCOLLECTIVE ;  /* 0x000000000000791b */ /* 0x001fec0003800000 */
.L_x_132:
[----:B------:R-:W-:Y:S05]  /*4690*/  BSYNC B1 ;  /* 0x0000000000017941 */ /* 0x000fea0003800000 */
.L_x_131:
[----:B------:R-:W-:Y:S01]  /*46a0*/  LOP3.LUT R21, R21, 0x80000000, R30, 0xec, !PT ;  /* 0x8000000015157812 */ /* 0x000fe200078eec1e */
[----:B------:R-:W-:Y:S02]  /*46b0*/  IMAD.MOV.U32 R17, RZ, RZ, 0x1 ;  /* 0x00000001ff117424 */ /* 0x000fe400078e00ff */
[----:B------:R-:W-:Y:S02]  /*46c0*/  VIADD R41, R39, 0x2 ;  /* 0x0000000227297836 */ /* 0x000fe40000000000 */
[----:B------:R-:W-:Y:S02]  /*46d0*/  VIADD R16, R21, 0xffffffff ;  /* 0xffffffff15107836 */ /* 0x000fe40000000000 */
[C---:B------:R-:W-:Y:S02]  /*46e0*/  VIADD R43, R39.reuse, 0x4 ;  /* 0x00000004272b7836 */ /* 0x040fe40000000000 */
[----:B------:R-:W-:Y:S01]  /*46f0*/  VIADD R44, R39, 0x8 ;  /* 0x00000008272c7836 */ /* 0x000fe20000000000 */
[----:B------:R-:W-:Y:S01]  /*4700*/  LOP3.LUT R28, R21, R16, RZ, 0xc, !PT ;  /* 0x00000010151c7212 */ /* 0x000fe200078e0cff */
[----:B------:R-:W-:-:S02]  /*4710*/  IMAD.MOV.U32 R16, RZ, RZ, R27 ;  /* 0x000000ffff107224 */ /* 0x000fc400078e001b */
[----:B------:R-:W-:Y:S01]  /*4720*/  IMAD.MOV.U32 R21, RZ, RZ, -0x1 ;  /* 0xffffffffff157424 */ /* 0x000fe200078e00ff */
[----:B------:R0:W1:Y:S01]  /*4730*/  POPC R20, R28 ;  /* 0x0000001c00147309 */ /* 0x0000620000000000 */
[----:B------:R-:W-:-:S07]  /*4740*/  VIADD R45, R39, 0x10 ;  /* 0x00000010272d7836 */ /* 0x000fce0000000000 */
[----:B01----:R-:W-:Y:S05]  /*4750*/  WARPSYNC.COLLECTIVE R21, `(.L_x_133) ;  /* 0x0000000015087348 */ /* 0x003fea0003c00000 */
[----:B-1----:R1:W2:Y:S02]  /*4760*/  SHFL.DOWN P3, R22, R16, R17, R20 ;  /* 0x0800001110167389 */ /* 0x0022a40000060014 */
[----:B012---:R-:W-:Y:S05]  /*4770*/  ENDCOLLECTIVE ;  /* 0x000000000000791b */ /* 0x007fea0003800000 */
.L_x_133:
[-C--:B------:R-:W-:Y:S02]  /*4780*/  ISETP.GE.AND P0, PT, R39, R20.reuse, PT ;  /* 0x000000142700720c */ /* 0x080fe40003f06270 */
[-C--:B------:R-:W-:Y:S01]  /*4790*/  ISETP.GT.AND P2, PT, R45, R20.reuse, PT ;  /* 0x000000142d00720c */ /* 0x080fe20003f44270 */
        /* <DEDUP_REMOVED lines=8> */
.L_x_134:
        /* <DEDUP_REMOVED lines=8> */
.L_x_135:
[----:B------:R-:W-:Y:S01]  /*48a0*/  IMAD.MOV.U32 R17, RZ, RZ, 0x8 ;  /* 0x00000008ff117424 */ /* 0x000fe200078e00ff */
[----:B------:R-:W-:Y:S02]  /*48b0*/  SEL R22, R22, RZ, !P0 ;  /* 0x000000ff16167207 */ /* 0x000fe40004000000 */
[----:B------:R-:W-:-:S03]  /*48c0*/  ISETP.GT.AND P0, PT, R44, R20, PT ;  /* 0x000000142c00720c */ /* 0x000fc60003f04270 */
[----:B------:R-:W-:Y:S02]  /*48d0*/  IMAD.IADD R27, R29, 0x1, R22 ;  /* 0x000000011d1b7824 */ /* 0x000fe400078e0216 */
[----:B------:R-:W0:Y:S02]  /*48e0*/  LDC.64 R28, c[0x0][0x390] ;  /* 0x0000e400ff1c7b82 */ /* 0x000e240000000a00 */
[----:B------:R-:W-:-:S07]  /*48f0*/  IMAD.MOV.U32 R16, RZ, RZ, R27 ;  /* 0x000000ffff107224 */ /* 0x000fce00078e001b */
[----:B0-----:R-:W-:Y:S05]  /*4900*/  WARPSYNC.COLLECTIVE R21, `(.L_x_136) ;  /* 0x0000000015087348 */ /* 0x001fea0003c00000 */
[----:B------:R1:W2:Y:S02]  /*4910*/  SHFL.DOWN P3, R22, R16, R17, R20 ;  /* 0x0800001110167389 */ /* 0x0002a40000060014 */
[----:B012---:R-:W-:Y:S05]  /*4920*/  ENDCOLLECTIVE ;  /* 0x000000000000791b */ /* 0x007fea0003800000 */
.L_x_136:
[----:B------:R-:W-:Y:S01]  /*4930*/  IMAD.MOV.U32 R17, RZ, RZ, 0x10 ;  /* 0x00000010ff117424 */ /* 0x000fe200078e00ff */
[----:B------:R-:W-:Y:S02]  /*4940*/  SEL R22, R22, RZ, !P0 ;  /* 0x000000ff16167207 */ /* 0x000fe40004000000 */
[----:B------:R-:W-:-:S03]  /*4950*/  ISETP.NE.AND P0, PT, R26, 0x65, PT ;  /* 0x000000651a00780c */ /* 0x000fc60003f05270 */
[----:B------:R-:W-:-:S04]  /*4960*/  IMAD.IADD R47, R27, 0x1, R22 ;  /* 0x000000011b2f7824 */ /* 0x000fc800078e0216 */
[----:B------:R-:W-:-:S07]  /*4970*/  IMAD.MOV.U32 R16, RZ, RZ, R47 ;  /* 0x000000ffff107224 */ /* 0x000fce00078e002f */
[----:B------:R-:W-:Y:S05]  /*4980*/  WARPSYNC.COLLECTIVE R21, `(.L_x_137) ;  /* 0x0000000015087348 */ /* 0x000fea0003c00000 */
[----:B------:R0:W1:Y:S02]  /*4990*/  SHFL.DOWN P3, R22, R16, R17, R20 ;  /* 0x0800001110167389 */ /* 0x0000640000060014 */
[----:B01----:R-:W-:Y:S05]  /*49a0*/  ENDCOLLECTIVE ;  /* 0x000000000000791b */ /* 0x003fea0003800000 */
.L_x_137:
[----:B------:R-:W-:Y:S05]  /*49b0*/  WARPSYNC.COLLECTIVE R21, `(.L_x_138) ;  /* 0x0000000015087348 */ /* 0x000fea0003c00000 */
[----:B------:R-:W-:Y:S01]  /*49c0*/  VOTE.ALL P0, P0 ;  /* 0x0000000000ff7806 */ /* 0x000fe20000000000 */
[----:B------:R-:W-:-:S12]  /*49d0*/  ENDCOLLECTIVE ;  /* 0x000000000000791b */ /* 0x000fd80003800000 */
.L_x_138:
[----:B------:R-:W-:Y:S02]  /*49e0*/  IADD3 R28, P3, PT, R28, 0x100, RZ ;  /* 0x000001001c1c7810 */ /* 0x000fe40007f7e0ff */
[----:B------:R-:W-:-:S03]  /*49f0*/  SEL R22, R22, RZ, !P2 ;  /* 0x000000ff16167207 */ /* 0x000fc60005000000 */
[----:B------:R-:W-:Y:S02]  /*4a00*/  IMAD.X R3, RZ, RZ, R29, P3 ;  /* 0x000000ffff037224 */ /* 0x000fe400018e061d */
[----:B------:R-:W-:Y:S01]  /*4a10*/  IMAD.IADD R46, R47, 0x1, R22 ;  /* 0x000000012f2e7824 */ /* 0x000fe200078e0216 */
[----:B------:R-:W-:Y:S06]  /*4a20*/  BRA `(.L_x_139) ;  /* 0xffffffc800647947 */ /* 0x000fec000383ffff */
.L_x_104:
[----:B------:R-:W-:Y:S01]  /*4a30*/  BSSY B1, `(.L_x_140) ;  /* 0x0000006000017945 */ /* 0x000fe20003800000 */
[----:B------:R-:W-:Y:S01]  /*4a40*/  PLOP3.LUT P0, PT, P0, PT, PT, 0x8, 0x80 ;  /* 0x000000000080781c */ /* 0x000fe2000070e170 */
[----:B------:R-:W-:-:S12]  /*4a50*/  IMAD.MOV.U32 R21, RZ, RZ, -0x1 ;  /* 0xffffffffff157424 */ /* 0x000fd800078e00ff */
[----:B------:R-:W-:Y:S05]  /*4a60*/  WARPSYNC.COLLECTIVE R21, `(.L_x_141) ;  /* 0x0000000015087348 */ /* 0x000fea0003c00000 */
[----:B------:R-:W-:Y:S01]  /*4a70*/  VOTE.ANY P0, P0 ;  /* 0x0000000000ff7806 */ /* 0x000fe20000000100 */
[----:B------:R-:W-:-:S12]  /*4a80*/  ENDCOLLECTIVE ;  /* 0x000000000000791b */ /* 0x000fd80003800000 */
.L_x_141:
[----:B------:R-:W-:Y:S05]  /*4a90*/  BSYNC B1 ;  /* 0x0000000000017941 */ /* 0x000fea0003800000 */
.L_x_140:
[----:B------:R-:W-:Y:S05]  /*4aa0*/  BRA `(.L_x_142) ;  /* 0xffffffc800747947 */ /* 0x000fea000383ffff */
.L_x_106:
[----:B------:R-:W-:Y:S01]  /*4ab0*/  BSSY B1, `(.L_x_143) ;  /* 0x0000006000017945 */ /* 0x000fe20003800000 */
[----:B------:R-:W-:Y:S01]  /*4ac0*/  PLOP3.LUT P0, PT, P0, PT, PT, 0x8, 0x80 ;  /* 0x000000000080781c */ /* 0x000fe2000070e170 */
[----:B------:R-:W-:-:S12]  /*4ad0*/  IMAD.MOV.U32 R21, RZ, RZ, -0x1 ;  /* 0xffffffffff157424 */ /* 0x000fd800078e00ff */
[----:B------:R-:W-:Y:S05]  /*4ae0*/  WARPSYNC.COLLECTIVE R21, `(.L_x_144) ;  /* 0x0000000015087348 */ /* 0x000fea0003c00000 */
[----:B------:R-:W-:Y:S01]  /*4af0*/  VOTE.ANY P0, P0 ;  /* 0x0000000000ff7806 */ /* 0x000fe20000000100 */
[----:B------:R-:W-:-:S12]  /*4b00*/  ENDCOLLECTIVE ;  /* 0x000000000000791b */ /* 0x000fd80003800000 */
.L_x_144:
[----:B------:R-:W-:Y:S05]  /*4b10*/  BSYNC B1 ;  /* 0x0000000000017941 */ /* 0x000fea0003800000 */
.L_x_143:
[----:B------:R-:W-:Y:S05]  /*4b20*/  BRA `(.L_x_145) ;  /* 0xffffffc800c87947 */ /* 0x000fea000383ffff */
.L_x_108:
[----:B------:R-:W-:Y:S01]  /*4b30*/  BSSY B1, `(.L_x_146) ;  /* 0x0000006000017945 */ /* 0x000fe20003800000 */
[----:B------:R-:W-:Y:S01]  /*4b40*/  PLOP3.LUT P0, PT, P0, PT, PT, 0x8, 0x80 ;  /* 0x000000000080781c */ /* 0x000fe2000070e170 */
[----:B------:R-:W-:-:S12]  /*4b50*/  IMAD.MOV.U32 R21, RZ, RZ, -0x1 ;  /* 0xffffffffff157424 */ /* 0x000fd800078e00ff */
[----:B------:R-:W-:Y:S05]  /*4b60*/  WARPSYNC.COLLECTIVE R21, `(.L_x_147) ;  /* 0x0000000015087348 */ /* 0x000fea0003c00000 */
[----:B------:R-:W-:Y:S01]  /*4b70*/  VOTE.ANY R21, PT, P0 ;  /* 0x0000000000157806 */ /* 0x000fe200000e0100 */
[----:B------:R-:W-:Y:S06]  /*4b80*/  ENDCOLLECTIVE ;  /* 0x000000000000791b */ /* 0x000fec0003800000 */
.L_x_147:
[----:B------:R-:W-:Y:S05]  /*4b90*/  BSYNC B1 ;  /* 0x0000000000017941 */ /* 0x000fea0003800000 */
.L_x_146:
        /* <DEDUP_REMOVED lines=11> */
.L_x_148:
        /* <DEDUP_REMOVED lines=9> */
.L_x_149:
        /* <DEDUP_REMOVED lines=8> */
.L_x_150:
        /* <DEDUP_REMOVED lines=8> */
.L_x_151:
        /* <DEDUP_REMOVED lines=8> */
.L_x_152:
[----:B------:R-:W-:Y:S02]  /*4e60*/  SEL R22, R22, RZ, !P0 ;  /* 0x000000ff16167207 */ /* 0x000fe40004000000 */
[----:B------:R-:W-:Y:S02]  /*4e70*/  ISETP.NE.AND P0, PT, R26, 0x65, PT ;  /* 0x000000651a00780c */ /* 0x000fe40003f05270 */
[----:B------:R-:W-:-:S11]  /*4e80*/  IADD3 R46, PT, PT, R47, R22, R46 ;  /* 0x000000162f2e7210 */ /* 0x000fd60007ffe02e */
[----:B------:R-:W-:Y:S05]  /*4e90*/  WARPSYNC.COLLECTIVE R21, `(.L_x_153) ;  /* 0x0000000015087348 */ /* 0x000fea0003c00000 */
[----:B------:R-:W-:Y:S01]  /*4ea0*/  VOTE.ALL P0, P0 ;  /* 0x0000000000ff7806 */ /* 0x000fe20000000000 */
[----:B------:R-:W-:-:S12]  /*4eb0*/  ENDCOLLECTIVE ;  /* 0x000000000000791b */ /* 0x000fd80003800000 */
.L_x_153:
[----:B------:R-:W-:Y:S05]  /*4ec0*/  BRA `(.L_x_154) ;  /* 0xffffffc800607947 */ /* 0x000fea000383ffff */
.L_x_113:
[----:B------:R-:W-:Y:S01]  /*4ed0*/  BSSY B0, `(.L_x_155) ;  /* 0x0000006000007945 */ /* 0x000fe20003800000 */
[----:B------:R-:W-:Y:S01]  /*4ee0*/  PLOP3.LUT P0, PT, P0, PT, PT, 0x8, 0x80 ;  /* 0x000000000080781c */ /* 0x000fe2000070e170 */
[----:B------:R-:W-:-:S12]  /*4ef0*/  IMAD.MOV.U32 R21, RZ, RZ, -0x1 ;  /* 0xffffffffff157424 */ /* 0x000fd800078e00ff */
[----:B------:R-:W-:Y:S05]  /*4f00*/  WARPSYNC.COLLECTIVE R21, `(.L_x_156) ;  /* 0x0000000015087348 */ /* 0x000fea0003c00000 */
[----:B------:R-:W-:Y:S01]  /*4f10*/  VOTE.ANY P0, P0 ;  /* 0x0000000000ff7806 */ /* 0x000fe20000000100 */
[----:B------:R-:W-:-:S12]  /*4f20*/  ENDCOLLECTIVE ;  /* 0x000000000000791b */ /* 0x000fd80003800000 */
.L_x_156:
[----:B------:R-:W-:Y:S05]  /*4f30*/  BSYNC B0 ;  /* 0x0000000000007941 */ /* 0x000fea0003800000 */
.L_x_155:
[----:B------:R-:W-:Y:S05]  /*4f40*/  BRA `(.L_x_157) ;  /* 0xffffffe000987947 */ /* 0x000fea000383ffff */
.L_x_115:
[----:B------:R-:W-:Y:S01]  /*4f50*/  BSSY B0, `(.L_x_158) ;  /* 0x0000006000007945 */ /* 0x000fe20003800000 */
[----:B------:R-:W-:Y:S01]  /*4f60*/  PLOP3.LUT P0, PT, P0, PT, PT, 0x8, 0x80 ;  /* 0x000000000080781c */ /* 0x000fe2000070e170 */
[----:B------:R-:W-:-:S12]  /*4f70*/  IMAD.MOV.U32 R21, RZ, RZ, -0x1 ;  /* 0xffffffffff157424 */ /* 0x000fd800078e00ff */
[----:B------:R-:W-:Y:S05]  /*4f80*/  WARPSYNC.COLLECTIVE R21, `(.L_x_159) ;  /* 0x0000000015087348 */ /* 0x000fea0003c00000 */
[----:B------:R-:W-:Y:S01]  /*4f90*/  VOTE.ANY P0, P0 ;  /* 0x0000000000ff7806 */ /* 0x000fe20000000100 */
[----:B------:R-:W-:-:S12]  /*4fa0*/  ENDCOLLECTIVE ;  /* 0x000000000000791b */ /* 0x000fd80003800000 */
.L_x_159:
[----:B------:R-:W-:Y:S05]  /*4fb0*/  BSYNC B0 ;  /* 0x0000000000007941 */ /* 0x000fea0003800000 */
.L_x_158:
[----:B------:R-:W-:Y:S05]  /*4fc0*/  BRA `(.L_x_160) ;  /* 0xffffffe000ec7947 */ /* 0x000fea000383ffff */
.L_x_117:
[----:B------:R-:W0:Y:S01]  /*4fd0*/  S2R R26, SR_GEMASK ;  /* 0x00000000001a7919 */ /* 0x000e220000003c00 */
[----:B------:R-:W-:Y:S01]  /*4fe0*/  BSSY B0, `(.L_x_161) ;  /* 0x0000006000007945 */ /* 0x000fe20003800000 */
[----:B------:R-:W-:Y:S01]  /*4ff0*/  PLOP3.LUT P0, PT, P0, PT, PT, 0x8, 0x80 ;  /* 0x000000000080781c */ /* 0x000fe2000070e170 */
[----:B------:R-:W-:-:S12]  /*5000*/  IMAD.MOV.U32 R21, RZ, RZ, -0x1 ;  /* 0xffffffffff157424 */ /* 0x000fd800078e00ff */
[----:B0-----:R-:W-:Y:S05]  /*5010*/  WARPSYNC.COLLECTIVE R21, `(.L_x_162) ;  /* 0x0000000015087348 */ /* 0x001fea0003c00000 */
[----:B------:R-:W-:Y:S01]  /*5020*/  VOTE.ANY R21, PT, P0 ;  /* 0x0000000000157806 */ /* 0x000fe200000e0100 */
[----:B0-----:R-:W-:Y:S06]  /*5030*/  ENDCOLLECTIVE ;  /* 0x000000000000791b */ /* 0x001fec0003800000 */
.L_x_162:
[----:B------:R-:W-:Y:S05]  /*5040*/  BSYNC B0 ;  /* 0x0000000000007941 */ /* 0x000fea0003800000 */
.L_x_161:
[----:B------:R-:W-:Y:S01]  /*5050*/  LOP3.LUT R21, R21, 0x80000000, R26, 0xec, !PT ;  /* 0x8000000015157812 */ /* 0x000fe200078eec1a */
[----:B------:R-:W-:-:S04]  /*5060*/  IMAD.MOV.U32 R17, RZ, RZ, 0x1 ;  /* 0x00000001ff117424 */ /* 0x000fc800078e00ff */
        /* <DEDUP_REMOVED lines=8> */
.L_x_163:
[----:B------:R-:W-:Y:S01]  /*50f0*/  ISETP.GE.AND P0, PT, R38, R20, PT ;  /* 0x000000142600720c */ /* 0x000fe20003f06270 */
[----:B------:R-:W-:-:S03]  /*5100*/  IMAD.MOV.U32 R17, RZ, RZ, 0x2 ;  /* 0x00000002ff117424 */ /* 0x000fc600078e00ff */
[----:B------:R-:W-:-:S05]  /*5110*/  SEL R22, R22, RZ, !P0 ;  /* 0x000000ff16167207 */ /* 0x000fca0004000000 */
[----:B------:R-:W-:Y:S02]  /*5120*/  IMAD.IADD R43, R22, 0x1, R19 ;  /* 0x00000001162b7824 */ /* 0x000fe400078e0213 */
[----:B------:R-:W-:Y:S02]  /*5130*/  VIADD R19, R38, 0x2 ;  /* 0x0000000226137836 */ /* 0x000fe40000000000 */
[----:B------:R-:W-:-:S03]  /*5140*/  IMAD.MOV.U32 R16, RZ, RZ, R43 ;  /* 0x000000ffff107224 */ /* 0x000fc600078e002b */
[----:B------:R-:W-:Y:S01]  /*5150*/  ISETP.GT.AND P0, PT, R19, R20, PT ;  /* 0x000000141300720c */ /* 0x000fe20003f04270 */
[----:B------:R-:W-:-:S12]  /*5160*/  VIADD R19, R38, 0x4 ;  /* 0x0000000426137836 */ /* 0x000fd80000000000 */
[----:B------:R-:W-:Y:S05]  /*5170*/  WARPSYNC.COLLECTIVE R21, `(.L_x_164) ;  /* 0x0000000015087348 */ /* 0x000fea0003c00000 */
[----:B------:R0:W1:Y:S02]  /*5180*/  SHFL.DOWN P3, R22, R16, R17, R20 ;  /* 0x0800001110167389 */ /* 0x0000640000060014 */
[----:B01----:R-:W-:Y:S05]  /*5190*/  ENDCOLLECTIVE ;  /* 0x000000000000791b */ /* 0x003fea0003800000 */
.L_x_164:
[----:B------:R-:W-:Y:S01]  /*51a0*/  IMAD.MOV.U32 R17, RZ, RZ, 0x4 ;  /* 0x00000004ff117424 */ /* 0x000fe200078e00ff */
[----:B------:R-:W-:Y:S02]  /*51b0*/  SEL R22, R22, RZ, !P0 ;  /* 0x000000ff16167207 */ /* 0x000fe40004000000 */
[----:B------:R-:W-:-:S03]  /*51c0*/  ISETP.GT.AND P0, PT, R19, R20, PT ;  /* 0x000000141300720c */ /* 0x000fc60003f04270 */
[----:B------:R-:W-:Y:S02]  /*51d0*/  IMAD.IADD R45, R43, 0x1, R22 ;  /* 0x000000012b2d7824 */ /* 0x000fe400078e0216 */
[----:B------:R-:W-:Y:S02]  /*51e0*/  VIADD R43, R38, 0x8 ;  /* 0x00000008262b7836 */ /* 0x000fe40000000000 */
[----:B------:R-:W-:-:S07]  /*51f0*/  IMAD.MOV.U32 R16, RZ, RZ, R45 ;  /* 0x000000ffff107224 */ /* 0x000fce00078e002d */
[----:B------:R-:W-:Y:S05]  /*5200*/  WARPSYNC.COLLECTIVE R21, `(.L_x_165) ;  /* 0x0000000015087348 */ /* 0x000fea0003c00000 */
[----:B------:R0:W1:Y:S02]  /*5210*/  SHFL.DOWN P3, R22, R16, R17, R20 ;  /* 0x0800001110167389 */ /* 0x0000640000060014 */
[----:B01----:R-:W-:Y:S05]  /*5220*/  ENDCOLLECTIVE ;  /* 0x000000000000791b */ /* 0x003fea0003800000 */
.L_x_165:
        /* <DEDUP_REMOVED lines=9> */
.L_x_166:
[----:B------:R-:W-:Y:S01]  /*52c0*/  IMAD.MOV.U32 R17, RZ, RZ, 0x10 ;  /* 0x00000010ff117424 */ /* 0x000fe200078e00ff */
[----:B------:R-:W-:Y:S02]  /*52d0*/  SEL R22, R22, RZ, !P0 ;  /* 0x000000ff16167207 */ /* 0x000fe40004000000 */
[----:B------:R-:W-:-:S03]  /*52e0*/  ISETP.NE.AND P0, PT, R18, 0x65, PT ;  /* 0x000000651200780c */ /* 0x000fc60003f05270 */
[----:B------:R-:W-:Y:S02]  /*52f0*/  IMAD.IADD R43, R19, 0x1, R22 ;  /* 0x00000001132b7824 */ /* 0x000fe400078e0216 */
[----:B------:R-:W-:Y:S02]  /*5300*/  VIADD R19, R38, 0x10 ;  /* 0x0000001026137836 */ /* 0x000fe40000000000 */
[----:B------:R-:W-:-:S03]  /*5310*/  IMAD.MOV.U32 R16, RZ, RZ, R43 ;  /* 0x000000ffff107224 */ /* 0x000fc600078e002b */
[----:B------:R-:W-:-:S13]  /*5320*/  ISETP.GT.AND P2, PT, R19, R20, PT ;  /* 0x000000141300720c */ /* 0x000fda0003f44270 */
[----:B------:R-:W-:Y:S05]  /*5330*/  WARPSYNC.COLLECTIVE R21, `(.L_x_167) ;  /* 0x0000000015087348 */ /* 0x000fea0003c00000 */
[----:B------:R0:W1:Y:S02]  /*5340*/  SHFL.DOWN P3, R22, R16, R17, R20 ;  /* 0x0800001110167389 */ /* 0x0000640000060014 */
[----:B01----:R-:W-:Y:S05]  /*5350*/  ENDCOLLECTIVE ;  /* 0x000000000000791b */ /* 0x003fea0003800000 */
.L_x_167:
[----:B------:R-:W-:Y:S05]  /*5360*/  WARPSYNC.COLLECTIVE R21, `(.L_x_168) ;  /* 0x0000000015087348 */ /* 0x000fea0003c00000 */
[----:B------:R-:W-:Y:S01]  /*5370*/  VOTE.ALL P0, P0 ;  /* 0x0000000000ff7806 */ /* 0x000fe20000000000 */
[----:B------:R-:W-:-:S12]  /*5380*/  ENDCOLLECTIVE ;  /* 0x000000000000791b */ /* 0x000fd80003800000 */
.L_x_168:
[----:B------:R-:W-:Y:S02]  /*5390*/  IADD3 R44, P3, PT, R44, 0x100, RZ ;  /* 0x000001002c2c7810 */ /* 0x000fe40007f7e0ff */
[----:B------:R-:W-:-:S03]  /*53a0*/  SEL R22, R22, RZ, !P2 ;  /* 0x000000ff16167207 */ /* 0x000fc60005000000 */
[----:B------:R-:W-:Y:S02]  /*53b0*/  IMAD.X R45, RZ, RZ, R45, P3 ;  /* 0x000000ffff2d7224 */ /* 0x000fe400018e062d */
[----:B------:R-:W-:Y:S01]  /*53c0*/  IMAD.IADD R46, R43, 0x1, R22 ;  /* 0x000000012b2e7824 */ /* 0x000fe200078e0216 */
[----:B------:R-:W-:Y:S06]  /*53d0*/  BRA `(.L_x_169) ;  /* 0xffffffe000847947 */ /* 0x000fec000383ffff */
.L_x_119:
[----:B------:R-:W-:Y:S01]  /*53e0*/  BSSY B0, `(.L_x_170) ;  /* 0x0000006000007945 */ /* 0x000fe20003800000 */
[----:B------:R-:W-:Y:S01]  /*53f0*/  PLOP3.LUT P0, PT, P0, PT, PT, 0x8, 0x80 ;  /* 0x000000000080781c */ /* 0x000fe2000070e170 */
[----:B------:R-:W-:-:S12]  /*5400*/  IMAD.MOV.U32 R21, RZ, RZ, -0x1 ;  /* 0xffffffffff157424 */ /* 0x000fd800078e00ff */
[----:B------:R-:W-:Y:S05]  /*5410*/  WARPSYNC.COLLECTIVE R21, `(.L_x_171) ;  /* 0x0000000015087348 */ /* 0x000fea0003c00000 */
[----:B------:R-:W-:Y:S01]  /*5420*/  VOTE.ANY P0, P0 ;  /* 0x0000000000ff7806 */ /* 0x000fe20000000100 */
[----:B------:R-:W-:-:S12]  /*5430*/  ENDCOLLECTIVE ;  /* 0x000000000000791b */ /* 0x000fd80003800000 */
.L_x_171:
[----:B------:R-:W-:Y:S05]  /*5440*/  BSYNC B0 ;  /* 0x0000000000007941 */ /* 0x000fea0003800000 */
.L_x_170:
[----:B------:R-:W-:Y:S05]  /*5450*/  BRA `(.L_x_172) ;  /* 0xffffffe0008c7947 */ /* 0x000fea000383ffff */
.L_x_121:
[----:B------:R-:W-:Y:S01]  /*5460*/  BSSY B0, `(.L_x_173) ;  /* 0x0000006000007945 */ /* 0x000fe20003800000 */
[----:B------:R-:W-:Y:S01]  /*5470*/  PLOP3.LUT P0, PT, P0, PT, PT, 0x8, 0x80 ;  /* 0x000000000080781c */ /* 0x000fe2000070e170 */
[----:B------:R-:W-:-:S12]  /*5480*/  IMAD.MOV.U32 R21, RZ, RZ, -0x1 ;  /* 0xffffffffff157424 */ /* 0x000fd800078e00ff */
[----:B------:R-:W-:Y:S05]  /*5490*/  WARPSYNC.COLLECTIVE R21, `(.L_x_174) ;  /* 0x0000000015087348 */ /* 0x000fea0003c00000 */
[----:B------:R-:W-:Y:S01]  /*54a0*/  VOTE.ANY P0, P0 ;  /* 0x0000000000ff7806 */ /* 0x000fe20000000100 */
[----:B------:R-:W-:-:S12]  /*54b0*/  ENDCOLLECTIVE ;  /* 0x000000000000791b */ /* 0x000fd80003800000 */
.L_x_174:
[----:B------:R-:W-:Y:S05]  /*54c0*/  BSYNC B0 ;  /* 0x0000000000007941 */ /* 0x000fea0003800000 */
.L_x_173:
[----:B------:R-:W-:Y:S05]  /*54d0*/  BRA `(.L_x_175) ;  /* 0xffffffe000e07947 */ /* 0x000fea000383ffff */
.L_x_123:
[----:B------:R-:W-:Y:S01]  /*54e0*/  BSSY B0, `(.L_x_176) ;  /* 0x0000006000007945 */ /* 0x000fe20003800000 */
[----:B------:R-:W-:Y:S01]  /*54f0*/  PLOP3.LUT P0, PT, P0, PT, PT, 0x8, 0x80 ;  /* 0x000000000080781c */ /* 0x000fe2000070e170 */
[----:B------:R-:W-:-:S12]  /*5500*/  IMAD.MOV.U32 R21, RZ, RZ, -0x1 ;  /* 0xffffffffff157424 */ /* 0x000fd800078e00ff */
[----:B------:R-:W-:Y:S05]  /*5510*/  WARPSYNC.COLLECTIVE R21, `(.L_x_177) ;  /* 0x0000000015087348 */ /* 0x000fea0003c00000 */
[----:B------:R-:W-:Y:S01]  /*5520*/  VOTE.ANY R21, PT, P0 ;  /* 0x0000000000157806 */ /* 0x000fe200000e0100 */
[----:B------:R-:W-:Y:S06]  /*5530*/  ENDCOLLECTIVE ;  /* 0x000000000000791b */ /* 0x000fec0003800000 */
.L_x_177:
[----:B------:R-:W-:Y:S05]  /*5540*/  BSYNC B0 ;  /* 0x0000000000007941 */ /* 0x000fea0003800000 */
.L_x_176:
        /* <DEDUP_REMOVED lines=11> */
.L_x_178:
        /* <DEDUP_REMOVED lines=11> */
.L_x_179:
        /* <DEDUP_REMOVED lines=9> */
.L_x_180:
        /* <DEDUP_REMOVED lines=8> */
.L_x_181:
        /* <DEDUP_REMOVED lines=9> */
.L_x_182:
[----:B------:R-:W-:Y:S02]  /*5850*/  SEL R22, R22, RZ, !P0 ;  /* 0x000000ff16167207 */ /* 0x000fe40004000000 */
[----:B------:R-:W-:Y:S02]  /*5860*/  ISETP.NE.AND P0, PT, R18, 0x65, PT ;  /* 0x000000651200780c */ /* 0x000fe40003f05270 */
[----:B------:R-:W-:-:S11]  /*5870*/  IADD3 R46, PT, PT, R47, R22, R46 ;  /* 0x000000162f2e7210 */ /* 0x000fd60007ffe02e */
[----:B------:R-:W-:Y:S05]  /*5880*/  WARPSYNC.COLLECTIVE R21, `(.L_x_183) ;  /* 0x0000000015087348 */ /* 0x000fea0003c00000 */
[----:B------:R-:W-:Y:S01]  /*5890*/  VOTE.ALL P0, P0 ;  /* 0x0000000000ff7806 */ /* 0x000fe20000000000 */
[----:B------:R-:W-:-:S12]  /*58a0*/  ENDCOLLECTIVE ;  /* 0x000000000000791b */ /* 0x000fd80003800000 */
.L_x_183:
[----:B------:R-:W-:Y:S05]  /*58b0*/  BRA `(.L_x_184) ;  /* 0xffffffe000787947 */ /* 0x000fea000383ffff */
.L_x_185:
        /* <DEDUP_REMOVED lines=12> */
.L_x_216:


//--------------------- .text._ZN3cub18CUB_300001_SM_10006detail4scan20DeviceScanInitKernelINS0_13ScanTileStateIiLb1EEEEEvT_i --------------------------
	.section	.text._ZN3cub18CUB_300001_SM_10006detail4scan20DeviceScanInitKernelINS0_13ScanTileStateIiLb1EEEEEvT_i,"ax",@progbits
	.align	128
        .global         _ZN3cub18CUB_300001_SM_10006detail4scan20DeviceScanInitKernelINS0_13ScanTileStateIiLb1EEEEEvT_i
        .type           _ZN3cub18CUB_300001_SM_10006detail4scan20DeviceScanInitKernelINS0_13ScanTileStateIiLb1EEEEEvT_i,@function
        .size           _ZN3cub18CUB_300001_SM_10006detail4scan20DeviceScanInitKernelINS0_13ScanTileStateIiLb1EEEEEvT_i,(.L_x_217 - _ZN3cub18CUB_300001_SM_10006detail4scan20DeviceScanInitKernelINS0_13ScanTileStateIiLb1EEEEEvT_i)
        .other          _ZN3cub18CUB_300001_SM_10006detail4scan20DeviceScanInitKernelINS0_13ScanTileStateIiLb1EEEEEvT_i,@"STO_CUDA_ENTRY STV_DEFAULT"
_ZN3cub18CUB_300001_SM_10006detail4scan20DeviceScanInitKernelINS0_13ScanTileStateIiLb1EEEEEvT_i:
.text._ZN3cub18CUB_300001_SM_10006detail4scan20DeviceScanInitKernelINS0_13ScanTileStateIiLb1EEEEEvT_i:
[----:B------:R-:W-:Y:S01]  /*0000*/  LDC R1, c[0x0][0x37c] ;  /* 0x0000df00ff017b82 */ /* 0x000fe20000000800 */
[----:B------:R-:W0:Y:S07]  /*0010*/  S2R R0, SR_TID.X ;  /* 0x0000000000007919 */ /* 0x000e2e0000002100 */
[----:B------:R-:W1:Y:S01]  /*0020*/  S2UR UR6, SR_CTAID.X ;  /* 0x00000000000679c3 */ /* 0x000e620000002500 */
[----:B------:R-:W2:Y:S07]  /*0030*/  LDCU UR4, c[0x0][0x388] ;  /* 0x00007100ff0477ac */ /* 0x000eae0008000800 */
[----:B------:R-:W1:Y:S01]  /*0040*/  LDC R5, c[0x0][0x360] ;  /* 0x0000d800ff057b82 */ /* 0x000e620000000800 */
[----:B0-----:R-:W-:Y:S01]  /*0050*/  ISETP.GT.U32.AND P0, PT, R0, 0x1f, PT ;  /* 0x0000001f0000780c */ /* 0x001fe20003f04070 */
[----:B-1----:R-:W-:-:S03]  /*0060*/  IMAD R5, R5, UR6, R0 ;  /* 0x0000000605057c24 */ /* 0x002fc6000f8e0200 */
[----:B------:R-:W-:Y:S02]  /*0070*/  ISETP.NE.OR P0, PT, RZ, UR6, P0 ;  /* 0x00000006ff007c0c */ /* 0x000fe40008705670 */
[----:B--2---:R-:W-:Y:S01]  /*0080*/  ISETP.GE.AND P1, PT, R5, UR4, PT ;  /* 0x0000000405007c0c */ /* 0x004fe2000bf26270 */
[----:B------:R-:W0:-:S12]  /*0090*/  LDCU.64 UR4, c[0x0][0x358] ;  /* 0x00006b00ff0477ac */ /* 0x000e180008000a00 */
[----:B------:R-:W1:Y:S01]  /*00a0*/  @!P1 LDC.64 R2, c[0x0][0x380] ;  /* 0x0000e000ff029b82 */ /* 0x000e620000000a00 */
[----:B------:R-:W-:Y:S01]  /*00b0*/  @!P1 MOV R4, 0x63 ;  /* 0x0000006300049802 */ /* 0x000fe20000000f00 */
[----:B-1----:R-:W-:-:S04]  /*00c0*/  @!P1 IMAD.WIDE R2, R5, 0x8, R2 ;  /* 0x0000000805029825 */ /* 0x002fc800078e0202 */
[----:B------:R-:W-:-:S05]  /*00d0*/  HFMA2 R5, -RZ, RZ, 0, 0 ;  /* 0x00000000ff057431 */ /* 0x000fca00000001ff */
[----:B0-----:R0:W-:Y:S01]  /*00e0*/  @!P1 STG.E.64 desc[UR4][R2.64+0x100], R4 ;  /* 0x0001000402009986 */ /* 0x0011e2000c101b04 */
[----:B------:R-:W-:Y:S05]  /*00f0*/  @P0 EXIT ;  /* 0x000000000000094d */ /* 0x000fea0003800000 */
[----:B0-----:R-:W0:Y:S02]  /*0100*/  LDC.64 R2, c[0x0][0x380] ;  /* 0x0000e000ff027b82 */ /* 0x001e240000000a00 */
[----:B0-----:R-:W-:-:S05]  /*0110*/  IMAD.WIDE.U32 R2, R0, 0x8, R2 ;  /* 0x0000000800027825 */ /* 0x001fca00078e0002 */
[----:B------:R-:W-:Y:S01]  /*0120*/  STG.E.64 desc[UR4][R2.64], RZ ;  /* 0x000000ff02007986 */ /* 0x000fe2000c101b04 */
[----:B------:R-:W-:Y:S05]  /*0130*/  EXIT ;  /* 0x000000000000794d */ /* 0x000fea0003800000 */
.L_x_186:
        /* <DEDUP_REMOVED lines=12> */
.L_x_217:


//--------------------- .text._ZN3cub18CUB_300001_SM_10006detail11EmptyKernelIvEEvv --------------------------
	.section	.text._ZN3cub18CUB_300001_SM_10006detail11EmptyKernelIvEEvv,"ax",@progbits
	.align	128
        .global         _ZN3cub18CUB_300001_SM_10006detail11EmptyKernelIvEEvv
        .type           _ZN3cub18CUB_300001_SM_10006detail11EmptyKernelIvEEvv,@function
        .size           _ZN3cub18CUB_300001_SM_10006detail11EmptyKernelIvEEvv,(.L_x_218 - _ZN3cub18CUB_300001_SM_10006detail11EmptyKernelIvEEvv)
        .other          _ZN3cub18CUB_300001_SM_10006detail11EmptyKernelIvEEvv,@"STO_CUDA_ENTRY STV_DEFAULT"
_ZN3cub18CUB_300001_SM_10006detail11EmptyKernelIvEEvv:
.text._ZN3cub18CUB_300001_SM_10006detail11EmptyKernelIvEEvv:
[----:B------:R-:W-:Y:S01]  /*0000*/  LDC R1, c[0x0][0x37c] ;  /* 0x0000df00ff017b82 */ /* 0x000fe20000000800 */
[----:B------:R-:W-:Y:S05]  /*0010*/  EXIT ;  /* 0x000000000000794d */ /* 0x000fea0003800000 */
.L_x_187:
        /* <DEDUP_REMOVED lines=14> */
.L_x_218:


//--------------------- .text._Z29_cu_breadth_first_search_kerniPiS_S_S_S_ --------------------------
	.section	.text._Z29_cu_breadth_first_search_kerniPiS_S_S_S_,"ax",@progbits
	.align	128
        .global         _Z29_cu_breadth_first_search_kerniPiS_S_S_S_
        .type           _Z29_cu_breadth_first_search_kerniPiS_S_S_S_,@function
        .size           _Z29_cu_breadth_first_search_kerniPiS_S_S_S_,(.L_x_219 - _Z29_cu_breadth_first_search_kerniPiS_S_S_S_)
        .other          _Z29_cu_breadth_first_search_kerniPiS_S_S_S_,@"STO_CUDA_ENTRY STV_DEFAULT"
_Z29_cu_breadth_first_search_kerniPiS_S_S_S_:
.text._Z29_cu_breadth_first_search_kerniPiS_S_S_S_:
[----:B------:R-:W-:Y:S01]  /*0000*/  LDC R1, c[0x0][0x37c] ;  /* 0x0000df00ff017b82 */ /* 0x000fe20000000800 */
[----:B------:R-:W0:Y:S07]  /*0010*/  S2R R0, SR_TID.X ;  /* 0x0000000000007919 */ /* 0x000e2e0000002100 */
[----:B------:R-:W0:Y:S01]  /*0020*/  S2UR UR4, SR_CTAID.X ;  /* 0x00000000000479c3 */ /* 0x000e220000002500 */
[----:B------:R-:W1:Y:S07]  /*0030*/  LDCU UR5, c[0x0][0x380] ;  /* 0x00007000ff0577ac */ /* 0x000e6e0008000800 */
[----:B------:R-:W0:Y:S02]  /*0040*/  LDC R11, c[0x0][0x360] ;  /* 0x0000d800ff0b7b82 */ /* 0x000e240000000800 */
[----:B0-----:R-:W-:-:S05]  /*0050*/  IMAD R11, R11, UR4, R0 ;  /* 0x000000040b0b7c24 */ /* 0x001fca000f8e0200 */
[----:B-1----:R-:W-:-:S13]  /*0060*/  ISETP.GE.AND P0, PT, R11, UR5, PT ;  /* 0x000000050b007c0c */ /* 0x002fda000bf06270 */
[----:B------:R-:W-:Y:S05]  /*0070*/  @P0 EXIT ;  /* 0x000000000000094d */ /* 0x000fea0003800000 */
[----:B------:R-:W0:Y:S01]  /*0080*/  LDC.64 R2, c[0x0][0x3a0] ;  /* 0x0000e800ff027b82 */ /* 0x000e220000000a00 */
[----:B------:R-:W1:Y:S01]  /*0090*/  LDCU.64 UR6, c[0x0][0x358] ;  /* 0x00006b00ff0677ac */ /* 0x000e620008000a00 */
[----:B0-----:R-:W-:-:S05]  /*00a0*/  IMAD.WIDE R2, R11, 0x4, R2 ;  /* 0x000000040b027825 */ /* 0x001fca00078e0202 */
[----:B-1----:R-:W2:Y:S02]  /*00b0*/  LDG.E R0, desc[UR6][R2.64] ;  /* 0x0000000602007981 */ /* 0x002ea4000c1e1900 */
[----:B--2---:R-:W-:-:S13]  /*00c0*/  ISETP.NE.AND P0, PT, R0, RZ, PT ;  /* 0x000000ff0000720c */ /* 0x004fda0003f05270 */
[----:B------:R-:W-:Y:S05]  /*00d0*/  @!P0 EXIT ;  /* 0x000000000000894d */ /* 0x000fea0003800000 */
[----:B------:R-:W0:Y:S01]  /*00e0*/  LDC.64 R4, c[0x0][0x3a8] ;  /* 0x0000ea00ff047b82 */ /* 0x000e220000000a00 */
[----:B------:R-:W-:Y:S01]  /*00f0*/  HFMA2 R13, -RZ, RZ, 0, 5.9604644775390625e-08 ;  /* 0x00000001ff0d7431 */ /* 0x000fe200000001ff */
[----:B------:R1:W-:Y:S06]  /*0100*/  STG.E desc[UR6][R2.64], RZ ;  /* 0x000000ff02007986 */ /* 0x0003ec000c101906 */
[----:B------:R-:W2:Y:S08]  /*0110*/  LDC.64 R8, c[0x0][0x390] ;  /* 0x0000e400ff087b82 */ /* 0x000eb00000000a00 */
[----:B------:R-:W3:Y:S01]  /*0120*/  LDC.64 R6, c[0x0][0x398] ;  /* 0x0000e600ff067b82 */ /* 0x000ee20000000a00 */
[----:B0-----:R-:W-:-:S05]  /*0130*/  IMAD.WIDE R4, R11, 0x4, R4 ;  /* 0x000000040b047825 */ /* 0x001fca00078e0204 */
[----:B------:R1:W-:Y:S01]  /*0140*/  STG.E desc[UR6][R4.64], R13 ;  /* 0x0000000d04007986 */ /* 0x0003e2000c101906 */
[----:B--2---:R-:W-:-:S06]  /*0150*/  IMAD.WIDE R8, R11, 0x4, R8 ;  /* 0x000000040b087825 */ /* 0x004fcc00078e0208 */
[----:B------:R-:W2:Y:S01]  /*0160*/  LDG.E R8, desc[UR6][R8.64] ;  /* 0x0000000608087981 */ /* 0x000ea2000c1e1900 */
[----:B---3--:R-:W-:Y:S01]  /*0170*/  IMAD.WIDE R6, R11, 0x4, R6 ;  /* 0x000000040b067825 */ /* 0x008fe200078e0206 */
[----:B--2---:R-:W-:-:S13]  /*0180*/  ISETP.GE.AND P0, PT, R8, 0x1, PT ;  /* 0x000000010800780c */ /* 0x004fda0003f06270 */
[----:B-1----:R-:W-:Y:S05]  /*0190*/  @!P0 EXIT ;  /* 0x000000000000894d */ /* 0x002fea0003800000 */
[----:B------:R-:W2:Y:S01]  /*01a0*/  LDG.E R3, desc[UR6][R6.64] ;  /* 0x0000000606037981 */ /* 0x000ea2000c1e1900 */
[----:B------:R-:W-:Y:S01]  /*01b0*/  BSSY.RECONVERGENT B0, `(.L_x_188) ;  /* 0x0000018000007945 */ /* 0x000fe20003800200 */
[----:B--2---:R-:W-:-:S04]  /*01c0*/  IADD3 R0, PT, PT, R3, R8, RZ ;  /* 0x0000000803007210 */ /* 0x004fc80007ffe0ff */
[----:B------:R-:W-:-:S05]  /*01d0*/  VIADDMNMX R2, R3, 0x1, R0, !PT ;  /* 0x0000000103027846 */ /* 0x000fca0007800100 */
[----:B------:R-:W-:Y:S01]  /*01e0*/  IMAD.IADD R4, R2, 0x1, -R3 ;  /* 0x0000000102047824 */ /* 0x000fe200078e0a03 */
[----:B------:R-:W-:-:S04]  /*01f0*/  IADD3 R2, PT, PT, R3, -R2, RZ ;  /* 0x8000000203027210 */ /* 0x000fc80007ffe0ff */
[----:B------:R-:W-:Y:S02]  /*0200*/  LOP3.LUT P1, R4, R4, 0x3, RZ, 0xc0, !PT ;  /* 0x0000000304047812 */ /* 0x000fe4000782c0ff */
[----:B------:R-:W-:-:S11]  /*0210*/  ISETP.GT.U32.AND P0, PT, R2, -0x4, PT ;  /* 0xfffffffc0200780c */ /* 0x000fd60003f04070 */
[----:B------:R-:W-:Y:S05]  /*0220*/  @!P1 BRA `(.L_x_189) ;  /* 0x0000000000409947 */ /* 0x000fea0003800000 */
[----:B------:R-:W0:Y:S01]  /*0230*/  LDC.64 R12, c[0x0][0x3a8] ;  /* 0x0000ea00ff0c7b82 */ /* 0x000e220000000a00 */
[----:B------:R-:W-:-:S07]  /*0240*/  IMAD.MOV R2, RZ, RZ, -R4 ;  /* 0x000000ffff027224 */ /* 0x000fce00078e0a04 */
[----:B------:R-:W1:Y:S02]  /*0250*/  LDC.64 R10, c[0x0][0x388] ;  /* 0x0000e200ff0a7b82 */ /* 0x000e640000000a00 */
.L_x_190:
[----:B-1----:R-:W-:-:S06]  /*0260*/  IMAD.WIDE R4, R3, 0x4, R10 ;  /* 0x0000000403047825 */ /* 0x002fcc00078e020a */
[----:B------:R-:W0:Y:S02]  /*0270*/  LDG.E R5, desc[UR6][R4.64] ;  /* 0x0000000604057981 */ /* 0x000e24000c1e1900 */
[----:B0-----:R-:W-:-:S06]  /*0280*/  IMAD.WIDE R6, R5, 0x4, R12 ;  /* 0x0000000405067825 */ /* 0x001fcc00078e020c */
[----:B------:R-:W2:Y:S01]  /*0290*/  LDG.E R6, desc[UR6][R6.64] ;  /* 0x0000000606067981 */ /* 0x000ea2000c1e1900 */
[----:B------:R-:W-:Y:S01]  /*02a0*/  VIADD R2, R2, 0x1 ;  /* 0x0000000102027836 */ /* 0x000fe20000000000 */
[----:B------:R-:W-:Y:S02]  /*02b0*/  IADD3 R3, PT, PT, R3, 0x1, RZ ;  /* 0x0000000103037810 */ /* 0x000fe40007ffe0ff */
[----:B--2---:R-:W-:-:S13]  /*02c0*/  ISETP.NE.AND P1, PT, R6, RZ, PT ;  /* 0x000000ff0600720c */ /* 0x004fda0003f25270 */
[----:B------:R-:W0:Y:S01]  /*02d0*/  @!P1 LDC.64 R8, c[0x0][0x3a0] ;  /* 0x0000e800ff089b82 */ /* 0x000e220000000a00 */
[----:B------:R-:W-:Y:S01]  /*02e0*/  @!P1 MOV R15, 0x1 ;  /* 0x00000001000f9802 */ /* 0x000fe20000000f00 */
[----:B0-----:R-:W-:-:S05]  /*02f0*/  @!P1 IMAD.WIDE R8, R5, 0x4, R8 ;  /* 0x0000000405089825 */ /* 0x001fca00078e0208 */
[----:B------:R2:W-:Y:S01]  /*0300*/  @!P1 STG.E desc[UR6][R8.64], R15 ;  /* 0x0000000f08009986 */ /* 0x0005e2000c101906 */
[----:B------:R-:W-:-:S13]  /*0310*/  ISETP.NE.AND P1, PT, R2, RZ, PT ;  /* 0x000000ff0200720c */ /* 0x000fda0003f25270 */
[----:B--2---:R-:W-:Y:S05]  /*0320*/  @P1 BRA `(.L_x_190) ;  /* 0xfffffffc00cc1947 */ /* 0x004fea000383ffff */
.L_x_189:
[----:B------:R-:W-:Y:S05]  /*0330*/  BSYNC.RECONVERGENT B0 ;  /* 0x0000000000007941 */ /* 0x000fea0003800200 */
.L_x_188:
[----:B------:R-:W-:Y:S05]  /*0340*/  @P0 EXIT ;  /* 0x000000000000094d */ /* 0x000fea0003800000 */
[----:B------:R-:W0:Y:S01]  /*0350*/  LDC.64 R4, c[0x0][0x3a8] ;  /* 0x0000ea00ff047b82 */ /* 0x000e220000000a00 */
[----:B------:R-:W1:Y:S02]  /*0360*/  LDCU.64 UR4, c[0x0][0x388] ;  /* 0x00007100ff0477ac */ /* 0x000e640008000a00 */
[----:B-1----:R-:W-:-:S04]  /*0370*/  UIADD3 UR4, UP0, UPT, UR4, 0x8, URZ ;  /* 0x0000000804047890 */ /* 0x002fc8000ff1e0ff */
[----:B------:R-:W-:-:S12]  /*0380*/  UIADD3.X UR5, UPT, UPT, URZ, UR5, URZ, UP0, !UPT ;  /* 0x00000005ff057290 */ /* 0x000fd800087fe4ff */
.L_x_191:
[----:B------:R-:W-:Y:S01]  /*0390*/  MOV R6, UR4 ;  /* 0x0000000400067c02 */ /* 0x000fe20008000f00 */
[----:B------:R-:W-:-:S04]  /*03a0*/  IMAD.U32 R7, RZ, RZ, UR5 ;  /* 0x00000005ff077e24 */ /* 0x000fc8000f8e00ff */
[----:B------:R-:W-:-:S05]  /*03b0*/  IMAD.WIDE R6, R3, 0x4, R6 ;  /* 0x0000000403067825 */ /* 0x000fca00078e0206 */
[----:B------:R-:W0:Y:S02]  /*03c0*/  LDG.E R13, desc[UR6][R6.64+-0x8] ;  /* 0xfffff806060d7981 */ /* 0x000e24000c1e1900 */
[----:B0-----:R-:W-:-:S06]  /*03d0*/  IMAD.WIDE R8, R13, 0x4, R4 ;  /* 0x000000040d087825 */ /* 0x001fcc00078e0204 */
[----:B------:R-:W2:Y:S02]  /*03e0*/  LDG.E R8, desc[UR6][R8.64] ;  /* 0x0000000608087981 */ /* 0x000ea4000c1e1900 */
[----:B--2---:R-:W-:-:S13]  /*03f0*/  ISETP.NE.AND P0, PT, R8, RZ, PT ;  /* 0x000000ff0800720c */ /* 0x004fda0003f05270 */
[----:B------:R-:W0:Y:S01]  /*0400*/  @!P0 LDC.64 R10, c[0x0][0x3a0] ;  /* 0x0000e800ff0a8b82 */ /* 0x000e220000000a00 */
[----:B------:R-:W-:Y:S01]  /*0410*/  @!P0 MOV R19, 0x1 ;  /* 0x0000000100138802 */ /* 0x000fe20000000f00 */
[----:B0-----:R-:W-:-:S05]  /*0420*/  @!P0 IMAD.WIDE R10, R13, 0x4, R10 ;  /* 0x000000040d0a8825 */ /* 0x001fca00078e020a */
[----:B------:R0:W-:Y:S04]  /*0430*/  @!P0 STG.E desc[UR6][R10.64], R19 ;  /* 0x000000130a008986 */ /* 0x0001e8000c101906 */
[----:B------:R-:W2:Y:S02]  /*0440*/  LDG.E R17, desc[UR6][R6.64+-0x4] ;  /* 0xfffffc0606117981 */ /* 0x000ea4000c1e1900 */
[----:B--2---:R-:W-:-:S06]  /*0450*/  IMAD.WIDE R12, R17, 0x4, R4 ;  /* 0x00000004110c7825 */ /* 0x004fcc00078e0204 */
[----:B------:R-:W2:Y:S02]  /*0460*/  LDG.E R12, desc[UR6][R12.64] ;  /* 0x000000060c0c7981 */ /* 0x000ea4000c1e1900 */
[----:B--2---:R-:W-:-:S13]  /*0470*/  ISETP.NE.AND P0, PT, R12, RZ, PT ;  /* 0x000000ff0c00720c */ /* 0x004fda0003f05270 */
[----:B------:R-:W1:Y:S01]  /*0480*/  @!P0 LDC.64 R14, c[0x0][0x3a0] ;  /* 0x0000e800ff0e8b82 */ /* 0x000e620000000a00 */
[----:B------:R-:W-:Y:S01]  /*0490*/  @!P0 MOV R21, 0x1 ;  /* 0x0000000100158802 */ /* 0x000fe20000000f00 */
[----:B-1----:R-:W-:-:S05]  /*04a0*/  @!P0 IMAD.WIDE R8, R17, 0x4, R14 ;  /* 0x0000000411088825 */ /* 0x002fca00078e020e */
[----:B------:R1:W-:Y:S04]  /*04b0*/  @!P0 STG.E desc[UR6][R8.64], R21 ;  /* 0x0000001508008986 */ /* 0x0003e8000c101906 */
[----:B------:R-:W2:Y:S02]  /*04c0*/  LDG.E R17, desc[UR6][R6.64] ;  /* 0x0000000606117981 */ /* 0x000ea4000c1e1900 */
[----:B--2---:R-:W-:-:S06]  /*04d0*/  IMAD.WIDE R14, R17, 0x4, R4 ;  /* 0x00000004110e7825 */ /* 0x004fcc00078e0204 */
[----:B------:R-:W2:Y:S02]  /*04e0*/  LDG.E R14, desc[UR6][R14.64] ;  /* 0x000000060e0e7981 */ /* 0x000ea4000c1e1900 */
[----:B--2---:R-:W-:-:S13]  /*04f0*/  ISETP.NE.AND P0, PT, R14, RZ, PT ;  /* 0x000000ff0e00720c */ /* 0x004fda0003f05270 */
[----:B0-----:R-:W0:Y:S01]  /*0500*/  @!P0 LDC.64 R10, c[0x0][0x3a0] ;  /* 0x0000e800ff0a8b82 */ /* 0x001e220000000a00 */
[----:B------:R-:W-:Y:S02]  /*0510*/  @!P0 IMAD.MOV.U32 R19, RZ, RZ, 0x1 ;  /* 0x00000001ff138424 */ /* 0x000fe400078e00ff */
[----:B0-----:R-:W-:-:S05]  /*0520*/  @!P0 IMAD.WIDE R10, R17, 0x4, R10 ;  /* 0x00000004110a8825 */ /* 0x001fca00078e020a */
[----:B------:R2:W-:Y:S04]  /*0530*/  @!P0 STG.E desc[UR6][R10.64], R19 ;  /* 0x000000130a008986 */ /* 0x0005e8000c101906 */
[----:B------:R-:W3:Y:S02]  /*0540*/  LDG.E R17, desc[UR6][R6.64+0x4] ;  /* 0x0000040606117981 */ /* 0x000ee4000c1e1900 */
[----:B---3--:R-:W-:-:S06]  /*0550*/  IMAD.WIDE R12, R17, 0x4, R4 ;  /* 0x00000004110c7825 */ /* 0x008fcc00078e0204 */
[----:B------:R-:W3:Y:S01]  /*0560*/  LDG.E R12, desc[UR6][R12.64] ;  /* 0x000000060c0c7981 */ /* 0x000ee2000c1e1900 */
[----:B------:R-:W-:Y:S02]  /*0570*/  IADD3 R3, PT, PT, R3, 0x4, RZ ;  /* 0x0000000403037810 */ /* 0x000fe40007ffe0ff */
[----:B---3--:R-:W-:-:S13]  /*0580*/  ISETP.NE.AND P0, PT, R12, RZ, PT ;  /* 0x000000ff0c00720c */ /* 0x008fda0003f05270 */
[----:B-1----:R-:W0:Y:S01]  /*0590*/  @!P0 LDC.64 R8, c[0x0][0x3a0] ;  /* 0x0000e800ff088b82 */ /* 0x002e220000000a00 */
[----:B------:R-:W-:Y:S01]  /*05a0*/  @!P0 MOV R15, 0x1 ;  /* 0x00000001000f8802 */ /* 0x000fe20000000f00 */
[----:B0-----:R-:W-:-:S05]  /*05b0*/  @!P0 IMAD.WIDE R8, R17, 0x4, R8 ;  /* 0x0000000411088825 */ /* 0x001fca00078e0208 */
[----:B------:R2:W-:Y:S01]  /*05c0*/  @!P0 STG.E desc[UR6][R8.64], R15 ;  /* 0x0000000f08008986 */ /* 0x0005e2000c101906 */
[----:B------:R-:W-:-:S13]  /*05d0*/  ISETP.GE.AND P0, PT, R3, R0, PT ;  /* 0x000000000300720c */ /* 0x000fda0003f06270 */
[----:B--2---:R-:W-:Y:S05]  /*05e0*/  @!P0 BRA `(.L_x_191) ;  /* 0xfffffffc00688947 */ /* 0x004fea000383ffff */
[----:B------:R-:W-:Y:S05]  /*05f0*/  EXIT ;  /* 0x000000000000794d */ /* 0x000fea0003800000 */
.L_x_192:
        /* <DEDUP_REMOVED lines=16> */
.L_x_219:


//--------------------- .text._Z14_cu_asmadjlistiiPfS_PiS0_i --------------------------
	.section	.text._Z14_cu_asmadjlistiiPfS_PiS0_i,"ax",@progbits
	.align	128
        .global         _Z14_cu_asmadjlistiiPfS_PiS0_i
        .type           _Z14_cu_asmadjlistiiPfS_PiS0_i,@function
        .size           _Z14_cu_asmadjlistiiPfS_PiS0_i,(.L_x_220 - _Z14_cu_asmadjlistiiPfS_PiS0_i)
        .other          _Z14_cu_asmadjlistiiPfS_PiS0_i,@"STO_CUDA_ENTRY STV_DEFAULT"
_Z14_cu_asmadjlistiiPfS_PiS0_i:
.text._Z14_cu_asmadjlistiiPfS_PiS0_i:
[----:B------:R-:W-:Y:S01]  /*0000*/  LDC R1, c[0x0][0x37c] ;  /* 0x0000df00ff017b82 */ /* 0x000fe20000000800 */
[----:B------:R-:W0:Y:S07]  /*0010*/  S2R R3, SR_TID.X ;  /* 0x0000000000037919 */ /* 0x000e2e0000002100 */
[----:B------:R-:W0:Y:S08]  /*0020*/  S2UR UR4, SR_CTAID.X ;  /* 0x00000000000479c3 */ /* 0x000e300000002500 */
[----:B------:R-:W0:Y:S08]  /*0030*/  LDC R0, c[0x0][0x360] ;  /* 0x0000d800ff007b82 */ /* 0x000e300000000800 */
[----:B------:R-:W1:Y:S01]  /*0040*/  LDC R7, c[0x0][0x380] ;  /* 0x0000e000ff077b82 */ /* 0x000e620000000800 */
[----:B0-----:R-:W-:-:S05]  /*0050*/  IMAD R0, R0, UR4, R3 ;  /* 0x0000000400007c24 */ /* 0x001fca000f8e0203 */
[----:B-1----:R-:W-:-:S13]  /*0060*/  ISETP.GE.AND P0, PT, R0, R7, PT ;  /* 0x000000070000720c */ /* 0x002fda0003f06270 */
[----:B------:R-:W-:Y:S05]  /*0070*/  @P0 EXIT ;  /* 0x000000000000094d */ /* 0x000fea0003800000 */
[----:B------:R-:W-:-:S13]  /*0080*/  ISETP.GE.AND P0, PT, R7, 0x1, PT ;  /* 0x000000010700780c */ /* 0x000fda0003f06270 */
[----:B------:R-:W-:Y:S05]  /*0090*/  @!P0 EXIT ;  /* 0x000000000000894d */ /* 0x000fea0003800000 */
[----:B------:R-:W0:Y:S01]  /*00a0*/  LDC.64 R2, c[0x0][0x398] ;  /* 0x0000e600ff027b82 */ /* 0x000e220000000a00 */
[----:B------:R-:W1:Y:S01]  /*00b0*/  LDCU.64 UR4, c[0x0][0x358] ;  /* 0x00006b00ff0477ac */ /* 0x000e620008000a00 */
[----:B------:R-:W2:Y:S06]  /*00c0*/  LDCU UR6, c[0x0][0x3a8] ;  /* 0x00007500ff0677ac */ /* 0x000eac0008000800 */
[----:B------:R-:W3:Y:S01]  /*00d0*/  LDC.64 R16, c[0x0][0x390] ;  /* 0x0000e400ff107b82 */ /* 0x000ee20000000a00 */
[----:B------:R-:W4:Y:S01]  /*00e0*/  LDCU UR7, c[0x0][0x384] ;  /* 0x00007080ff0777ac */ /* 0x000f220008000800 */
[----:B0-----:R-:W-:-:S06]  /*00f0*/  IMAD.WIDE R2, R0, 0x4, R2 ;  /* 0x0000000400027825 */ /* 0x001fcc00078e0202 */
[----:B-1----:R0:W5:Y:S01]  /*0100*/  LDG.E R3, desc[UR4][R2.64] ;  /* 0x0000000402037981 */ /* 0x002162000c1e1900 */
[----:B--2---:R-:W-:Y:S01]  /*0110*/  UISETP.NE.AND UP0, UPT, UR6, URZ, UPT ;  /* 0x000000ff0600728c */ /* 0x004fe2000bf05270 */
[----:B----4-:R-:W-:-:S05]  /*0120*/  MOV R21, UR7 ;  /* 0x0000000700157c02 */ /* 0x010fca0008000f00 */
[----:B------:R-:W-:-:S04]  /*0130*/  IMAD R11, R0, R21, RZ ;  /* 0x00000015000b7224 */ /* 0x000fc800078e02ff */
[----:B---3--:R-:W-:Y:S01]  /*0140*/  IMAD.WIDE R10, R11, 0x4, R16 ;  /* 0x000000040b0a7825 */ /* 0x008fe200078e0210 */
[----:B0-----:R-:W-:Y:S06]  /*0150*/  BRA.U UP0, `(.L_x_193) ;  /* 0x0000000900b87547 */ /* 0x001fec000b800000 */
[C---:B------:R-:W-:Y:S01]  /*0160*/  ISETP.GE.U32.AND P1, PT, R7.reuse, 0x4, PT ;  /* 0x000000040700780c */ /* 0x040fe20003f26070 */
[----:B------:R-:W-:Y:S01]  /*0170*/  HFMA2 R0, -RZ, RZ, 0, 0 ;  /* 0x00000000ff007431 */ /* 0x000fe200000001ff */
[----:B------:R-:W-:-:S04]  /*0180*/  LOP3.LUT R2, R7, 0x3, RZ, 0xc0, !PT ;  /* 0x0000000307027812 */ /* 0x000fc800078ec0ff */
[----:B------:R-:W-:-:S07]  /*0190*/  ISETP.NE.AND P0, PT, R2, RZ, PT ;  /* 0x000000ff0200720c */ /* 0x000fce0003f05270 */
[----:B------:R-:W-:Y:S06]  /*01a0*/  @!P1 BRA `(.L_x_194) ;  /* 0x00000004007c9947 */ /* 0x000fec0003800000 */
[----:B------:R-:W0:Y:S01]  /*01b0*/  LDC R21, c[0x0][0x384] ;  /* 0x0000e100ff157b82 */ /* 0x000e220000000800 */
[----:B------:R-:W-:Y:S02]  /*01c0*/  LOP3.LUT R0, R7, 0x7ffffffc, RZ, 0xc0, !PT ;  /* 0x7ffffffc07007812 */ /* 0x000fe400078ec0ff */
[----:B------:R-:W-:Y:S02]  /*01d0*/  MOV R4, 0x1 ;  /* 0x0000000100047802 */ /* 0x000fe40000000f00 */
[----:B------:R-:W-:Y:S02]  /*01e0*/  MOV R5, RZ ;  /* 0x000000ff00057202 */ /* 0x000fe40000000f00 */
[----:B------:R-:W-:Y:S01]  /*01f0*/  IADD3 R6, PT, PT, -R0, RZ, RZ ;  /* 0x000000ff00067210 */ /* 0x000fe20007ffe1ff */
[----:B------:R-:W1:Y:S08]  /*0200*/  LDC.64 R12, c[0x0][0x388] ;  /* 0x0000e200ff0c7b82 */ /* 0x000e700000000a00 */
[----:B------:R-:W2:Y:S02]  /*0210*/  LDC.64 R16, c[0x0][0x390] ;  /* 0x0000e400ff107b82 */ /* 0x000ea40000000a00 */
.L_x_195:
[----:B--2---:R-:W-:Y:S01]  /*0220*/  IMAD.WIDE R18, R5, 0x4, R16 ;  /* 0x0000000405127825 */ /* 0x004fe200078e0210 */
[----:B---3--:R-:W2:Y:S04]  /*0230*/  LDG.E R7, desc[UR4][R10.64] ;  /* 0x000000040a077981 */ /* 0x008ea8000c1e1900 */
[----:B------:R-:W2:Y:S04]  /*0240*/  LDG.E R14, desc[UR4][R18.64] ;  /* 0x00000004120e7981 */ /* 0x000ea8000c1e1900 */
[----:B------:R-:W3:Y:S04]  /*0250*/  LDG.E R8, desc[UR4][R10.64+0x4] ;  /* 0x000004040a087981 */ /* 0x000ee8000c1e1900 */
[----:B------:R-:W3:Y:S04]  /*0260*/  LDG.E R15, desc[UR4][R18.64+0x4] ;  /* 0x00000404120f7981 */ /* 0x000ee8000c1e1900 */
[----:B------:R-:W4:Y:S04]  /*0270*/  LDG.E R9, desc[UR4][R10.64+0x8] ;  /* 0x000008040a097981 */ /* 0x000f28000c1e1900 */
[----:B------:R0:W4:Y:S04]  /*0280*/  LDG.E R22, desc[UR4][R18.64+0x8] ;  /* 0x0000080412167981 */ /* 0x000128000c1e1900 */
[----:B-1----:R-:W4:Y:S01]  /*0290*/  LDG.E R20, desc[UR4][R12.64] ;  /* 0x000000040c147981 */ /* 0x002f22000c1e1900 */
[----:B0-----:R-:W-:-:S04]  /*02a0*/  IMAD.WIDE R18, R21, 0x4, R18 ;  /* 0x0000000415127825 */ /* 0x001fc800078e0212 */
[----:B--2---:R-:W-:-:S04]  /*02b0*/  FADD R14, R7, -R14 ;  /* 0x8000000e070e7221 */ /* 0x004fc80000000000 */
[----:B------:R-:W-:Y:S01]  /*02c0*/  FFMA R14, R14, R14, RZ ;  /* 0x0000000e0e0e7223 */ /* 0x000fe200000000ff */
[----:B---3--:R-:W-:-:S04]  /*02d0*/  FADD R15, R8, -R15 ;  /* 0x8000000f080f7221 */ /* 0x008fc80000000000 */
[----:B------:R-:W-:Y:S01]  /*02e0*/  FFMA R14, R15, R15, R14 ;  /* 0x0000000f0f0e7223 */ /* 0x000fe2000000000e */
[----:B----4-:R-:W-:Y:S01]  /*02f0*/  FADD R23, R9, -R22 ;  /* 0x8000001609177221 */ /* 0x010fe20000000000 */
[----:B------:R-:W-:-:S03]  /*0300*/  FMUL R15, R20, R20 ;  /* 0x00000014140f7220 */ /* 0x000fc60000400000 */
[----:B------:R-:W-:-:S05]  /*0310*/  FFMA R14, R23, R23, R14 ;  /* 0x00000017170e7223 */ /* 0x000fca000000000e */
[----:B------:R-:W-:-:S13]  /*0320*/  FSETP.GEU.AND P1, PT, R14, R15, PT ;  /* 0x0000000f0e00720b */ /* 0x000fda0003f2e000 */
[----:B------:R-:W0:Y:S01]  /*0330*/  @!P1 LDC.64 R14, c[0x0][0x3a0] ;  /* 0x0000e800ff0e9b82 */ /* 0x000e220000000a00 */
[----:B------:R-:W-:Y:S01]  /*0340*/  @!P1 IADD3 R23, PT, PT, R4, -0x1, RZ ;  /* 0xffffffff04179810 */ /* 0x000fe20007ffe0ff */
[----:B0----5:R-:W-:-:S05]  /*0350*/  @!P1 IMAD.WIDE R14, R3, 0x4, R14 ;  /* 0x00000004030e9825 */ /* 0x021fca00078e020e */
[----:B------:R0:W-:Y:S04]  /*0360*/  @!P1 STG.E desc[UR4][R14.64], R23 ;  /* 0x000000170e009986 */ /* 0x0001e8000c101904 */
[----:B------:R-:W2:Y:S04]  /*0370*/  @!P1 LDG.E R7, desc[UR4][R10.64] ;  /* 0x000000040a079981 */ /* 0x000ea8000c1e1900 */
[----:B------:R-:W2:Y:S04]  /*0380*/  LDG.E R22, desc[UR4][R18.64] ;  /* 0x0000000412167981 */ /* 0x000ea8000c1e1900 */
[----:B------:R-:W3:Y:S04]  /*0390*/  @!P1 LDG.E R8, desc[UR4][R10.64+0x4] ;  /* 0x000004040a089981 */ /* 0x000ee8000c1e1900 */
[----:B------:R-:W3:Y:S04]  /*03a0*/  LDG.E R25, desc[UR4][R18.64+0x4] ;  /* 0x0000040412197981 */ /* 0x000ee8000c1e1900 */
[----:B------:R-:W0:Y:S04]  /*03b0*/  @!P1 LDG.E R9, desc[UR4][R10.64+0x8] ;  /* 0x000008040a099981 */ /* 0x000e28000c1e1900 */
[----:B------:R1:W0:Y:S04]  /*03c0*/  LDG.E R24, desc[UR4][R18.64+0x8] ;  /* 0x0000080412187981 */ /* 0x000228000c1e1900 */
[----:B------:R-:W4:Y:S01]  /*03d0*/  @!P1 LDG.E R20, desc[UR4][R12.64] ;  /* 0x000000040c149981 */ /* 0x000f22000c1e1900 */
[----:B------:R-:W-:Y:S01]  /*03e0*/  @!P1 IADD3 R3, PT, PT, R3, 0x1, RZ ;  /* 0x0000000103039810 */ /* 0x000fe20007ffe0ff */
[----:B-1----:R-:W-:-:S04]  /*03f0*/  IMAD.WIDE R18, R21, 0x4, R18 ;  /* 0x0000000415127825 */ /* 0x002fc800078e0212 */
[----:B--2---:R-:W-:-:S04]  /*0400*/  FADD R22, R7, -R22 ;  /* 0x8000001607167221 */ /* 0x004fc80000000000 */
[----:B------:R-:W-:Y:S01]  /*0410*/  FFMA R22, R22, R22, RZ ;  /* 0x0000001616167223 */ /* 0x000fe200000000ff */
[----:B---3--:R-:W-:-:S04]  /*0420*/  FADD R25, R8, -R25 ;  /* 0x8000001908197221 */ /* 0x008fc80000000000 */
[----:B------:R-:W-:Y:S01]  /*0430*/  FFMA R22, R25, R25, R22 ;  /* 0x0000001919167223 */ /* 0x000fe20000000016 */
[----:B0-----:R-:W-:-:S04]  /*0440*/  FADD R15, R9, -R24 ;  /* 0x80000018090f7221 */ /* 0x001fc80000000000 */
[----:B------:R-:W-:Y:S01]  /*0450*/  FFMA R22, R15, R15, R22 ;  /* 0x0000000f0f167223 */ /* 0x000fe20000000016 */
[----:B----4-:R-:W-:-:S05]  /*0460*/  FMUL R15, R20, R20 ;  /* 0x00000014140f7220 */ /* 0x010fca0000400000 */
[----:B------:R-:W-:-:S13]  /*0470*/  FSETP.GEU.AND P2, PT, R22, R15, PT ;  /* 0x0000000f1600720b */ /* 0x000fda0003f4e000 */
[----:B------:R-:W0:Y:S02]  /*0480*/  @!P2 LDC.64 R14, c[0x0][0x3a0] ;  /* 0x0000e800ff0eab82 */ /* 0x000e240000000a00 */
[----:B0-----:R-:W-:-:S05]  /*0490*/  @!P2 IMAD.WIDE R14, R3, 0x4, R14 ;  /* 0x00000004030ea825 */ /* 0x001fca00078e020e */
        /* <DEDUP_REMOVED lines=18> */
[----:B------:R-:W0:Y:S01]  /*05c0*/  @!P1 LDC.64 R14, c[0x0][0x3a0] ;  /* 0x0000e800ff0e9b82 */ /* 0x000e220000000a00 */
[----:B------:R-:W-:Y:S01]  /*05d0*/  @!P1 IADD3 R23, PT, PT, R4, 0x1, RZ ;  /* 0x0000000104179810 */ /* 0x000fe20007ffe0ff */
[----:B0-----:R-:W-:-:S05]  /*05e0*/  @!P1 IMAD.WIDE R14, R3, 0x4, R14 ;  /* 0x00000004030e9825 */ /* 0x001fca00078e020e */
[----:B------:R3:W-:Y:S04]  /*05f0*/  @!P1 STG.E desc[UR4][R14.64], R23 ;  /* 0x000000170e009986 */ /* 0x0007e8000c101904 */
[----:B------:R-:W2:Y:S04]  /*0600*/  @!P1 LDG.E R7, desc[UR4][R10.64] ;  /* 0x000000040a079981 */ /* 0x000ea8000c1e1900 */
[----:B------:R-:W2:Y:S04]  /*0610*/  LDG.E R22, desc[UR4][R18.64] ;  /* 0x0000000412167981 */ /* 0x000ea8000c1e1900 */
[----:B------:R-:W4:Y:S04]  /*0620*/  @!P1 LDG.E R8, desc[UR4][R10.64+0x4] ;  /* 0x000004040a089981 */ /* 0x000f28000c1e1900 */
[----:B------:R-:W4:Y:S04]  /*0630*/  LDG.E R25, desc[UR4][R18.64+0x4] ;  /* 0x0000040412197981 */ /* 0x000f28000c1e1900 */
[----:B------:R-:W3:Y:S04]  /*0640*/  LDG.E R24, desc[UR4][R18.64+0x8] ;  /* 0x0000080412187981 */ /* 0x000ee8000c1e1900 */
[----:B------:R-:W3:Y:S04]  /*0650*/  @!P1 LDG.E R9, desc[UR4][R10.64+0x8] ;  /* 0x000008040a099981 */ /* 0x000ee8000c1e1900 */
[----:B------:R-:W3:Y:S01]  /*0660*/  @!P1 LDG.E R20, desc[UR4][R12.64] ;  /* 0x000000040c149981 */ /* 0x000ee2000c1e1900 */
[----:B------:R-:W-:-:S02]  /*0670*/  @!P1 IADD3 R3, PT, PT, R3, 0x1, RZ ;  /* 0x0000000103039810 */ /* 0x000fc40007ffe0ff */
[----:B------:R-:W-:Y:S02]  /*0680*/  IADD3 R6, PT, PT, R6, 0x4, RZ ;  /* 0x0000000406067810 */ /* 0x000fe40007ffe0ff */
[----:B------:R-:W-:Y:S02]  /*0690*/  LEA R5, R21, R5, 0x2 ;  /* 0x0000000515057211 */ /* 0x000fe400078e10ff */
[----:B------:R-:W-:Y:S01]  /*06a0*/  ISETP.NE.AND P1, PT, R6, RZ, PT ;  /* 0x000000ff0600720c */ /* 0x000fe20003f25270 */
[----:B--2---:R-:W-:-:S04]  /*06b0*/  FADD R7, -R22, R7 ;  /* 0x0000000716077221 */ /* 0x004fc80000000100 */
[----:B------:R-:W-:Y:S01]  /*06c0*/  FFMA R7, R7, R7, RZ ;  /* 0x0000000707077223 */ /* 0x000fe200000000ff */
[----:B----4-:R-:W-:-:S04]  /*06d0*/  FADD R8, -R25, R8 ;  /* 0x0000000819087221 */ /* 0x010fc80000000100 */
[----:B------:R-:W-:Y:S01]  /*06e0*/  FFMA R7, R8, R8, R7 ;  /* 0x0000000808077223 */ /* 0x000fe20000000007 */
[----:B---3--:R-:W-:Y:S01]  /*06f0*/  FADD R24, -R24, R9 ;  /* 0x0000000918187221 */ /* 0x008fe20000000100 */
[----:B------:R-:W-:-:S03]  /*0700*/  FMUL R20, R20, R20 ;  /* 0x0000001414147220 */ /* 0x000fc60000400000 */
[----:B------:R-:W-:-:S05]  /*0710*/  FFMA R7, R24, R24, R7 ;  /* 0x0000001818077223 */ /* 0x000fca0000000007 */
[----:B------:R-:W-:-:S13]  /*0720*/  FSETP.GEU.AND P2, PT, R7, R20, PT ;  /* 0x000000140700720b */ /* 0x000fda0003f4e000 */
[----:B------:R-:W0:Y:S01]  /*0730*/  @!P2 LDC.64 R8, c[0x0][0x3a0] ;  /* 0x0000e800ff08ab82 */ /* 0x000e220000000a00 */
[C---:B------:R-:W-:Y:S02]  /*0740*/  @!P2 IADD3 R7, PT, PT, R4.reuse, 0x2, RZ ;  /* 0x000000020407a810 */ /* 0x040fe40007ffe0ff */
[----:B------:R-:W-:Y:S01]  /*0750*/  IADD3 R4, PT, PT, R4, 0x4, RZ ;  /* 0x0000000404047810 */ /* 0x000fe20007ffe0ff */
[C---:B0-----:R-:W-:Y:S01]  /*0760*/  @!P2 IMAD.WIDE R8, R3.reuse, 0x4, R8 ;  /* 0x000000040308a825 */ /* 0x041fe200078e0208 */
[----:B------:R-:W-:-:S04]  /*0770*/  @!P2 IADD3 R3, PT, PT, R3, 0x1, RZ ;  /* 0x000000010303a810 */ /* 0x000fc80007ffe0ff */
[----:B------:R3:W-:Y:S01]  /*0780*/  @!P2 STG.E desc[UR4][R8.64], R7 ;  /* 0x000000070800a986 */ /* 0x0007e2000c101904 */
[----:B------:R-:W-:Y:S05]  /*0790*/  @P1 BRA `(.L_x_195) ;  /* 0xfffffff800a01947 */ /* 0x000fea000383ffff */
.L_x_194:
[----:B------:R-:W-:Y:S05]  /*07a0*/  @!P0 EXIT ;  /* 0x000000000000894d */ /* 0x000fea0003800000 */
[----:B------:R-:W0:Y:S01]  /*07b0*/  LDC R4, c[0x0][0x380] ;  /* 0x0000e000ff047b82 */ /* 0x000e220000000800 */
[----:B------:R-:W-:Y:S02]  /*07c0*/  ISETP.NE.AND P1, PT, R2, 0x1, PT ;  /* 0x000000010200780c */ /* 0x000fe40003f25270 */
[----:B0-----:R-:W-:-:S04]  /*07d0*/  LOP3.LUT R4, R4, 0x1, RZ, 0xc0, !PT ;  /* 0x0000000104047812 */ /* 0x001fc800078ec0ff */
[----:B------:R-:W-:-:S07]  /*07e0*/  ISETP.NE.U32.AND P0, PT, R4, 0x1, PT ;  /* 0x000000010400780c */ /* 0x000fce0003f05070 */
[----:B------:R-:W-:Y:S06]  /*07f0*/  @!P1 BRA `(.L_x_196) ;  /* 0x0000000000b09947 */ /* 0x000fec0003800000 */
[----:B------:R-:W0:Y:S01]  /*0800*/  LDC.64 R4, c[0x0][0x388] ;  /* 0x0000e200ff047b82 */ /* 0x000e220000000a00 */
[----:B---3--:R-:W-:Y:S01]  /*0810*/  IMAD R7, R0, R21, RZ ;  /* 0x0000001500077224 */ /* 0x008fe200078e02ff */
[----:B------:R-:W2:Y:S03]  /*0820*/  LDG.E R13, desc[UR4][R10.64] ;  /* 0x000000040a0d7981 */ /* 0x000ea6000c1e1900 */
[----:B------:R-:W-:Y:S01]  /*0830*/  IMAD.WIDE R6, R7, 0x4, R16 ;  /* 0x0000000407067825 */ /* 0x000fe200078e0210 */
[----:B------:R-:W3:Y:S04]  /*0840*/  LDG.E R12, desc[UR4][R10.64+0x4] ;  /* 0x000004040a0c7981 */ /* 0x000ee8000c1e1900 */
[----:B------:R-:W2:Y:S04]  /*0850*/  LDG.E R2, desc[UR4][R6.64] ;  /* 0x0000000406027981 */ /* 0x000ea8000c1e1900 */
[----:B------:R-:W3:Y:S04]  /*0860*/  LDG.E R15, desc[UR4][R6.64+0x4] ;  /* 0x00000404060f7981 */ /* 0x000ee8000c1e1900 */
[----:B------:R-:W4:Y:S04]  /*0870*/  LDG.E R9, desc[UR4][R10.64+0x8] ;  /* 0x000008040a097981 */ /* 0x000f28000c1e1900 */
[----:B------:R1:W4:Y:S04]  /*0880*/  LDG.E R14, desc[UR4][R6.64+0x8] ;  /* 0x00000804060e7981 */ /* 0x000328000c1e1900 */
[----:B0-----:R-:W4:Y:S01]  /*0890*/  LDG.E R8, desc[UR4][R4.64] ;  /* 0x0000000404087981 */ /* 0x001f22000c1e1900 */
[----:B-1----:R-:W-:-:S04]  /*08a0*/  IMAD.WIDE R6, R21, 0x4, R6 ;  /* 0x0000000415067825 */ /* 0x002fc800078e0206 */
[----:B--2---:R-:W-:Y:S01]  /*08b0*/  FADD R2, R13, -R2 ;  /* 0x800000020d027221 */ /* 0x004fe20000000000 */
[----:B---3--:R-:W-:-:S03]  /*08c0*/  FADD R15, R12, -R15 ;  /* 0x8000000f0c0f7221 */ /* 0x008fc60000000000 */
[----:B------:R-:W-:-:S04]  /*08d0*/  FFMA R2, R2, R2, RZ ;  /* 0x0000000202027223 */ /* 0x000fc800000000ff */
[----:B------:R-:W-:Y:S01]  /*08e0*/  FFMA R2, R15, R15, R2 ;  /* 0x0000000f0f027223 */ /* 0x000fe20000000002 */
[----:B----4-:R-:W-:Y:S01]  /*08f0*/  FADD R19, R9, -R14 ;  /* 0x8000000e09137221 */ /* 0x010fe20000000000 */
[----:B------:R-:W-:-:S03]  /*0900*/  FMUL R15, R8, R8 ;  /* 0x00000008080f7220 */ /* 0x000fc60000400000 */
[----:B------:R-:W-:-:S05]  /*0910*/  FFMA R2, R19, R19, R2 ;  /* 0x0000001313027223 */ /* 0x000fca0000000002 */
[----:B------:R-:W-:-:S13]  /*0920*/  FSETP.GEU.AND P1, PT, R2, R15, PT ;  /* 0x0000000f0200720b */ /* 0x000fda0003f2e000 */
[----:B------:R-:W0:Y:S02]  /*0930*/  @!P1 LDC.64 R14, c[0x0][0x3a0] ;  /* 0x0000e800ff0e9b82 */ /* 0x000e240000000a00 */
[----:B0----5:R-:W-:-:S05]  /*0940*/  @!P1 IMAD.WIDE R14, R3, 0x4, R14 ;  /* 0x00000004030e9825 */ /* 0x021fca00078e020e */
[----:B------:R0:W-:Y:S04]  /*0950*/  @!P1 STG.E desc[UR4][R14.64], R0 ;  /* 0x000000000e009986 */ /* 0x0001e8000c101904 */
[----:B------:R-:W2:Y:S04]  /*0960*/  @!P1 LDG.E R13, desc[UR4][R10.64] ;  /* 0x000000040a0d9981 */ /* 0x000ea8000c1e1900 */
[----:B------:R-:W2:Y:S04]  /*0970*/  LDG.E R2, desc[UR4][R6.64] ;  /* 0x0000000406027981 */ /* 0x000ea8000c1e1900 */
[----:B------:R-:W3:Y:S04]  /*0980*/  @!P1 LDG.E R12, desc[UR4][R10.64+0x4] ;  /* 0x000004040a0c9981 */ /* 0x000ee8000c1e1900 */
[----:B------:R-:W3:Y:S04]  /*0990*/  LDG.E R19, desc[UR4][R6.64+0x4] ;  /* 0x0000040406137981 */ /* 0x000ee8000c1e1900 */
[----:B------:R-:W4:Y:S04]  /*09a0*/  LDG.E R18, desc[UR4][R6.64+0x8] ;  /* 0x0000080406127981 */ /* 0x000f28000c1e1900 */
[----:B------:R-:W4:Y:S04]  /*09b0*/  @!P1 LDG.E R9, desc[UR4][R10.64+0x8] ;  /* 0x000008040a099981 */ /* 0x000f28000c1e1900 */
[----:B------:R-:W4:Y:S01]  /*09c0*/  @!P1 LDG.E R8, desc[UR4][R4.64] ;  /* 0x0000000404089981 */ /* 0x000f22000c1e1900 */
[----:B------:R-:W-:Y:S01]  /*09d0*/  @!P1 IADD3 R3, PT, PT, R3, 0x1, RZ ;  /* 0x0000000103039810 */ /* 0x000fe20007ffe0ff */
[----:B--2---:R-:W-:-:S04]  /*09e0*/  FADD R2, -R2, R13 ;  /* 0x0000000d02027221 */ /* 0x004fc80000000100 */
[----:B------:R-:W-:Y:S01]  /*09f0*/  FFMA R2, R2, R2, RZ ;  /* 0x0000000202027223 */ /* 0x000fe200000000ff */
[----:B---3--:R-:W-:-:S04]  /*0a00*/  FADD R19, -R19, R12 ;  /* 0x0000000c13137221 */ /* 0x008fc80000000100 */
[----:B------:R-:W-:Y:S01]  /*0a10*/  FFMA R2, R19, R19, R2 ;  /* 0x0000001313027223 */ /* 0x000fe20000000002 */
[----:B----4-:R-:W-:Y:S01]  /*0a20*/  FADD R9, -R18, R9 ;  /* 0x0000000912097221 */ /* 0x010fe20000000100 */
[----:B------:R-:W-:-:S03]  /*0a30*/  FMUL R13, R8, R8 ;  /* 0x00000008080d7220 */ /* 0x000fc60000400000 */
[----:B------:R-:W-:-:S05]  /*0a40*/  FFMA R2, R9, R9, R2 ;  /* 0x0000000909027223 */ /* 0x000fca0000000002 */
[----:B------:R-:W-:-:S13]  /*0a50*/  FSETP.GEU.AND P2, PT, R2, R13, PT ;  /* 0x0000000d0200720b */ /* 0x000fda0003f4e000 */
[----:B------:R-:W1:Y:S01]  /*0a60*/  @!P2 LDC.64 R6, c[0x0][0x3a0] ;  /* 0x0000e800ff06ab82 */ /* 0x000e620000000a00 */
[----:B------:R-:W-:Y:S01]  /*0a70*/  @!P2 IADD3 R5, PT, PT, R0, 0x1, RZ ;  /* 0x000000010005a810 */ /* 0x000fe20007ffe0ff */
[----:B-1----:R-:W-:-:S05]  /*0a80*/  @!P2 IMAD.WIDE R6, R3, 0x4, R6 ;  /* 0x000000040306a825 */ /* 0x002fca00078e0206 */
[----:B------:R1:W-:Y:S01]  /*0a90*/  @!P2 STG.E desc[UR4][R6.64], R5 ;  /* 0x000000050600a986 */ /* 0x0003e2000c101904 */
[----:B0-----:R-:W-:Y:S02]  /*0aa0*/  IADD3 R0, PT, PT, R0, 0x2, RZ ;  /* 0x0000000200007810 */ /* 0x001fe40007ffe0ff */
[----:B------:R-:W-:-:S07]  /*0ab0*/  @!P2 IADD3 R3, PT, PT, R3, 0x1, RZ ;  /* 0x000000010303a810 */ /* 0x000fce0007ffe0ff */
.L_x_196:
[----:B------:R-:W-:Y:S05]  /*0ac0*/  @P0 EXIT ;  /* 0x000000000000094d */ /* 0x000fea0003800000 */
[----:B-1----:R-:W0:Y:S01]  /*0ad0*/  LDC.64 R4, c[0x0][0x388] ;  /* 0x0000e200ff047b82 */ /* 0x002e220000000a00 */
[----:B------:R-:W-:Y:S01]  /*0ae0*/  IMAD R21, R0, R21, RZ ;  /* 0x0000001500157224 */ /* 0x000fe200078e02ff */
[----:B------:R-:W2:Y:S03]  /*0af0*/  LDG.E R2, desc[UR4][R10.64] ;  /* 0x000000040a027981 */ /* 0x000ea6000c1e1900 */
[----:B------:R-:W-:Y:S01]  /*0b00*/  IMAD.WIDE R16, R21, 0x4, R16 ;  /* 0x0000000415107825 */ /* 0x000fe200078e0210 */
[----:B------:R-:W4:Y:S04]  /*0b10*/  LDG.E R6, desc[UR4][R10.64+0x4] ;  /* 0x000004040a067981 */ /* 0x000f28000c1e1900 */
[----:B---3--:R-:W2:Y:S04]  /*0b20*/  LDG.E R7, desc[UR4][R16.64] ;  /* 0x0000000410077981 */ /* 0x008ea8000c1e1900 */
[----:B------:R-:W4:Y:S04]  /*0b30*/  LDG.E R9, desc[UR4][R16.64+0x4] ;  /* 0x0000040410097981 */ /* 0x000f28000c1e1900 */
[----:B------:R-:W3:Y:S04]  /*0b40*/  LDG.E R8, desc[UR4][R10.64+0x8] ;  /* 0x000008040a087981 */ /* 0x000ee8000c1e1900 */
[----:B------:R-:W3:Y:S04]  /*0b50*/  LDG.E R13, desc[UR4][R16.64+0x8] ;  /* 0x00000804100d7981 */ /* 0x000ee8000c1e1900 */
[----:B0-----:R-:W3:Y:S01]  /*0b60*/  LDG.E R4, desc[UR4][R4.64] ;  /* 0x0000000404047981 */ /* 0x001ee2000c1e1900 */
[----:B--2---:R-:W-:Y:S01]  /*0b70*/  FADD R2, R2, -R7 ;  /* 0x8000000702027221 */ /* 0x004fe20000000000 */
[----:B----4-:R-:W-:-:S03]  /*0b80*/  FADD R9, R6, -R9 ;  /* 0x8000000906097221 */ /* 0x010fc60000000000 */
[----:B------:R-:W-:-:S04]  /*0b90*/  FFMA R2, R2, R2, RZ ;  /* 0x0000000202027223 */ /* 0x000fc800000000ff */
[----:B------:R-:W-:Y:S01]  /*0ba0*/  FFMA R2, R9, R9, R2 ;  /* 0x0000000909027223 */ /* 0x000fe20000000002 */
[----:B---3--:R-:W-:Y:S01]  /*0bb0*/  FADD R13, R8, -R13 ;  /* 0x8000000d080d7221 */ /* 0x008fe20000000000 */
[----:B------:R-:W-:-:S03]  /*0bc0*/  FMUL R7, R4, R4 ;  /* 0x0000000404077220 */ /* 0x000fc60000400000 */
[----:B------:R-:W-:-:S05]  /*0bd0*/  FFMA R2, R13, R13, R2 ;  /* 0x0000000d0d027223 */ /* 0x000fca0000000002 */
[----:B------:R-:W-:-:S13]  /*0be0*/  FSETP.GEU.AND P0, PT, R2, R7, PT ;  /* 0x000000070200720b */ /* 0x000fda0003f0e000 */
[----:B------:R-:W-:Y:S05]  /*0bf0*/  @P0 EXIT ;  /* 0x000000000000094d */ /* 0x000fea0003800000 */
[----:B------:R-:W0:Y:S02]  /*0c00*/  LDC.64 R4, c[0x0][0x3a0] ;  /* 0x0000e800ff047b82 */ /* 0x000e240000000a00 */
[----:B0----5:R-:W-:-:S05]  /*0c10*/  IMAD.WIDE R2, R3, 0x4, R4 ;  /* 0x0000000403027825 */ /* 0x021fca00078e0204 */
[----:B------:R-:W-:Y:S01]  /*0c20*/  STG.E desc[UR4][R2.64], R0 ;  /* 0x0000000002007986 */ /* 0x000fe2000c101904 */
[----:B------:R-:W-:Y:S05]  /*0c30*/  EXIT ;  /* 0x000000000000794d */ /* 0x000fea0003800000 */
.L_x_193:
[----:B------:R-:W-:Y:S01]  /*0c40*/  ISETP.NE.AND P0, PT, R7, 0x1, PT ;  /* 0x000000010700780c */ /* 0x000fe20003f05270 */
[----:B------:R-:W-:-:S12]  /*0c50*/  HFMA2 R0, -RZ, RZ, 0, 0 ;  /* 0x00000000ff007431 */ /* 0x000fd800000001ff */
[----:B------:R-:W-:Y:S05]  /*0c60*/  @!P0 BRA `(.L_x_197) ;  /* 0x00000004001c8947 */ /* 0x000fea0003800000 */
[----:B------:R-:W0:Y:S01]  /*0c70*/  LDC R21, c[0x0][0x384] ;  /* 0x0000e100ff157b82 */ /* 0x000e220000000800 */
[----:B------:R-:W-:Y:S02]  /*0c80*/  LOP3.LUT R0, R7, 0x7ffffffe, RZ, 0xc0, !PT ;  /* 0x7ffffffe07007812 */ /* 0x000fe400078ec0ff */
[----:B------:R-:W-:Y:S02]  /*0c90*/  MOV R2, 0x1 ;  /* 0x0000000100027802 */ /* 0x000fe40000000f00 */
[----:B------:R-:W-:Y:S02]  /*0ca0*/  MOV R12, RZ ;  /* 0x000000ff000c7202 */ /* 0x000fe40000000f00 */
[----:B------:R-:W-:Y:S01]  /*0cb0*/  IADD3 R13, PT, PT, -R0, RZ, RZ ;  /* 0x000000ff000d7210 */ /* 0x000fe20007ffe1ff */
[----:B------:R-:W1:Y:S08]  /*0cc0*/  LDC.64 R16, c[0x0][0x390] ;  /* 0x0000e400ff107b82 */ /* 0x000e700000000a00 */
[----:B------:R-:W2:Y:S02]  /*0cd0*/  LDC.64 R4, c[0x0][0x388] ;  /* 0x0000e200ff047b82 */ /* 0x000ea40000000a00 */
.L_x_202:
[----:B------:R-:W3:Y:S01]  /*0ce0*/  LDG.E R20, desc[UR4][R10.64+0x10] ;  /* 0x000010040a147981 */ /* 0x000ee2000c1e1900 */
[----:B-1----:R-:W-:-:S03]  /*0cf0*/  IMAD.WIDE R6, R12, 0x4, R16 ;  /* 0x000000040c067825 */ /* 0x002fc600078e0210 */
[----:B------:R-:W4:Y:S04]  /*0d00*/  LDG.E R14, desc[UR4][R10.64] ;  /* 0x000000040a0e7981 */ /* 0x000f28000c1e1900 */
[----:B------:R-:W4:Y:S04]  /*0d10*/  LDG.E R19, desc[UR4][R6.64] ;  /* 0x0000000406137981 */ /* 0x000f28000c1e1900 */
[----:B------:R-:W4:Y:S04]  /*0d20*/  LDG.E R15, desc[UR4][R10.64+0x4] ;  /* 0x000004040a0f7981 */ /* 0x000f28000c1e1900 */
[----:B------:R-:W4:Y:S04]  /*0d30*/  LDG.E R22, desc[UR4][R6.64+0x4] ;  /* 0x0000040406167981 */ /* 0x000f28000c1e1900 */
[----:B------:R-:W4:Y:S04]  /*0d40*/  LDG.E R18, desc[UR4][R10.64+0x8] ;  /* 0x000008040a127981 */ /* 0x000f28000c1e1900 */
[----:B------:R-:W4:Y:S01]  /*0d50*/  LDG.E R25, desc[UR4][R6.64+0x8] ;  /* 0x0000080406197981 */ /* 0x000f22000c1e1900 */
[----:B---3--:R-:W2:Y:S02]  /*0d60*/  F2I.TRUNC.NTZ R23, R20 ;  /* 0x0000001400177305 */ /* 0x008ea4000020f100 */
[----:B--2---:R-:W-:-:S06]  /*0d70*/  IMAD.WIDE R8, R23, 0x4, R4 ;  /* 0x0000000417087825 */ /* 0x004fcc00078e0204 */
[----:B------:R-:W2:Y:S01]  /*0d80*/  LDG.E R8, desc[UR4][R8.64] ;  /* 0x0000000408087981 */ /* 0x000ea2000c1e1900 */
[----:B----4-:R-:W-:Y:S01]  /*0d90*/  FADD R19, R14, -R19 ;  /* 0x800000130e137221 */ /* 0x010fe20000000000 */
[----:B------:R-:W-:-:S03]  /*0da0*/  FADD R22, R15, -R22 ;  /* 0x800000160f167221 */ /* 0x000fc60000000000 */
[----:B------:R-:W-:-:S04]  /*0db0*/  FFMA R19, R19, R19, RZ ;  /* 0x0000001313137223 */ /* 0x000fc800000000ff */
[----:B------:R-:W-:Y:S01]  /*0dc0*/  FFMA R19, R22, R22, R19 ;  /* 0x0000001616137223 */ /* 0x000fe20000000013 */
[----:B------:R-:W-:-:S04]  /*0dd0*/  FADD R22, R18, -R25 ;  /* 0x8000001912167221 */ /* 0x000fc80000000000 */
[----:B------:R-:W-:Y:S01]  /*0de0*/  FFMA R19, R22, R22, R19 ;  /* 0x0000001616137223 */ /* 0x000fe20000000013 */
[----:B------:R-:W-:Y:S01]  /*0df0*/  BSSY.RECONVERGENT B0, `(.L_x_198) ;  /* 0x0000010000007945 */ /* 0x000fe20003800200 */
[----:B--2---:R-:W-:-:S05]  /*0e00*/  FMUL R24, R8, R8 ;  /* 0x0000000808187220 */ /* 0x004fca0000400000 */
[----:B------:R-:W-:-:S13]  /*0e10*/  FSETP.GEU.AND P0, PT, R19, R24, PT ;  /* 0x000000181300720b */ /* 0x000fda0003f0e000 */
[----:B------:R-:W-:Y:S05]  /*0e20*/  @P0 BRA `(.L_x_199) ;  /* 0x0000000000300947 */ /* 0x000fea0003800000 */
[----:B------:R-:W2:Y:S01]  /*0e30*/  LDG.E R8, desc[UR4][R6.64+0x10] ;  /* 0x0000100406087981 */ /* 0x000ea2000c1e1900 */
[----:B------:R-:W-:-:S04]  /*0e40*/  I2FP.F32.S32 R23, R23 ;  /* 0x0000001700177245 */ /* 0x000fc80000201400 */
[----:B--2---:R-:W-:-:S13]  /*0e50*/  FSETP.NEU.AND P0, PT, R8, R23, PT ;  /* 0x000000170800720b */ /* 0x004fda0003f0d000 */
[----:B------:R-:W1:Y:S01]  /*0e60*/  @!P0 LDC.64 R8, c[0x0][0x3a0] ;  /* 0x0000e800ff088b82 */ /* 0x000e620000000a00 */
[----:B------:R-:W-:Y:S01]  /*0e70*/  @!P0 IADD3 R19, PT, PT, R2, -0x1, RZ ;  /* 0xffffffff02138810 */ /* 0x000fe20007ffe0ff */
[----:B-1---5:R-:W-:-:S05]  /*0e80*/  @!P0 IMAD.WIDE R8, R3, 0x4, R8 ;  /* 0x0000000403088825 */ /* 0x022fca00078e0208 */
[----:B------:R1:W-:Y:S04]  /*0e90*/  @!P0 STG.E desc[UR4][R8.64], R19 ;  /* 0x0000001308008986 */ /* 0x0003e8000c101904 */
[----:B------:R1:W5:Y:S04]  /*0ea0*/  @!P0 LDG.E R20, desc[UR4][R10.64+0x10] ;  /* 0x000010040a148981 */ /* 0x000368000c1e1900 */
[----:B------:R1:W5:Y:S04]  /*0eb0*/  @!P0 LDG.E R14, desc[UR4][R10.64] ;  /* 0x000000040a0e8981 */ /* 0x000368000c1e1900 */
[----:B------:R1:W5:Y:S04]  /*0ec0*/  @!P0 LDG.E R15, desc[UR4][R10.64+0x4] ;  /* 0x000004040a0f8981 */ /* 0x000368000c1e1900 */
[----:B------:R1:W5:Y:S01]  /*0ed0*/  @!P0 LDG.E R18, desc[UR4][R10.64+0x8] ;  /* 0x000008040a128981 */ /* 0x000362000c1e1900 */
[----:B------:R-:W-:-:S07]  /*0ee0*/  @!P0 IADD3 R3, PT, PT, R3, 0x1, RZ ;  /* 0x0000000103038810 */ /* 0x000fce0007ffe0ff */
.L_x_199:
[----:B------:R-:W-:Y:S05]  /*0ef0*/  BSYNC.RECONVERGENT B0 ;  /* 0x0000000000007941 */ /* 0x000fea0003800200 */
.L_x_198:
[----:B-1---5:R-:W1:Y:S01]  /*0f00*/  F2I.TRUNC.NTZ R19, R20 ;  /* 0x0000001400137305 */ /* 0x022e62000020f100 */
[----:B0-----:R-:W-:-:S05]  /*0f10*/  IMAD.WIDE R6, R21, 0x4, R6 ;  /* 0x0000000415067825 */ /* 0x001fca00078e0206 */
[----:B------:R-:W2:Y:S04]  /*0f20*/  LDG.E R25, desc[UR4][R6.64] ;  /* 0x0000000406197981 */ /* 0x000ea8000c1e1900 */
[----:B------:R-:W3:Y:S04]  /*0f30*/  LDG.E R22, desc[UR4][R6.64+0x4] ;  /* 0x0000040406167981 */ /* 0x000ee8000c1e1900 */
[----:B------:R-:W4:Y:S01]  /*0f40*/  LDG.E R23, desc[UR4][R6.64+0x8] ;  /* 0x0000080406177981 */ /* 0x000f22000c1e1900 */
[----:B-1----:R-:W-:-:S06]  /*0f50*/  IMAD.WIDE R8, R19, 0x4, R4 ;  /* 0x0000000413087825 */ /* 0x002fcc00078e0204 */
[----:B------:R-:W4:Y:S01]  /*0f60*/  LDG.E R8, desc[UR4][R8.64] ;  /* 0x0000000408087981 */ /* 0x000f22000c1e1900 */
[----:B------:R-:W-:Y:S01]  /*0f70*/  IADD3 R13, PT, PT, R13, 0x2, RZ ;  /* 0x000000020d0d7810 */ /* 0x000fe20007ffe0ff */
[----:B------:R-:W-:Y:S03]  /*0f80*/  BSSY.RECONVERGENT B0, `(.L_x_200) ;  /* 0x0000012000007945 */ /* 0x000fe60003800200 */
[----:B------:R-:W-:Y:S01]  /*0f90*/  ISETP.NE.AND P1, PT, R13, RZ, PT ;  /* 0x000000ff0d00720c */ /* 0x000fe20003f25270 */
[----:B--2---:R-:W-:Y:S01]  /*0fa0*/  FADD R14, -R25, R14 ;  /* 0x0000000e190e7221 */ /* 0x004fe20000000100 */
[----:B---3--:R-:W-:-:S03]  /*0fb0*/  FADD R15, -R22, R15 ;  /* 0x0000000f160f7221 */ /* 0x008fc60000000100 */
[----:B------:R-:W-:Y:S01]  /*0fc0*/  FFMA R14, R14, R14, RZ ;  /* 0x0000000e0e0e7223 */ /* 0x000fe200000000ff */
[----:B----4-:R-:W-:-:S03]  /*0fd0*/  FADD R23, -R23, R18 ;  /* 0x0000001217177221 */ /* 0x010fc60000000100 */
[----:B------:R-:W-:-:S04]  /*0fe0*/  FFMA R14, R15, R15, R14 ;  /* 0x0000000f0f0e7223 */ /* 0x000fc8000000000e */
[----:B------:R-:W-:Y:S01]  /*0ff0*/  FFMA R14, R23, R23, R14 ;  /* 0x00000017170e7223 */ /* 0x000fe2000000000e */
[----:B------:R-:W-:-:S05]  /*1000*/  FMUL R15, R8, R8 ;  /* 0x00000008080f7220 */ /* 0x000fca0000400000 */
[----:B------:R-:W-:-:S13]  /*1010*/  FSETP.GEU.AND P0, PT, R14, R15, PT ;  /* 0x0000000f0e00720b */ /* 0x000fda0003f0e000 */
[----:B------:R-:W-:Y:S05]  /*1020*/  @P0 BRA `(.L_x_201) ;  /* 0x00000000001c0947 */ /* 0x000fea0003800000 */
[----:B------:R-:W2:Y:S01]  /*1030*/  LDG.E R6, desc[UR4][R6.64+0x10] ;  /* 0x0000100406067981 */ /* 0x000ea2000c1e1900 */
[----:B------:R-:W-:-:S04]  /*1040*/  I2FP.F32.S32 R19, R19 ;  /* 0x0000001300137245 */ /* 0x000fc80000201400 */
[----:B--2---:R-:W-:-:S13]  /*1050*/  FSETP.NEU.AND P0, PT, R6, R19, PT ;  /* 0x000000130600720b */ /* 0x004fda0003f0d000 */
[----:B------:R-:W0:Y:S02]  /*1060*/  @!P0 LDC.64 R8, c[0x0][0x3a0] ;  /* 0x0000e800ff088b82 */ /* 0x000e240000000a00 */
[C---:B0-----:R-:W-:Y:S01]  /*1070*/  @!P0 IMAD.WIDE R8, R3.reuse, 0x4, R8 ;  /* 0x0000000403088825 */ /* 0x041fe200078e0208 */
[----:B------:R-:W-:-:S04]  /*1080*/  @!P0 IADD3 R3, PT, PT, R3, 0x1, RZ ;  /* 0x0000000103038810 */ /* 0x000fc80007ffe0ff */
[----:B------:R0:W-:Y:S03]  /*1090*/  @!P0 STG.E desc[UR4][R8.64], R2 ;  /* 0x0000000208008986 */ /* 0x0001e6000c101904 */
.L_x_201:
[----:B------:R-:W-:Y:S05]  /*10a0*/  BSYNC.RECONVERGENT B0 ;  /* 0x0000000000007941 */ /* 0x000fea0003800200 */
.L_x_200:
[----:B0-----:R-:W-:Y:S02]  /*10b0*/  IADD3 R2, PT, PT, R2, 0x2, RZ ;  /* 0x0000000202027810 */ /* 0x001fe40007ffe0ff */
[----:B------:R-:W-:Y:S01]  /*10c0*/  LEA R12, R21, R12, 0x1 ;  /* 0x0000000c150c7211 */ /* 0x000fe200078e08ff */
[----:B------:R-:W-:Y:S06]  /*10d0*/  @P1 BRA `(.L_x_202) ;  /* 0xfffffffc00001947 */ /* 0x000fec000383ffff */
.L_x_197:
[----:B------:R-:W0:Y:S02]  /*10e0*/  LDC R2, c[0x0][0x380] ;  /* 0x0000e000ff027b82 */ /* 0x000e240000000800 */
[----:B0-----:R-:W-:-:S04]  /*10f0*/  LOP3.LUT R2, R2, 0x1, RZ, 0xc0, !PT ;  /* 0x0000000102027812 */ /* 0x001fc800078ec0ff */
[----:B------:R-:W-:-:S13]  /*1100*/  ISETP.NE.U32.AND P0, PT, R2, 0x1, PT ;  /* 0x000000010200780c */ /* 0x000fda0003f05070 */
[----:B------:R-:W-:Y:S05]  /*1110*/  @P0 EXIT ;  /* 0x000000000000094d */ /* 0x000fea0003800000 */
[----:B------:R-:W2:Y:S01]  /*1120*/  LDG.E R6, desc[UR4][R10.64+0x10] ;  /* 0x000010040a067981 */ /* 0x000ea2000c1e1900 */
[----:B------:R-:W0:Y:S01]  /*1130*/  LDC.64 R4, c[0x0][0x388] ;  /* 0x0000e200ff047b82 */ /* 0x000e220000000a00 */
[----:B------:R-:W-:Y:S02]  /*1140*/  IMAD R21, R0, R21, RZ ;  /* 0x0000001500157224 */ /* 0x000fe400078e02ff */
[----:B------:R-:W3:Y:S02]  /*1150*/  LDG.E R2, desc[UR4][R10.64] ;  /* 0x000000040a027981 */ /* 0x000ee4000c1e1900 */
[----:B------:R-:W-:Y:S02]  /*1160*/  IMAD.WIDE R16, R21, 0x4, R16 ;  /* 0x0000000415107825 */ /* 0x000fe400078e0210 */
[----:B------:R-:W4:Y:S04]  /*1170*/  LDG.E R8, desc[UR4][R10.64+0x4] ;  /* 0x000004040a087981 */ /* 0x000f28000c1e1900 */
[----:B------:R-:W3:Y:S04]  /*1180*/  LDG.E R9, desc[UR4][R16.64] ;  /* 0x0000000410097981 */ /* 0x000ee8000c1e1900 */
[----:B------:R-:W4:Y:S04]  /*1190*/  LDG.E R13, desc[UR4][R16.64+0x4] ;  /* 0x00000404100d7981 */ /* 0x000f28000c1e1900 */
[----:B------:R-:W4:Y:S04]  /*11a0*/  LDG.E R12, desc[UR4][R10.64+0x8] ;  /* 0x000008040a0c7981 */ /* 0x000f28000c1e1900 */
[----:B------:R-:W4:Y:S01]  /*11b0*/  LDG.E R15, desc[UR4][R16.64+0x8] ;  /* 0x00000804100f7981 */ /* 0x000f22000c1e1900 */
[----:B--2---:R-:W0:Y:S02]  /*11c0*/  F2I.TRUNC.NTZ R7, R6 ;  /* 0x0000000600077305 */ /* 0x004e24000020f100 */
[----:B0-----:R-:W-:-:S06]  /*11d0*/  IMAD.WIDE R4, R7, 0x4, R4 ;  /* 0x0000000407047825 */ /* 0x001fcc00078e0204 */
[----:B------:R-:W2:Y:S01]  /*11e0*/  LDG.E R4, desc[UR4][R4.64] ;  /* 0x0000000404047981 */ /* 0x000ea2000c1e1900 */
[----:B---3--:R-:W-:Y:S01]  /*11f0*/  FADD R2, R2, -R9 ;  /* 0x8000000902027221 */ /* 0x008fe20000000000 */
[----:B----4-:R-:W-:-:S03]  /*1200*/  FADD R13, R8, -R13 ;  /* 0x8000000d080d7221 */ /* 0x010fc60000000000 */
[----:B------:R-:W-:Y:S01]  /*1210*/  FFMA R2, R2, R2, RZ ;  /* 0x0000000202027223 */ /* 0x000fe200000000ff */
[----:B------:R-:W-:-:S03]  /*1220*/  FADD R15, R12, -R15 ;  /* 0x8000000f0c0f7221 */ /* 0x000fc60000000000 */
[----:B------:R-:W-:-:S04]  /*1230*/  FFMA R2, R13, R13, R2 ;  /* 0x0000000d0d027223 */ /* 0x000fc80000000002 */
[----:B------:R-:W-:Y:S01]  /*1240*/  FFMA R2, R15, R15, R2 ;  /* 0x0000000f0f027223 */ /* 0x000fe20000000002 */
[----:B--2---:R-:W-:-:S05]  /*1250*/  FMUL R9, R4, R4 ;  /* 0x0000000404097220 */ /* 0x004fca0000400000 */
[----:B------:R-:W-:-:S13]  /*1260*/  FSETP.GEU.AND P0, PT, R2, R9, PT ;  /* 0x000000090200720b */ /* 0x000fda0003f0e000 */
[----:B------:R-:W-:Y:S05]  /*1270*/  @P0 EXIT ;  /* 0x000000000000094d */ /* 0x000fea0003800000 */
[----:B------:R-:W2:Y:S01]  /*1280*/  LDG.E R16, desc[UR4][R16.64+0x10] ;  /* 0x0000100410107981 */ /* 0x000ea2000c1e1900 */
[----:B------:R-:W-:-:S04]  /*1290*/  I2FP.F32.S32 R7, R7 ;  /* 0x0000000700077245 */ /* 0x000fc80000201400 */
[----:B--2---:R-:W-:-:S13]  /*12a0*/  FSETP.NEU.AND P0, PT, R16, R7, PT ;  /* 0x000000071000720b */ /* 0x004fda0003f0d000 */
[----:B------:R-:W-:Y:S05]  /*12b0*/  @P0 EXIT ;  /* 0x000000000000094d */ /* 0x000fea0003800000 */
[----:B------:R-:W0:Y:S02]  /*12c0*/  LDC.64 R4, c[0x0][0x3a0] ;  /* 0x0000e800ff047b82 */ /* 0x000e240000000a00 */
[----:B0----5:R-:W-:-:S05]  /*12d0*/  IMAD.WIDE R2, R3, 0x4, R4 ;  /* 0x0000000403027825 */ /* 0x021fca00078e0204 */
[----:B------:R-:W-:Y:S01]  /*12e0*/  STG.E desc[UR4][R2.64], R0 ;  /* 0x0000000002007986 */ /* 0x000fe2000c101904 */
[----:B------:R-:W-:Y:S05]  /*12f0*/  EXIT ;  /* 0x000000000000794d */ /* 0x000fea0003800000 */
.L_x_203:
        /* <DEDUP_REMOVED lines=16> */
.L_x_220:


//--------------------- .text._Z14_cu_vertdegreeiiiPfS_Pi --------------------------
	.section	.text._Z14_cu_vertdegreeiiiPfS_Pi,"ax",@progbits
	.align	128
        .global         _Z14_cu_vertdegreeiiiPfS_Pi
        .type           _Z14_cu_vertdegreeiiiPfS_Pi,@function
        .size           _Z14_cu_vertdegreeiiiPfS_Pi,(.L_x_221 - _Z14_cu_vertdegreeiiiPfS_Pi)
        .other          _Z14_cu_vertdegreeiiiPfS_Pi,@"STO_CUDA_ENTRY STV_DEFAULT"
_Z14_cu_vertdegreeiiiPfS_Pi:
.text._Z14_cu_vertdegreeiiiPfS_Pi:
        /* <DEDUP_REMOVED lines=8> */
[----:B------:R-:W0:Y:S01]  /*0080*/  LDC.64 R6, c[0x0][0x3a0] ;  /* 0x0000e800ff067b82 */ /* 0x000e220000000a00 */
[----:B------:R-:W1:Y:S01]  /*0090*/  LDCU.64 UR4, c[0x0][0x358] ;  /* 0x00006b00ff0477ac */ /* 0x000e620008000a00 */
[----:B------:R-:W-:Y:S01]  /*00a0*/  ISETP.GE.AND P0, PT, R10, 0x1, PT ;  /* 0x000000010a00780c */ /* 0x000fe20003f06270 */
[----:B0-----:R-:W-:-:S05]  /*00b0*/  IMAD.WIDE R6, R3, 0x4, R6 ;  /* 0x0000000403067825 */ /* 0x001fca00078e0206 */
[----:B-1----:R0:W-:Y:S07]  /*00c0*/  STG.E desc[UR4][R6.64], RZ ;  /* 0x000000ff06007986 */ /* 0x0021ee000c101904 */
[----:B------:R-:W-:Y:S05]  /*00d0*/  @!P0 EXIT ;  /* 0x000000000000894d */ /* 0x000fea0003800000 */
[----:B------:R-:W1:Y:S01]  /*00e0*/  LDCU UR6, c[0x0][0x388] ;  /* 0x00007100ff0677ac */ /* 0x000e620008000800 */
[----:B------:R-:W2:Y:S01]  /*00f0*/  LDC.64 R8, c[0x0][0x398] ;  /* 0x0000e600ff087b82 */ /* 0x000ea20000000a00 */
[----:B------:R-:W3:Y:S01]  /*0100*/  LDCU UR7, c[0x0][0x384] ;  /* 0x00007080ff0777ac */ /* 0x000ee20008000800 */
[----:B-1----:R-:W-:Y:S01]  /*0110*/  UISETP.NE.AND UP0, UPT, UR6, URZ, UPT ;  /* 0x000000ff0600728c */ /* 0x002fe2000bf05270 */
[----:B---3--:R-:W-:-:S05]  /*0120*/  MOV R14, UR7 ;  /* 0x00000007000e7c02 */ /* 0x008fca0008000f00 */
[----:B------:R-:W-:-:S04]  /*0130*/  IMAD R5, R3, R14, RZ ;  /* 0x0000000e03057224 */ /* 0x000fc800078e02ff */
[----:B--2---:R-:W-:Y:S01]  /*0140*/  IMAD.WIDE R4, R5, 0x4, R8 ;  /* 0x0000000405047825 */ /* 0x004fe200078e0208 */
[----:B------:R-:W-:Y:S06]  /*0150*/  BRA.U UP0, `(.L_x_204) ;  /* 0x0000000900707547 */ /* 0x000fec000b800000 */
[C---:B------:R-:W-:Y:S02]  /*0160*/  ISETP.GE.U32.AND P1, PT, R10.reuse, 0x4, PT ;  /* 0x000000040a00780c */ /* 0x040fe40003f26070 */
[----:B------:R-:W-:Y:S02]  /*0170*/  CS2R R12, SRZ ;  /* 0x00000000000c7805 */ /* 0x000fe4000001ff00 */
[----:B------:R-:W-:-:S04]  /*0180*/  LOP3.LUT R21, R10, 0x3, RZ, 0xc0, !PT ;  /* 0x000000030a157812 */ /* 0x000fc800078ec0ff */
[----:B------:R-:W-:-:S05]  /*0190*/  ISETP.NE.AND P0, PT, R21, RZ, PT ;  /* 0x000000ff1500720c */ /* 0x000fca0003f05270 */
[----:B------:R-:W-:Y:S08]  /*01a0*/  @!P1 BRA `(.L_x_205) ;  /* 0x00000004004c9947 */ /* 0x000ff00003800000 */
[----:B------:R-:W1:Y:S01]  /*01b0*/  LDC R14, c[0x0][0x384] ;  /* 0x0000e100ff0e7b82 */ /* 0x000e620000000800 */
[----:B------:R-:W-:Y:S01]  /*01c0*/  LOP3.LUT R12, R10, 0x7ffffffc, RZ, 0xc0, !PT ;  /* 0x7ffffffc0a0c7812 */ /* 0x000fe200078ec0ff */
[----:B------:R-:W-:Y:S01]  /*01d0*/  HFMA2 R15, -RZ, RZ, 0, 0 ;  /* 0x00000000ff0f7431 */ /* 0x000fe200000001ff */
[----:B------:R-:W-:Y:S02]  /*01e0*/  MOV R13, RZ ;  /* 0x000000ff000d7202 */ /* 0x000fe40000000f00 */
[----:B------:R-:W-:-:S03]  /*01f0*/  IADD3 R16, PT, PT, -R12, RZ, RZ ;  /* 0x000000ff0c107210 */ /* 0x000fc60007ffe1ff */
[----:B------:R-:W2:Y:S08]  /*0200*/  LDC.64 R2, c[0x0][0x390] ;  /* 0x0000e400ff027b82 */ /* 0x000eb00000000a00 */
[----:B------:R-:W3:Y:S02]  /*0210*/  LDC.64 R8, c[0x0][0x398] ;  /* 0x0000e600ff087b82 */ /* 0x000ee40000000a00 */
.L_x_206:
[----:B---3--:R-:W-:Y:S01]  /*0220*/  IMAD.WIDE R10, R15, 0x4, R8 ;  /* 0x000000040f0a7825 */ /* 0x008fe200078e0208 */
[----:B------:R-:W3:Y:S04]  /*0230*/  LDG.E R20, desc[UR4][R4.64] ;  /* 0x0000000404147981 */ /* 0x000ee8000c1e1900 */
[----:B------:R-:W3:Y:S04]  /*0240*/  LDG.E R23, desc[UR4][R10.64] ;  /* 0x000000040a177981 */ /* 0x000ee8000c1e1900 */
[----:B------:R-:W4:Y:S04]  /*0250*/  LDG.E R19, desc[UR4][R4.64+0x4] ;  /* 0x0000040404137981 */ /* 0x000f28000c1e1900 */
[----:B------:R-:W4:Y:S04]  /*0260*/  LDG.E R22, desc[UR4][R10.64+0x4] ;  /* 0x000004040a167981 */ /* 0x000f28000c1e1900 */
[----:B------:R-:W5:Y:S04]  /*0270*/  LDG.E R18, desc[UR4][R4.64+0x8] ;  /* 0x0000080404127981 */ /* 0x000f68000c1e1900 */
[----:B------:R1:W5:Y:S04]  /*0280*/  LDG.E R25, desc[UR4][R10.64+0x8] ;  /* 0x000008040a197981 */ /* 0x000368000c1e1900 */
[----:B--2---:R-:W2:Y:S01]  /*0290*/  LDG.E R17, desc[UR4][R2.64] ;  /* 0x0000000402117981 */ /* 0x004ea2000c1e1900 */
[----:B-1----:R-:W-:-:S04]  /*02a0*/  IMAD.WIDE R10, R14, 0x4, R10 ;  /* 0x000000040e0a7825 */ /* 0x002fc800078e020a */
[----:B---3--:R-:W-:-:S04]  /*02b0*/  FADD R0, R20, -R23 ;  /* 0x8000001714007221 */ /* 0x008fc80000000000 */
[----:B------:R-:W-:Y:S01]  /*02c0*/  FFMA R0, R0, R0, RZ ;  /* 0x0000000000007223 */ /* 0x000fe200000000ff */
[----:B----4-:R-:W-:-:S04]  /*02d0*/  FADD R23, R19, -R22 ;  /* 0x8000001613177221 */ /* 0x010fc80000000000 */
[----:B------:R-:W-:Y:S01]  /*02e0*/  FFMA R0, R23, R23, R0 ;  /* 0x0000001717007223 */ /* 0x000fe20000000000 */
[----:B-----5:R-:W-:-:S04]  /*02f0*/  FADD R25, R18, -R25 ;  /* 0x8000001912197221 */ /* 0x020fc80000000000 */
[----:B------:R-:W-:Y:S01]  /*0300*/  FFMA R0, R25, R25, R0 ;  /* 0x0000001919007223 */ /* 0x000fe20000000000 */
[----:B--2---:R-:W-:-:S05]  /*0310*/  FMUL R23, R17, R17 ;  /* 0x0000001111177220 */ /* 0x004fca0000400000 */
[----:B------:R-:W-:-:S13]  /*0320*/  FSETP.GEU.AND P1, PT, R0, R23, PT ;  /* 0x000000170000720b */ /* 0x000fda0003f2e000 */
[----:B------:R-:W-:-:S05]  /*0330*/  @!P1 IADD3 R13, PT, PT, R13, 0x1, RZ ;  /* 0x000000010d0d9810 */ /* 0x000fca0007ffe0ff */
[----:B------:R1:W-:Y:S04]  /*0340*/  @!P1 STG.E desc[UR4][R6.64], R13 ;  /* 0x0000000d06009986 */ /* 0x0003e8000c101904 */
[----:B------:R-:W2:Y:S04]  /*0350*/  @!P1 LDG.E R20, desc[UR4][R4.64] ;  /* 0x0000000404149981 */ /* 0x000ea8000c1e1900 */
[----:B------:R-:W2:Y:S04]  /*0360*/  LDG.E R25, desc[UR4][R10.64] ;  /* 0x000000040a197981 */ /* 0x000ea8000c1e1900 */
[----:B------:R-:W3:Y:S04]  /*0370*/  @!P1 LDG.E R19, desc[UR4][R4.64+0x4] ;  /* 0x0000040404139981 */ /* 0x000ee8000c1e1900 */
[----:B------:R-:W3:Y:S04]  /*0380*/  LDG.E R22, desc[UR4][R10.64+0x4] ;  /* 0x000004040a167981 */ /* 0x000ee8000c1e1900 */
[----:B------:R-:W4:Y:S04]  /*0390*/  @!P1 LDG.E R18, desc[UR4][R4.64+0x8] ;  /* 0x0000080404129981 */ /* 0x000f28000c1e1900 */
[----:B------:R5:W4:Y:S04]  /*03a0*/  LDG.E R23, desc[UR4][R10.64+0x8] ;  /* 0x000008040a177981 */ /* 0x000b28000c1e1900 */
[----:B------:R-:W4:Y:S01]  /*03b0*/  @!P1 LDG.E R17, desc[UR4][R2.64] ;  /* 0x0000000402119981 */ /* 0x000f22000c1e1900 */
[----:B-----5:R-:W-:-:S04]  /*03c0*/  IMAD.WIDE R10, R14, 0x4, R10 ;  /* 0x000000040e0a7825 */ /* 0x020fc800078e020a */
[----:B--2---:R-:W-:-:S04]  /*03d0*/  FADD R0, R20, -R25 ;  /* 0x8000001914007221 */ /* 0x004fc80000000000 */
[----:B------:R-:W-:Y:S01]  /*03e0*/  FFMA R0, R0, R0, RZ ;  /* 0x0000000000007223 */ /* 0x000fe200000000ff */
[----:B---3--:R-:W-:-:S04]  /*03f0*/  FADD R25, R19, -R22 ;  /* 0x8000001613197221 */ /* 0x008fc80000000000 */
[----:B------:R-:W-:Y:S01]  /*0400*/  FFMA R0, R25, R25, R0 ;  /* 0x0000001919007223 */ /* 0x000fe20000000000 */
[----:B----4-:R-:W-:-:S04]  /*0410*/  FADD R23, R18, -R23 ;  /* 0x8000001712177221 */ /* 0x010fc80000000000 */
[----:B------:R-:W-:Y:S01]  /*0420*/  FFMA R0, R23, R23, R0 ;  /* 0x0000001717007223 */ /* 0x000fe20000000000 */
[----:B------:R-:W-:-:S05]  /*0430*/  FMUL R23, R17, R17 ;  /* 0x0000001111177220 */ /* 0x000fca0000400000 */
[----:B------:R-:W-:-:S13]  /*0440*/  FSETP.GEU.AND P1, PT, R0, R23, PT ;  /* 0x000000170000720b */ /* 0x000fda0003f2e000 */
[----:B-1----:R-:W-:-:S05]  /*0450*/  @!P1 IADD3 R13, PT, PT, R13, 0x1, RZ ;  /* 0x000000010d0d9810 */ /* 0x002fca0007ffe0ff */
        /* <DEDUP_REMOVED lines=23> */
[----:B------:R-:W4:Y:S04]  /*05d0*/  LDG.E R25, desc[UR4][R10.64+0x8] ;  /* 0x000008040a197981 */ /* 0x000f28000c1e1900 */
[----:B------:R-:W4:Y:S04]  /*05e0*/  @!P1 LDG.E R18, desc[UR4][R4.64+0x8] ;  /* 0x0000080404129981 */ /* 0x000f28000c1e1900 */
[----:B------:R-:W5:Y:S01]  /*05f0*/  @!P1 LDG.E R17, desc[UR4][R2.64] ;  /* 0x0000000402119981 */ /* 0x000f62000c1e1900 */
[----:B------:R-:W-:-:S02]  /*0600*/  IADD3 R16, PT, PT, R16, 0x4, RZ ;  /* 0x0000000410107810 */ /* 0x000fc40007ffe0ff */
[----:B------:R-:W-:Y:S01]  /*0610*/  LEA R15, R14, R15, 0x2 ;  /* 0x0000000f0e0f7211 */ /* 0x000fe200078e10ff */
[----:B--2---:R-:W-:-:S04]  /*0620*/  FADD R20, -R23, R20 ;  /* 0x0000001417147221 */ /* 0x004fc80000000100 */
[----:B------:R-:W-:Y:S01]  /*0630*/  FFMA R20, R20, R20, RZ ;  /* 0x0000001414147223 */ /* 0x000fe200000000ff */
[----:B---3--:R-:W-:-:S04]  /*0640*/  FADD R19, -R0, R19 ;  /* 0x0000001300137221 */ /* 0x008fc80000000100 */
[----:B------:R-:W-:Y:S01]  /*0650*/  FFMA R20, R19, R19, R20 ;  /* 0x0000001313147223 */ /* 0x000fe20000000014 */
[----:B----4-:R-:W-:Y:S01]  /*0660*/  FADD R25, -R25, R18 ;  /* 0x0000001219197221 */ /* 0x010fe20000000100 */
[----:B-----5:R-:W-:-:S03]  /*0670*/  FMUL R17, R17, R17 ;  /* 0x0000001111117220 */ /* 0x020fc60000400000 */
[----:B------:R-:W-:-:S05]  /*0680*/  FFMA R20, R25, R25, R20 ;  /* 0x0000001919147223 */ /* 0x000fca0000000014 */
[----:B------:R-:W-:-:S13]  /*0690*/  FSETP.GEU.AND P1, PT, R20, R17, PT ;  /* 0x000000111400720b */ /* 0x000fda0003f2e000 */
[----:B-1----:R-:W-:-:S05]  /*06a0*/  @!P1 IADD3 R13, PT, PT, R13, 0x1, RZ ;  /* 0x000000010d0d9810 */ /* 0x002fca0007ffe0ff */
[----:B------:R4:W-:Y:S01]  /*06b0*/  @!P1 STG.E desc[UR4][R6.64], R13 ;  /* 0x0000000d06009986 */ /* 0x0009e2000c101904 */
[----:B------:R-:W-:-:S13]  /*06c0*/  ISETP.NE.AND P1, PT, R16, RZ, PT ;  /* 0x000000ff1000720c */ /* 0x000fda0003f25270 */
[----:B----4-:R-:W-:Y:S05]  /*06d0*/  @P1 BRA `(.L_x_206) ;  /* 0xfffffff800d01947 */ /* 0x010fea000383ffff */
.L_x_205:
[----:B------:R-:W-:Y:S05]  /*06e0*/  @!P0 EXIT ;  /* 0x000000000000894d */ /* 0x000fea0003800000 */
[----:B------:R-:W1:Y:S01]  /*06f0*/  LDC R0, c[0x0][0x380] ;  /* 0x0000e000ff007b82 */ /* 0x000e620000000800 */
[----:B------:R-:W-:Y:S02]  /*0700*/  ISETP.NE.AND P1, PT, R21, 0x1, PT ;  /* 0x000000011500780c */ /* 0x000fe40003f25270 */
[----:B-1----:R-:W-:-:S04]  /*0710*/  LOP3.LUT R0, R0, 0x1, RZ, 0xc0, !PT ;  /* 0x0000000100007812 */ /* 0x002fc800078ec0ff */
[----:B------:R-:W-:-:S07]  /*0720*/  ISETP.NE.U32.AND P0, PT, R0, 0x1, PT ;  /* 0x000000010000780c */ /* 0x000fce0003f05070 */
[----:B------:R-:W-:Y:S06]  /*0730*/  @!P1 BRA `(.L_x_207) ;  /* 0x00000000009c9947 */ /* 0x000fec0003800000 */
[----:B------:R-:W1:Y:S01]  /*0740*/  LDC.64 R2, c[0x0][0x390] ;  /* 0x0000e400ff027b82 */ /* 0x000e620000000a00 */
[----:B------:R-:W-:Y:S01]  /*0750*/  IMAD R11, R12, R14, RZ ;  /* 0x0000000e0c0b7224 */ /* 0x000fe200078e02ff */
[----:B------:R-:W2:Y:S03]  /*0760*/  LDG.E R18, desc[UR4][R4.64] ;  /* 0x0000000404127981 */ /* 0x000ea6000c1e1900 */
[----:B------:R-:W-:Y:S01]  /*0770*/  IMAD.WIDE R10, R11, 0x4, R8 ;  /* 0x000000040b0a7825 */ /* 0x000fe200078e0208 */
[----:B------:R-:W3:Y:S04]  /*0780*/  LDG.E R17, desc[UR4][R4.64+0x4] ;  /* 0x0000040404117981 */ /* 0x000ee8000c1e1900 */
[----:B------:R-:W2:Y:S04]  /*0790*/  LDG.E R19, desc[UR4][R10.64] ;  /* 0x000000040a137981 */ /* 0x000ea8000c1e1900 */
[----:B------:R-:W3:Y:S04]  /*07a0*/  LDG.E R20, desc[UR4][R10.64+0x4] ;  /* 0x000004040a147981 */ /* 0x000ee8000c1e1900 */
[----:B------:R-:W4:Y:S04]  /*07b0*/  LDG.E R16, desc[UR4][R4.64+0x8] ;  /* 0x0000080404107981 */ /* 0x000f28000c1e1900 */
[----:B------:R5:W4:Y:S04]  /*07c0*/  LDG.E R21, desc[UR4][R10.64+0x8] ;  /* 0x000008040a157981 */ /* 0x000b28000c1e1900 */
[----:B-1----:R-:W4:Y:S01]  /*07d0*/  LDG.E R15, desc[UR4][R2.64] ;  /* 0x00000004020f7981 */ /* 0x002f22000c1e1900 */
[----:B-----5:R-:W-:-:S04]  /*07e0*/  IMAD.WIDE R10, R14, 0x4, R10 ;  /* 0x000000040e0a7825 */ /* 0x020fc800078e020a */
        /* <DEDUP_REMOVED lines=8> */
[----:B------:R-:W-:-:S05]  /*0870*/  @!P1 IADD3 R13, PT, PT, R13, 0x1, RZ ;  /* 0x000000010d0d9810 */ /* 0x000fca0007ffe0ff */
        /* <DEDUP_REMOVED lines=8> */
[----:B------:R-:W-:Y:S01]  /*0900*/  IADD3 R12, PT, PT, R12, 0x2, RZ ;  /* 0x000000020c0c7810 */ /* 0x000fe20007ffe0ff */
        /* <DEDUP_REMOVED lines=9> */
[----:B------:R1:W-:Y:S02]  /*09a0*/  @!P1 STG.E desc[UR4][R6.64], R13 ;  /* 0x0000000d06009986 */ /* 0x0003e4000c101904 */
.L_x_207:
[----:B------:R-:W-:Y:S05]  /*09b0*/  @P0 EXIT ;  /* 0x000000000000094d */ /* 0x000fea0003800000 */
[----:B------:R-:W2:Y:S01]  /*09c0*/  LDC.64 R2, c[0x0][0x390] ;  /* 0x0000e400ff027b82 */ /* 0x000ea20000000a00 */
[----:B------:R-:W-:Y:S01]  /*09d0*/  IMAD R11, R12, R14, RZ ;  /* 0x0000000e0c0b7224 */ /* 0x000fe200078e02ff */
[----:B------:R-:W3:Y:S03]  /*09e0*/  LDG.E R0, desc[UR4][R4.64] ;  /* 0x0000000404007981 */ /* 0x000ee6000c1e1900 */
[----:B------:R-:W-:Y:S01]  /*09f0*/  IMAD.WIDE R8, R11, 0x4, R8 ;  /* 0x000000040b087825 */ /* 0x000fe200078e0208 */
[----:B------:R-:W4:Y:S04]  /*0a00*/  LDG.E R10, desc[UR4][R4.64+0x4] ;  /* 0x00000404040a7981 */ /* 0x000f28000c1e1900 */
[----:B------:R-:W3:Y:S04]  /*0a10*/  LDG.E R11, desc[UR4][R8.64] ;  /* 0x00000004080b7981 */ /* 0x000ee8000c1e1900 */
[----:B------:R-:W4:Y:S04]  /*0a20*/  LDG.E R15, desc[UR4][R8.64+0x4] ;  /* 0x00000404080f7981 */ /* 0x000f28000c1e1900 */
[----:B------:R-:W5:Y:S04]  /*0a30*/  LDG.E R12, desc[UR4][R4.64+0x8] ;  /* 0x00000804040c7981 */ /* 0x000f68000c1e1900 */
[----:B------:R-:W5:Y:S04]  /*0a40*/  LDG.E R17, desc[UR4][R8.64+0x8] ;  /* 0x0000080408117981 */ /* 0x000f68000c1e1900 */
[----:B--2---:R-:W2:Y:S01]  /*0a50*/  LDG.E R2, desc[UR4][R2.64] ;  /* 0x0000000402027981 */ /* 0x004ea2000c1e1900 */
[----:B---3--:R-:W-:Y:S01]  /*0a60*/  FADD R0, R0, -R11 ;  /* 0x8000000b00007221 */ /* 0x008fe20000000000 */
[----:B----4-:R-:W-:-:S03]  /*0a70*/  FADD R15, R10, -R15 ;  /* 0x8000000f0a0f7221 */ /* 0x010fc60000000000 */
[----:B------:R-:W-:-:S04]  /*0a80*/  FFMA R0, R0, R0, RZ ;  /* 0x0000000000007223 */ /* 0x000fc800000000ff */
[----:B------:R-:W-:Y:S01]  /*0a90*/  FFMA R0, R15, R15, R0 ;  /* 0x0000000f0f007223 */ /* 0x000fe20000000000 */
[----:B-----5:R-:W-:Y:S01]  /*0aa0*/  FADD R17, R12, -R17 ;  /* 0x800000110c117221 */ /* 0x020fe20000000000 */
[----:B--2---:R-:W-:-:S03]  /*0ab0*/  FMUL R11, R2, R2 ;  /* 0x00000002020b7220 */ /* 0x004fc60000400000 */
[----:B------:R-:W-:-:S05]  /*0ac0*/  FFMA R0, R17, R17, R0 ;  /* 0x0000001111007223 */ /* 0x000fca0000000000 */
[----:B------:R-:W-:-:S13]  /*0ad0*/  FSETP.GEU.AND P0, PT, R0, R11, PT ;  /* 0x0000000b0000720b */ /* 0x000fda0003f0e000 */
[----:B------:R-:W-:Y:S05]  /*0ae0*/  @P0 EXIT ;  /* 0x000000000000094d */ /* 0x000fea0003800000 */
[----:B-1----:R-:W-:-:S05]  /*0af0*/  IADD3 R13, PT, PT, R13, 0x1, RZ ;  /* 0x000000010d0d7810 */ /* 0x002fca0007ffe0ff */
[----:B------:R-:W-:Y:S01]  /*0b00*/  STG.E desc[UR4][R6.64], R13 ;  /* 0x0000000d06007986 */ /* 0x000fe2000c101904 */
[----:B------:R-:W-:Y:S05]  /*0b10*/  EXIT ;  /* 0x000000000000794d */ /* 0x000fea0003800000 */
.L_x_204:
[----:B------:R-:W-:Y:S01]  /*0b20*/  ISETP.NE.AND P0, PT, R10, 0x1, PT ;  /* 0x000000010a00780c */ /* 0x000fe20003f05270 */
[----:B------:R-:W-:Y:S01]  /*0b30*/  HFMA2 R21, -RZ, RZ, 0, 0 ;  /* 0x00000000ff157431 */ /* 0x000fe200000001ff */
[----:B------:R-:W-:-:S11]  /*0b40*/  MOV R17, 0x1 ;  /* 0x0000000100117802 */ /* 0x000fd60000000f00 */
[----:B------:R-:W-:Y:S05]  /*0b50*/  @!P0 BRA `(.L_x_208) ;  /* 0x0000000400088947 */ /* 0x000fea0003800000 */
[----:B------:R-:W1:Y:S01]  /*0b60*/  LDC R14, c[0x0][0x384] ;  /* 0x0000e100ff0e7b82 */ /* 0x000e620000000800 */
[----:B------:R-:W-:Y:S02]  /*0b70*/  LOP3.LUT R21, R10, 0x7ffffffe, RZ, 0xc0, !PT ;  /* 0x7ffffffe0a157812 */ /* 0x000fe400078ec0ff */
[----:B------:R-:W-:Y:S02]  /*0b80*/  MOV R19, RZ ;  /* 0x000000ff00137202 */ /* 0x000fe40000000f00 */
[----:B------:R-:W-:Y:S02]  /*0b90*/  MOV R17, RZ ;  /* 0x000000ff00117202 */ /* 0x000fe40000000f00 */
[----:B------:R-:W-:Y:S01]  /*0ba0*/  IADD3 R15, PT, PT, -R21, RZ, RZ ;  /* 0x000000ff150f7210 */ /* 0x000fe20007ffe1ff */
[----:B------:R-:W2:Y:S08]  /*0bb0*/  LDC.64 R2, c[0x0][0x390] ;  /* 0x0000e400ff027b82 */ /* 0x000eb00000000a00 */
[----:B------:R-:W3:Y:S02]  /*0bc0*/  LDC.64 R8, c[0x0][0x398] ;  /* 0x0000e600ff087b82 */ /* 0x000ee40000000a00 */
.L_x_213:
[----:B------:R-:W4:Y:S01]  /*0bd0*/  LDG.E R22, desc[UR4][R4.64+0x10] ;  /* 0x0000100404167981 */ /* 0x000f22000c1e1900 */
[----:B---3--:R-:W-:-:S03]  /*0be0*/  IMAD.WIDE R10, R19, 0x4, R8 ;  /* 0x00000004130a7825 */ /* 0x008fc600078e0208 */
[----:B------:R-:W3:Y:S04]  /*0bf0*/  LDG.E R20, desc[UR4][R4.64] ;  /* 0x0000000404147981 */ /* 0x000ee8000c1e1900 */
[----:B------:R-:W3:Y:S04]  /*0c00*/  LDG.E R13, desc[UR4][R10.64] ;  /* 0x000000040a0d7981 */ /* 0x000ee8000c1e1900 */
[----:B------:R-:W5:Y:S04]  /*0c10*/  LDG.E R16, desc[UR4][R4.64+0x4] ;  /* 0x0000040404107981 */ /* 0x000f68000c1e1900 */
[----:B------:R-:W5:Y:S04]  /*0c20*/  LDG.E R25, desc[UR4][R10.64+0x4] ;  /* 0x000004040a197981 */ /* 0x000f68000c1e1900 */
[----:B------:R-:W2:Y:S01]  /*0c30*/  LDG.E R18, desc[UR4][R4.64+0x8] ;  /* 0x0000080404127981 */ /* 0x000ea2000c1e1900 */
[----:B----4-:R-:W2:Y:S01]  /*0c40*/  F2I.TRUNC.NTZ R23, R22 ;  /* 0x0000001600177305 */ /* 0x010ea2000020f100 */
[----:B---3--:R-:W-:-:S04]  /*0c50*/  FADD R0, R20, -R13 ;  /* 0x8000000d14007221 */ /* 0x008fc80000000000 */
[----:B------:R-:W-:Y:S01]  /*0c60*/  FFMA R0, R0, R0, RZ ;  /* 0x0000000000007223 */ /* 0x000fe200000000ff */
[----:B-----5:R-:W-:Y:S01]  /*0c70*/  FADD R25, R16, -R25 ;  /* 0x8000001910197221 */ /* 0x020fe20000000000 */
[----:B--2---:R-:W-:-:S04]  /*0c80*/  IMAD.WIDE R12, R23, 0x4, R2 ;  /* 0x00000004170c7825 */ /* 0x004fc800078e0202 */
[----:B------:R-:W-:Y:S02]  /*0c90*/  FFMA R0, R25, R25, R0 ;  /* 0x0000001919007223 */ /* 0x000fe40000000000 */
[----:B------:R-:W2:Y:S04]  /*0ca0*/  LDG.E R25, desc[UR4][R10.64+0x8] ;  /* 0x000008040a197981 */ /* 0x000ea8000c1e1900 */
[----:B------:R-:W3:Y:S01]  /*0cb0*/  LDG.E R12, desc[UR4][R12.64] ;  /* 0x000000040c0c7981 */ /* 0x000ee2000c1e1900 */
[----:B------:R-:W-:Y:S01]  /*0cc0*/  BSSY.RECONVERGENT B0, `(.L_x_209) ;  /* 0x000000f000007945 */ /* 0x000fe20003800200 */
[----:B--2---:R-:W-:-:S04]  /*0cd0*/  FADD R25, R18, -R25 ;  /* 0x8000001912197221 */ /* 0x004fc80000000000 */
[----:B------:R-:W-:Y:S01]  /*0ce0*/  FFMA R0, R25, R25, R0 ;  /* 0x0000001919007223 */ /* 0x000fe20000000000 */
[----:B---3--:R-:W-:-:S05]  /*0cf0*/  FMUL R25, R12, R12 ;  /* 0x0000000c0c197220 */ /* 0x008fca0000400000 */
[----:B------:R-:W-:-:S13]  /*0d00*/  FSETP.GEU.AND P0, PT, R0, R25, PT ;  /* 0x000000190000720b */ /* 0x000fda0003f0e000 */
[----:B-1----:R-:W-:Y:S05]  /*0d10*/  @P0 BRA `(.L_x_210) ;  /* 0x0000000000240947 */ /* 0x002fea0003800000 */
[----:B------:R-:W2:Y:S01]  /*0d20*/  LDG.E R0, desc[UR4][R10.64+0x10] ;  /* 0x000010040a007981 */ /* 0x000ea2000c1e1900 */
[----:B------:R-:W-:-:S04]  /*0d30*/  I2FP.F32.S32 R23, R23 ;  /* 0x0000001700177245 */ /* 0x000fc80000201400 */
[----:B--2---:R-:W-:-:S13]  /*0d40*/  FSETP.NEU.AND P0, PT, R0, R23, PT ;  /* 0x000000170000720b */ /* 0x004fda0003f0d000 */
[----:B------:R-:W-:-:S05]  /*0d50*/  @!P0 IADD3 R17, PT, PT, R17, 0x1, RZ ;  /* 0x0000000111118810 */ /* 0x000fca0007ffe0ff */
[----:B------:R2:W-:Y:S04]  /*0d60*/  @!P0 STG.E desc[UR4][R6.64], R17 ;  /* 0x0000001106008986 */ /* 0x0005e8000c101904 */
[----:B------:R2:W5:Y:S04]  /*0d70*/  @!P0 LDG.E R22, desc[UR4][R4.64+0x10] ;  /* 0x0000100404168981 */ /* 0x000568000c1e1900 */
[----:B------:R2:W5:Y:S04]  /*0d80*/  @!P0 LDG.E R20, desc[UR4][R4.64] ;  /* 0x0000000404148981 */ /* 0x000568000c1e1900 */
[----:B------:R2:W5:Y:S04]  /*0d90*/  @!P0 LDG.E R16, desc[UR4][R4.64+0x4] ;  /* 0x0000040404108981 */ /* 0x000568000c1e1900 */
[----:B------:R2:W5:Y:S02]  /*0da0*/  @!P0 LDG.E R18, desc[UR4][R4.64+0x8] ;  /* 0x0000080404128981 */ /* 0x000564000c1e1900 */
.L_x_210:
[----:B------:R-:W-:Y:S05]  /*0db0*/  BSYNC.RECONVERGENT B0 ;  /* 0x0000000000007941 */ /* 0x000fea0003800200 */
.L_x_209:
[----:B-1----:R-:W-:-:S05]  /*0dc0*/  IMAD.WIDE R10, R14, 0x4, R10 ;  /* 0x000000040e0a7825 */ /* 0x002fca00078e020a */
[----:B------:R-:W3:Y:S01]  /*0dd0*/  LDG.E R13, desc[UR4][R10.64] ;  /* 0x000000040a0d7981 */ /* 0x000ee2000c1e1900 */
[----:B-----5:R-:W1:Y:S03]  /*0de0*/  F2I.TRUNC.NTZ R23, R22 ;  /* 0x0000001600177305 */ /* 0x020e66000020f100 */
[----:B------:R-:W4:Y:S04]  /*0df0*/  LDG.E R25, desc[UR4][R10.64+0x4] ;  /* 0x000004040a197981 */ /* 0x000f28000c1e1900 */
[----:B------:R-:W2:Y:S01]  /*0e00*/  LDG.E R27, desc[UR4][R10.64+0x8] ;  /* 0x000008040a1b7981 */ /* 0x000ea2000c1e1900 */
[----:B---3--:R-:W-:Y:S01]  /*0e10*/  FADD R0, -R13, R20 ;  /* 0x000000140d007221 */ /* 0x008fe20000000100 */
[----:B-1----:R-:W-:-:S06]  /*0e20*/  IMAD.WIDE R12, R23, 0x4, R2 ;  /* 0x00000004170c7825 */ /* 0x002fcc00078e0202 */
[----:B------:R-:W3:Y:S01]  /*0e30*/  LDG.E R12, desc[UR4][R12.64] ;  /* 0x000000040c0c7981 */ /* 0x000ee2000c1e1900 */
[----:B----4-:R-:W-:Y:S01]  /*0e40*/  FADD R25, -R25, R16 ;  /* 0x0000001019197221 */ /* 0x010fe20000000100 */
[----:B------:R-:W-:Y:S01]  /*0e50*/  FFMA R0, R0, R0, RZ ;  /* 0x0000000000007223 */ /* 0x000fe200000000ff */
[----:B--2---:R-:W-:-:S03]  /*0e60*/  FADD R27, -R27, R18 ;  /* 0x000000121b1b7221 */ /* 0x004fc60000000100 */
[----:B------:R-:W-:-:S04]  /*0e70*/  FFMA R0, R25, R25, R0 ;  /* 0x0000001919007223 */ /* 0x000fc80000000000 */
[----:B------:R-:W-:Y:S01]  /*0e80*/  FFMA R0, R27, R27, R0 ;  /* 0x0000001b1b007223 */ /* 0x000fe20000000000 */
[----:B------:R-:W-:Y:S01]  /*0e90*/  IADD3 R15, PT, PT, R15, 0x2, RZ ;  /* 0x000000020f0f7810 */ /* 0x000fe20007ffe0ff */
[----:B------:R-:W-:Y:S03]  /*0ea0*/  BSSY.RECONVERGENT B0, `(.L_x_211) ;  /* 0x000000a000007945 */ /* 0x000fe60003800200 */
[----:B------:R-:W-:Y:S01]  /*0eb0*/  ISETP.NE.AND P0, PT, R15, RZ, PT ;  /* 0x000000ff0f00720c */ /* 0x000fe20003f05270 */
[----:B---3--:R-:W-:-:S05]  /*0ec0*/  FMUL R25, R12, R12 ;  /* 0x0000000c0c197220 */ /* 0x008fca0000400000 */
[----:B------:R-:W-:-:S13]  /*0ed0*/  FSETP.GEU.AND P1, PT, R0, R25, PT ;  /* 0x000000190000720b */ /* 0x000fda0003f2e000 */
[----:B------:R-:W-:Y:S05]  /*0ee0*/  @P1 BRA `(.L_x_212) ;  /* 0x0000000000141947 */ /* 0x000fea0003800000 */
[----:B------:R-:W2:Y:S01]  /*0ef0*/  LDG.E R10, desc[UR4][R10.64+0x10] ;  /* 0x000010040a0a7981 */ /* 0x000ea2000c1e1900 */
[----:B------:R-:W-:-:S04]  /*0f00*/  I2FP.F32.S32 R23, R23 ;  /* 0x0000001700177245 */ /* 0x000fc80000201400 */
[----:B--2---:R-:W-:-:S13]  /*0f10*/  FSETP.NEU.AND P1, PT, R10, R23, PT ;  /* 0x000000170a00720b */ /* 0x004fda0003f2d000 */
[----:B------:R-:W-:-:S05]  /*0f20*/  @!P1 IADD3 R17, PT, PT, R17, 0x1, RZ ;  /* 0x0000000111119810 */ /* 0x000fca0007ffe0ff */
[----:B------:R1:W-:Y:S02]  /*0f30*/  @!P1 STG.E desc[UR4][R6.64], R17 ;  /* 0x0000001106009986 */ /* 0x0003e4000c101904 */
.L_x_212:
[----:B------:R-:W-:Y:S05]  /*0f40*/  BSYNC.RECONVERGENT B0 ;  /* 0x0000000000007941 */ /* 0x000fea0003800200 */
.L_x_211:
[----:B------:R-:W-:Y:S01]  /*0f50*/  LEA R19, R14, R19, 0x1 ;  /* 0x000000130e137211 */ /* 0x000fe200078e08ff */
[----:B------:R-:W-:Y:S06]  /*0f60*/  @P0 BRA `(.L_x_213) ;  /* 0xfffffffc00180947 */ /* 0x000fec000383ffff */
[----:B-1----:R-:W-:-:S07]  /*0f70*/  IADD3 R17, PT, PT, R17, 0x1, RZ ;  /* 0x0000000111117810 */ /* 0x002fce0007ffe0ff */
.L_x_208:
[----:B------:R-:W1:Y:S02]  /*0f80*/  LDC R0, c[0x0][0x380] ;  /* 0x0000e000ff007b82 */ /* 0x000e640000000800 */
[----:B-1----:R-:W-:-:S04]  /*0f90*/  LOP3.LUT R0, R0, 0x1, RZ, 0xc0, !PT ;  /* 0x0000000100007812 */ /* 0x002fc800078ec0ff */
[----:B------:R-:W-:-:S13]  /*0fa0*/  ISETP.NE.U32.AND P0, PT, R0, 0x1, PT ;  /* 0x000000010000780c */ /* 0x000fda0003f05070 */
[----:B------:R-:W-:Y:S05]  /*0fb0*/  @P0 EXIT ;  /* 0x000000000000094d */ /* 0x000fea0003800000 */
[----:B------:R-:W2:Y:S01]  /*0fc0*/  LDG.E R11, desc[UR4][R4.64+0x10] ;  /* 0x00001004040b7981 */ /* 0x000ea2000c1e1900 */
[----:B------:R-:W1:Y:S01]  /*0fd0*/  LDC.64 R2, c[0x0][0x390] ;  /* 0x0000e400ff027b82 */ /* 0x000e620000000a00 */
[----:B------:R-:W-:Y:S02]  /*0fe0*/  IMAD R21, R21, R14, RZ ;  /* 0x0000000e15157224 */ /* 0x000fe400078e02ff */
[----:B------:R-:W3:Y:S02]  /*0ff0*/  LDG.E R0, desc[UR4][R4.64] ;  /* 0x0000000404007981 */ /* 0x000ee4000c1e1900 */
[----:B------:R-:W-:Y:S02]  /*1000*/  IMAD.WIDE R8, R21, 0x4, R8 ;  /* 0x0000000415087825 */ /* 0x000fe400078e0208 */
[----:B------:R-:W4:Y:S04]  /*1010*/  LDG.E R10, desc[UR4][R4.64+0x4] ;  /* 0x00000404040a7981 */ /* 0x000f28000c1e1900 */
[----:B------:R-:W3:Y:S04]  /*1020*/  LDG.E R13, desc[UR4][R8.64] ;  /* 0x00000004080d7981 */ /* 0x000ee8000c1e1900 */
[----:B------:R-:W4:Y:S04]  /*1030*/  LDG.E R15, desc[UR4][R8.64+0x4] ;  /* 0x00000404080f7981 */ /* 0x000f28000c1e1900 */
[----:B------:R-:W5:Y:S04]  /*1040*/  LDG.E R12, desc[UR4][R4.64+0x8] ;  /* 0x00000804040c7981 */ /* 0x000f68000c1e1900 */
[----:B------:R-:W5:Y:S01]  /*1050*/  LDG.E R19, desc[UR4][R8.64+0x8] ;  /* 0x0000080408137981 */ /* 0x000f62000c1e1900 */
[----:B--2---:R-:W1:Y:S02]  /*1060*/  F2I.TRUNC.NTZ R11, R11 ;  /* 0x0000000b000b7305 */ /* 0x004e64000020f100 */
[----:B-1----:R-:W-:-:S06]  /*1070*/  IMAD.WIDE R2, R11, 0x4, R2 ;  /* 0x000000040b027825 */ /* 0x002fcc00078e0202 */
[----:B------:R-:W2:Y:S01]  /*1080*/  LDG.E R2, desc[UR4][R2.64] ;  /* 0x0000000402027981 */ /* 0x000ea2000c1e1900 */
[----:B---3--:R-:W-:Y:S01]  /*1090*/  FADD R0, R0, -R13 ;  /* 0x8000000d00007221 */ /* 0x008fe20000000000 */
[----:B----4-:R-:W-:-:S03]  /*10a0*/  FADD R15, R10, -R15 ;  /* 0x8000000f0a0f7221 */ /* 0x010fc60000000000 */
[----:B------:R-:W-:Y:S01]  /*10b0*/  FFMA R0, R0, R0, RZ ;  /* 0x0000000000007223 */ /* 0x000fe200000000ff */
[----:B-----5:R-:W-:-:S03]  /*10c0*/  FADD R19, R12, -R19 ;  /* 0x800000130c137221 */ /* 0x020fc60000000000 */
        /* <DEDUP_REMOVED lines=9> */
[----:B------:R-:W-:Y:S01]  /*1160*/  STG.E desc[UR4][R6.64], R17 ;  /* 0x0000001106007986 */ /* 0x000fe2000c101904 */
[----:B------:R-:W-:Y:S05]  /*1170*/  EXIT ;  /* 0x000000000000794d */ /* 0x000fea0003800000 */
.L_x_214:
        /* <DEDUP_REMOVED lines=16> */
.L_x_221:


//--------------------- .nv.shared._ZN3cub18CUB_300001_SM_10006detail4scan16DeviceScanKernelINS2_10policy_hubIiiimN4cuda3std3__44plusIvEEE10Policy1000EN6thrust24THRUST_300001_SM_1000_NS10device_ptrIiEESF_NS0_13ScanTileStateIiLb1EEES9_NS1_10InputValueIiPiEEmiLb0EiEEvT0_T1_T2_iT3_T4_T5_ --------------------------
	.section	.nv.shared._ZN3cub18CUB_300001_SM_10006detail4scan16DeviceScanKernelINS2_10policy_hubIiiimN4cuda3std3__44plusIvEEE10Policy1000EN6thrust24THRUST_300001_SM_1000_NS10device_ptrIiEESF_NS0_13ScanTileStateIiLb1EEES9_NS1_10InputValueIiPiEEmiLb0EiEEvT0_T1_T2_iT3_T4_T5_,"aw",@nobits
	.sectionflags	@""
	.align	16
.nv.shared._ZN3cub18CUB_300001_SM_10006detail4scan16DeviceScanKernelINS2_10policy_hubIiiimN4cuda3std3__44plusIvEEE10Policy1000EN6thrust24THRUST_300001_SM_1000_NS10device_ptrIiEESF_NS0_13ScanTileStateIiLb1EEES9_NS1_10InputValueIiPiEEmiLb0EiEEvT0_T1_T2_iT3_T4_T5_:
	.zero		32656


//--------------------- .nv.shared.reserved.0     --------------------------
	.section	.nv.shared.reserved.0,"aw",@nobits
	.weak		__nv_reservedSMEM_offset_0_alias
	.size		__nv_reservedSMEM_offset_0_alias, 0, 64
	.other		__nv_reservedSMEM_offset_0_alias,@"STO_CUDA_RESERVED_SHARED STV_DEFAULT"
__nv_reservedSMEM_offset_0_alias:
	.zero		0
	.zero		64


//--------------------- .nv.global                --------------------------
	.section	.nv.global,"aw",@nobits
.nv.global:
	.type		_ZN34_INTERNAL_30e79f49_4_k_cu_4301b7e46thrust24THRUST_300001_SM_1000_NS12placeholders2_8E,@object
	.size		_ZN34_INTERNAL_30e79f49_4_k_cu_4301b7e46thrust24THRUST_300001_SM_1000_NS12placeholders2_8E,(_ZN34_INTERNAL_30e79f49_4_k_cu_4301b7e44cuda3std3__436_GLOBAL__N__30e79f49_4_k_cu_4301b7e46ignoreE - _ZN34_INTERNAL_30e79f49_4_k_cu_4301b7e46thrust24THRUST_300001_SM_1000_NS12placeholders2_8E)
_ZN34_INTERNAL_30e79f49_4_k_cu_4301b7e46thrust24THRUST_300001_SM_1000_NS12placeholders2_8E:
	.zero		1
	.type		_ZN34_INTERNAL_30e79f49_4_k_cu_4301b7e44cuda3std3__436_GLOBAL__N__30e79f49_4_k_cu_4301b7e46ignoreE,@object
	.size		_ZN34_INTERNAL_30e79f49_4_k_cu_4301b7e44cuda3std3__436_GLOBAL__N__30e79f49_4_k_cu_4301b7e46ignoreE,(_ZN34_INTERNAL_30e79f49_4_k_cu_4301b7e44cuda3std6ranges3__45__cpo4dataE - _ZN34_INTERNAL_30e79f49_4_k_cu_4301b7e44cuda3std3__436_GLOBAL__N__30e79f49_4_k_cu_4301b7e46ignoreE)
_ZN34_INTERNAL_30e79f49_4_k_cu_4301b7e44cuda3std3__436_GLOBAL__N__30e79f49_4_k_cu_4301b7e46ignoreE:
	.zero		1
	.type		_ZN34_INTERNAL_30e79f49_4_k_cu_4301b7e44cuda3std6ranges3__45__cpo4dataE,@object
	.size		_ZN34_INTERNAL_30e79f49_4_k_cu_4301b7e44cuda3std6ranges3__45__cpo4dataE,(_ZN34_INTERNAL_30e79f49_4_k_cu_4301b7e46thrust24THRUST_300001_SM_1000_NS6system3cpp3parE - _ZN34_INTERNAL_30e79f49_4_k_cu_4301b7e44cuda3std6ranges3__45__cpo4dataE)
_ZN34_INTERNAL_30e79f49_4_k_cu_4301b7e44cuda3std6ranges3__45__cpo4dataE:
	.zero		1
	.type		_ZN34_INTERNAL_30e79f49_4_k_cu_4301b7e46thrust24THRUST_300001_SM_1000_NS6system3cpp3parE,@object
	.size		_ZN34_INTERNAL_30e79f49_4_k_cu_4301b7e46thrust24THRUST_300001_SM_1000_NS6system3cpp3parE,(_ZN34_INTERNAL_30e79f49_4_k_cu_4301b7e44cuda3std3__45__cpo5beginE - _ZN34_INTERNAL_30e79f49_4_k_cu_4301b7e46thrust24THRUST_300001_SM_1000_NS6system3cpp3parE)
_ZN34_INTERNAL_30e79f49_4_k_cu_4301b7e46thrust24THRUST_300001_SM_1000_NS6system3cpp3parE:
	.zero		1
	.type		_ZN34_INTERNAL_30e79f49_4_k_cu_4301b7e44cuda3std3__45__cpo5beginE,@object
	.size		_ZN34_INTERNAL_30e79f49_4_k_cu_4301b7e44cuda3std3__45__cpo5beginE,(_ZN34_INTERNAL_30e79f49_4_k_cu_4301b7e44cuda3std6ranges3__45__cpo5beginE - _ZN34_INTERNAL_30e79f49_4_k_cu_4301b7e44cuda3std3__45__cpo5beginE)
_ZN34_INTERNAL_30e79f49_4_k_cu_4301b7e44cuda3std3__45__cpo5beginE:
	.zero		1
	.type		_ZN34_INTERNAL_30e79f49_4_k_cu_4301b7e44cuda3std6ranges3__45__cpo5beginE,@object
	.size		_ZN34_INTERNAL_30e79f49_4_k_cu_4301b7e44cuda3std6ranges3__45__cpo5beginE,(_ZN34_INTERNAL_30e79f49_4_k_cu_4301b7e46thrust24THRUST_300001_SM_1000_NS6deviceE - _ZN34_INTERNAL_30e79f49_4_k_cu_4301b7e44cuda3std6ranges3__45__cpo5beginE)
_ZN34_INTERNAL_30e79f49_4_k_cu_4301b7e44cuda3std6ranges3__45__cpo5beginE:
	.zero		1
	.type		_ZN34_INTERNAL_30e79f49_4_k_cu_4301b7e46thrust24THRUST_300001_SM_1000_NS6deviceE,@object
	.size		_ZN34_INTERNAL_30e79f49_4_k_cu_4301b7e46thrust24THRUST_300001_SM_1000_NS6deviceE,(_ZN34_INTERNAL_30e79f49_4_k_cu_4301b7e44cuda3std3__47nulloptE - _ZN34_INTERNAL_30e79f49_4_k_cu_4301b7e46thrust24THRUST_300001_SM_1000_NS6deviceE)
_ZN34_INTERNAL_30e79f49_4_k_cu_4301b7e46thrust24THRUST_300001_SM_1000_NS6deviceE:
	.zero		1
	.type		_ZN34_INTERNAL_30e79f49_4_k_cu_4301b7e44cuda3std3__47nulloptE,@object
	.size		_ZN34_INTERNAL_30e79f49_4_k_cu_4301b7e44cuda3std3__47nulloptE,(_ZN34_INTERNAL_30e79f49_4_k_cu_4301b7e44cuda3std6ranges3__45__cpo8distanceE - _ZN34_INTERNAL_30e79f49_4_k_cu_4301b7e44cuda3std3__47nulloptE)
_ZN34_INTERNAL_30e79f49_4_k_cu_4301b7e44cuda3std3__47nulloptE:
	.zero		1
	.type		_ZN34_INTERNAL_30e79f49_4_k_cu_4301b7e44cuda3std6ranges3__45__cpo8distanceE,@object
	.size		_ZN34_INTERNAL_30e79f49_4_k_cu_4301b7e44cuda3std6ranges3__45__cpo8distanceE,(_ZN34_INTERNAL_30e79f49_4_k_cu_4301b7e46thrust24THRUST_300001_SM_1000_NS12placeholders2_4E - _ZN34_INTERNAL_30e79f49_4_k_cu_4301b7e44cuda3std6ranges3__45__cpo8distanceE)
_ZN34_INTERNAL_30e79f49_4_k_cu_4301b7e44cuda3std6ranges3__45__cpo8distanceE:
	.zero		1
	.type		_ZN34_INTERNAL_30e79f49_4_k_cu_4301b7e46thrust24THRUST_300001_SM_1000_NS12placeholders2_4E,@object
	.size		_ZN34_INTERNAL_30e79f49_4_k_cu_4301b7e46thrust24THRUST_300001_SM_1000_NS12placeholders2_4E,(_ZN34_INTERNAL_30e79f49_4_k_cu_4301b7e44cuda3std3__45__cpo6rbeginE - _ZN34_INTERNAL_30e79f49_4_k_cu_4301b7e46thrust24THRUST_300001_SM_1000_NS12placeholders2_4E)
_ZN34_INTERNAL_30e79f49_4_k_cu_4301b7e46thrust24THRUST_300001_SM_1000_NS12placeholders2_4E:
	.zero		1
	.type		_ZN34_INTERNAL_30e79f49_4_k_cu_4301b7e44cuda3std3__45__cpo6rbeginE,@object
	.size		_ZN34_INTERNAL_30e79f49_4_k_cu_4301b7e44cuda3std3__45__cpo6rbeginE,(_ZN34_INTERNAL_30e79f49_4_k_cu_4301b7e44cuda3std6ranges3__45__cpo7advanceE - _ZN34_INTERNAL_30e79f49_4_k_cu_4301b7e44cuda3std3__45__cpo6rbeginE)
_ZN34_INTERNAL_30e79f49_4_k_cu_4301b7e44cuda3std3__45__cpo6rbeginE:
	.zero		1
	.type		_ZN34_INTERNAL_30e79f49_4_k_cu_4301b7e44cuda3std6ranges3__45__cpo7advanceE,@object
	.size		_ZN34_INTERNAL_30e79f49_4_k_cu_4301b7e44cuda3std6ranges3__45__cpo7advanceE,(_ZN34_INTERNAL_30e79f49_4_k_cu_4301b7e46thrust24THRUST_300001_SM_1000_NS12placeholders3_10E - _ZN34_INTERNAL_30e79f49_4_k_cu_4301b7e44cuda3std6ranges3__45__cpo7advanceE)
_ZN34_INTERNAL_30e79f49_4_k_cu_4301b7e44cuda3std6ranges3__45__cpo7advanceE:
	.zero		1
	.type		_ZN34_INTERNAL_30e79f49_4_k_cu_4301b7e46thrust24THRUST_300001_SM_1000_NS12placeholders3_10E,@object
	.size		_ZN34_INTERNAL_30e79f49_4_k_cu_4301b7e46thrust24THRUST_300001_SM_1000_NS12placeholders3_10E,(_ZN34_INTERNAL_30e79f49_4_k_cu_4301b7e44cuda3std3__48in_placeE - _ZN34_INTERNAL_30e79f49_4_k_cu_4301b7e46thrust24THRUST_300001_SM_1000_NS12placeholders3_10E)
_ZN34_INTERNAL_30e79f49_4_k_cu_4301b7e46thrust24THRUST_300001_SM_1000_NS12placeholders3_10E:
	.zero		1
	.type		_ZN34_INTERNAL_30e79f49_4_k_cu_4301b7e44cuda3std3__48in_placeE,@object
	.size		_ZN34_INTERNAL_30e79f49_4_k_cu_4301b7e44cuda3std3__48in_placeE,(_ZN34_INTERNAL_30e79f49_4_k_cu_4301b7e44cuda3std6ranges3__45__cpo4sizeE - _ZN34_INTERNAL_30e79f49_4_k_cu_4301b7e44cuda3std3__48in_placeE)
_ZN34_INTERNAL_30e79f49_4_k_cu_4301b7e44cuda3std3__48in_placeE:
	.zero		1
	.type		_ZN34_INTERNAL_30e79f49_4_k_cu_4301b7e44cuda3std6ranges3__45__cpo4sizeE,@object
	.size		_ZN34_INTERNAL_30e79f49_4_k_cu_4301b7e44cuda3std6ranges3__45__cpo4sizeE,(_ZN34_INTERNAL_30e79f49_4_k_cu_4301b7e46thrust24THRUST_300001_SM_1000_NS12placeholders2_2E - _ZN34_INTERNAL_30e79f49_4_k_cu_4301b7e44cuda3std6ranges3__45__cpo4sizeE)
_ZN34_INTERNAL_30e79f49_4_k_cu_4301b7e44cuda3std6ranges3__45__cpo4sizeE:
	.zero		1
	.type		_ZN34_INTERNAL_30e79f49_4_k_cu_4301b7e46thrust24THRUST_300001_SM_1000_NS12placeholders2_2E,@object
	.size		_ZN34_INTERNAL_30e79f49_4_k_cu_4301b7e46thrust24THRUST_300001_SM_1000_NS12placeholders2_2E,(_ZN34_INTERNAL_30e79f49_4_k_cu_4301b7e44cuda3std3__45__cpo6cbeginE - _ZN34_INTERNAL_30e79f49_4_k_cu_4301b7e46thrust24THRUST_300001_SM_1000_NS12placeholders2_2E)
_ZN34_INTERNAL_30e79f49_4_k_cu_4301b7e46thrust24THRUST_300001_SM_1000_NS12placeholders2_2E:
	.zero		1
	.type		_ZN34_INTERNAL_30e79f49_4_k_cu_4301b7e44cuda3std3__45__cpo6cbeginE,@object
	.size		_ZN34_INTERNAL_30e79f49_4_k_cu_4301b7e44cuda3std3__45__cpo6cbeginE,(_ZN34_INTERNAL_30e79f49_4_k_cu_4301b7e44cuda3std6ranges3__45__cpo6cbeginE - _ZN34_INTERNAL_30e79f49_4_k_cu_4301b7e44cuda3std3__45__cpo6cbeginE)
_ZN34_INTERNAL_30e79f49_4_k_cu_4301b7e44cuda3std3__45__cpo6cbeginE:
	.zero		1
	.type		_ZN34_INTERNAL_30e79f49_4_k_cu_4301b7e44cuda3std6ranges3__45__cpo6cbeginE,@object
	.size		_ZN34_INTERNAL_30e79f49_4_k_cu_4301b7e44cuda3std6ranges3__45__cpo6cbeginE,(_ZN34_INTERNAL_30e79f49_4_k_cu_4301b7e46thrust24THRUST_300001_SM_1000_NS12placeholders2_6E - _ZN34_INTERNAL_30e79f49_4_k_cu_4301b7e44cuda3std6ranges3__45__cpo6cbeginE)
_ZN34_INTERNAL_30e79f49_4_k_cu_4301b7e44cuda3std6ranges3__45__cpo6cbeginE:
	.zero		1
	.type		_ZN34_INTERNAL_30e79f49_4_k_cu_4301b7e46thrust24THRUST_300001_SM_1000_NS12placeholders2_6E,@object
	.size		_ZN34_INTERNAL_30e79f49_4_k_cu_4301b7e46thrust24THRUST_300001_SM_1000_NS12placeholders2_6E,(_ZN34_INTERNAL_30e79f49_4_k_cu_4301b7e44cuda3std3__45__cpo7crbeginE - _ZN34_INTERNAL_30e79f49_4_k_cu_4301b7e46thrust24THRUST_300001_SM_1000_NS12placeholders2_6E)
_ZN34_INTERNAL_30e79f49_4_k_cu_4301b7e46thrust24THRUST_300001_SM_1000_NS12placeholders2_6E:
	.zero		1
	.type		_ZN34_INTERNAL_30e79f49_4_k_cu_4301b7e44cuda3std3__45__cpo7crbeginE,@object
	.size		_ZN34_INTERNAL_30e79f49_4_k_cu_4301b7e44cuda3std3__45__cpo7crbeginE,(_ZN34_INTERNAL_30e79f49_4_k_cu_4301b7e44cuda3std6ranges3__45__cpo4nextE - _ZN34_INTERNAL_30e79f49_4_k_cu_4301b7e44cuda3std3__45__cpo7crbeginE)
_ZN34_INTERNAL_30e79f49_4_k_cu_4301b7e44cuda3std3__45__cpo7crbeginE:
	.zero		1
	.type		_ZN34_INTERNAL_30e79f49_4_k_cu_4301b7e44cuda3std6ranges3__45__cpo4nextE,@object
	.size		_ZN34_INTERNAL_30e79f49_4_k_cu_4301b7e44cuda3std6ranges3__45__cpo4nextE,(_ZN34_INTERNAL_30e79f49_4_k_cu_4301b7e44cuda3std6ranges3__45__cpo4swapE - _ZN34_INTERNAL_30e79f49_4_k_cu_4301b7e44cuda3std6ranges3__45__cpo4nextE)
_ZN34_INTERNAL_30e79f49_4_k_cu_4301b7e44cuda3std6ranges3__45__cpo4nextE:
	.zero		1
	.type		_ZN34_INTERNAL_30e79f49_4_k_cu_4301b7e44cuda3std6ranges3__45__cpo4swapE,@object
	.size		_ZN34_INTERNAL_30e79f49_4_k_cu_4301b7e44cuda3std6ranges3__45__cpo4swapE,(_ZN34_INTERNAL_30e79f49_4_k_cu_4301b7e46thrust24THRUST_300001_SM_1000_NS8cuda_cub10par_nosyncE - _ZN34_INTERNAL_30e79f49_4_k_cu_4301b7e44cuda3std6ranges3__45__cpo4swapE)
_ZN34_INTERNAL_30e79f49_4_k_cu_4301b7e44cuda3std6ranges3__45__cpo4swapE:
	.zero		1
	.type		_ZN34_INTERNAL_30e79f49_4_k_cu_4301b7e46thrust24THRUST_300001_SM_1000_NS8cuda_cub10par_nosyncE,@object
	.size		_ZN34_INTERNAL_30e79f49_4_k_cu_4301b7e46thrust24THRUST_300001_SM_1000_NS8cuda_cub10par_nosyncE,(_ZN34_INTERNAL_30e79f49_4_k_cu_4301b7e46thrust24THRUST_300001_SM_1000_NS3seqE - _ZN34_INTERNAL_30e79f49_4_k_cu_4301b7e46thrust24THRUST_300001_SM_1000_NS8cuda_cub10par_nosyncE)
_ZN34_INTERNAL_30e79f49_4_k_cu_4301b7e46thrust24THRUST_300001_SM_1000_NS8cuda_cub10par_nosyncE:
	.zero		1
	.type		_ZN34_INTERNAL_30e79f49_4_k_cu_4301b7e46thrust24THRUST_300001_SM_1000_NS3seqE,@object
	.size		_ZN34_INTERNAL_30e79f49_4_k_cu_4301b7e46thrust24THRUST_300001_SM_1000_NS3seqE,(_ZN34_INTERNAL_30e79f49_4_k_cu_4301b7e44cuda3std3__420unreachable_sentinelE - _ZN34_INTERNAL_30e79f49_4_k_cu_4301b7e46thrust24THRUST_300001_SM_1000_NS3seqE)
_ZN34_INTERNAL_30e79f49_4_k_cu_4301b7e46thrust24THRUST_300001_SM_1000_NS3seqE:
	.zero		1
	.type		_ZN34_INTERNAL_30e79f49_4_k_cu_4301b7e44cuda3std3__420unreachable_sentinelE,@object
	.size		_ZN34_INTERNAL_30e79f49_4_k_cu_4301b7e44cuda3std3__420unreachable_sentinelE,(_ZN34_INTERNAL_30e79f49_4_k_cu_4301b7e44cuda3std6ranges3__45__cpo5ssizeE - _ZN34_INTERNAL_30e79f49_4_k_cu_4301b7e44cuda3std3__420unreachable_sentinelE)
_ZN34_INTERNAL_30e79f49_4_k_cu_4301b7e44cuda3std3__420unreachable_sentinelE:
	.zero		1
	.type		_ZN34_INTERNAL_30e79f49_4_k_cu_4301b7e44cuda3std6ranges3__45__cpo5ssizeE,@object
	.size		_ZN34_INTERNAL_30e79f49_4_k_cu_4301b7e44cuda3std6ranges3__45__cpo5ssizeE,(_ZN34_INTERNAL_30e79f49_4_k_cu_4301b7e46thrust24THRUST_300001_SM_1000_NS12placeholders2_3E - _ZN34_INTERNAL_30e79f49_4_k_cu_4301b7e44cuda3std6ranges3__45__cpo5ssizeE)
_ZN34_INTERNAL_30e79f49_4_k_cu_4301b7e44cuda3std6ranges3__45__cpo5ssizeE:
	.zero		1
	.type		_ZN34_INTERNAL_30e79f49_4_k_cu_4301b7e46thrust24THRUST_300001_SM_1000_NS12placeholders2_3E,@object
	.size		_ZN34_INTERNAL_30e79f49_4_k_cu_4301b7e46thrust24THRUST_300001_SM_1000_NS12placeholders2_3E,(_ZN34_INTERNAL_30e79f49_4_k_cu_4301b7e44cuda3std3__45__cpo4cendE - _ZN34_INTERNAL_30e79f49_4_k_cu_4301b7e46thrust24THRUST_300001_SM_1000_NS12placeholders2_3E)
_ZN34_INTERNAL_30e79f49_4_k_cu_4301b7e46thrust24THRUST_300001_SM_1000_NS12placeholders2_3E:
	.zero		1
	.type		_ZN34_INTERNAL_30e79f49_4_k_cu_4301b7e44cuda3std3__45__cpo4cendE,@object
	.size		_ZN34_INTERNAL_30e79f49_4_k_cu_4301b7e44cuda3std3__45__cpo4cendE,(_ZN34_INTERNAL_30e79f49_4_k_cu_4301b7e44cuda3std6ranges3__45__cpo4cendE - _ZN34_INTERNAL_30e79f49_4_k_cu_4301b7e44cuda3std3__45__cpo4cendE)
_ZN34_INTERNAL_30e79f49_4_k_cu_4301b7e44cuda3std3__45__cpo4cendE:
	.zero		1
	.type		_ZN34_INTERNAL_30e79f49_4_k_cu_4301b7e44cuda3std6ranges3__45__cpo4cendE,@object
	.size		_ZN34_INTERNAL_30e79f49_4_k_cu_4301b7e44cuda3std6ranges3__45__cpo4cendE,(_ZN34_INTERNAL_30e79f49_4_k_cu_4301b7e46thrust24THRUST_300001_SM_1000_NS12placeholders2_7E - _ZN34_INTERNAL_30e79f49_4_k_cu_4301b7e44cuda3std6ranges3__45__cpo4cendE)
_ZN34_INTERNAL_30e79f49_4_k_cu_4301b7e44cuda3std6ranges3__45__cpo4cendE:
	.zero		1
	.type		_ZN34_INTERNAL_30e79f49_4_k_cu_4301b7e46thrust24THRUST_300001_SM_1000_NS12placeholders2_7E,@object
	.size		_ZN34_INTERNAL_30e79f49_4_k_cu_4301b7e46thrust24THRUST_300001_SM_1000_NS12placeholders2_7E,(_ZN34_INTERNAL_30e79f49_4_k_cu_4301b7e44cuda3std3__45__cpo5crendE - _ZN34_INTERNAL_30e79f49_4_k_cu_4301b7e46thrust24THRUST_300001_SM_1000_NS12placeholders2_7E)
_ZN34_INTERNAL_30e79f49_4_k_cu_4301b7e46thrust24THRUST_300001_SM_1000_NS12placeholders2_7E:
	.zero		1
	.type		_ZN34_INTERNAL_30e79f49_4_k_cu_4301b7e44cuda3std3__45__cpo5crendE,@object
	.size		_ZN34_INTERNAL_30e79f49_4_k_cu_4301b7e44cuda3std3__45__cpo5crendE,(_ZN34_INTERNAL_30e79f49_4_k_cu_4301b7e44cuda3std6ranges3__45__cpo4prevE - _ZN34_INTERNAL_30e79f49_4_k_cu_4301b7e44cuda3std3__45__cpo5crendE)
_ZN34_INTERNAL_30e79f49_4_k_cu_4301b7e44cuda3std3__45__cpo5crendE:
	.zero		1
	.type		_ZN34_INTERNAL_30e79f49_4_k_cu_4301b7e44cuda3std6ranges3__45__cpo4prevE,@object
	.size		_ZN34_INTERNAL_30e79f49_4_k_cu_4301b7e44cuda3std6ranges3__45__cpo4prevE,(_ZN34_INTERNAL_30e79f49_4_k_cu_4301b7e44cuda3std6ranges3__45__cpo9iter_moveE - _ZN34_INTERNAL_30e79f49_4_k_cu_4301b7e44cuda3std6ranges3__45__cpo4prevE)
_ZN34_INTERNAL_30e79f49_4_k_cu_4301b7e44cuda3std6ranges3__45__cpo4prevE:
	.zero		1
	.type		_ZN34_INTERNAL_30e79f49_4_k_cu_4301b7e44cuda3std6ranges3__45__cpo9iter_moveE,@object
	.size		_ZN34_INTERNAL_30e79f49_4_k_cu_4301b7e44cuda3std6ranges3__45__cpo9iter_moveE,(_ZN34_INTERNAL_30e79f49_4_k_cu_4301b7e46thrust24THRUST_300001_SM_1000_NS6system6detail10sequential3seqE - _ZN34_INTERNAL_30e79f49_4_k_cu_4301b7e44cuda3std6ranges3__45__cpo9iter_moveE)
_ZN34_INTERNAL_30e79f49_4_k_cu_4301b7e44cuda3std6ranges3__45__cpo9iter_moveE:
	.zero		1
	.type		_ZN34_INTERNAL_30e79f49_4_k_cu_4301b7e46thrust24THRUST_300001_SM_1000_NS6system6detail10sequential3seqE,@object
	.size		_ZN34_INTERNAL_30e79f49_4_k_cu_4301b7e46thrust24THRUST_300001_SM_1000_NS6system6detail10sequential3seqE,(_ZN34_INTERNAL_30e79f49_4_k_cu_4301b7e46thrust24THRUST_300001_SM_1000_NS12placeholders2_9E - _ZN34_INTERNAL_30e79f49_4_k_cu_4301b7e46thrust24THRUST_300001_SM_1000_NS6system6detail10sequential3seqE)
_ZN34_INTERNAL_30e79f49_4_k_cu_4301b7e46thrust24THRUST_300001_SM_1000_NS6system6detail10sequential3seqE:
	.zero		1
	.type		_ZN34_INTERNAL_30e79f49_4_k_cu_4301b7e46thrust24THRUST_300001_SM_1000_NS12placeholders2_9E,@object
	.size		_ZN34_INTERNAL_30e79f49_4_k_cu_4301b7e46thrust24THRUST_300001_SM_1000_NS12placeholders2_9E,(_ZN34_INTERNAL_30e79f49_4_k_cu_4301b7e44cuda3std3__419piecewise_constructE - _ZN34_INTERNAL_30e79f49_4_k_cu_4301b7e46thrust24THRUST_300001_SM_1000_NS12placeholders2_9E)
_ZN34_INTERNAL_30e79f49_4_k_cu_4301b7e46thrust24THRUST_300001_SM_1000_NS12placeholders2_9E:
	.zero		1
	.type		_ZN34_INTERNAL_30e79f49_4_k_cu_4301b7e44cuda3std3__419piecewise_constructE,@object
	.size		_ZN34_INTERNAL_30e79f49_4_k_cu_4301b7e44cuda3std3__419piecewise_constructE,(_ZN34_INTERNAL_30e79f49_4_k_cu_4301b7e44cuda3std6ranges3__45__cpo5cdataE - _ZN34_INTERNAL_30e79f49_4_k_cu_4301b7e44cuda3std3__419piecewise_constructE)
_ZN34_INTERNAL_30e79f49_4_k_cu_4301b7e44cuda3std3__419piecewise_constructE:
	.zero		1
	.type		_ZN34_INTERNAL_30e79f49_4_k_cu_4301b7e44cuda3std6ranges3__45__cpo5cdataE,@object
	.size		_ZN34_INTERNAL_30e79f49_4_k_cu_4301b7e44cuda3std6ranges3__45__cpo5cdataE,(_ZN34_INTERNAL_30e79f49_4_k_cu_4301b7e46thrust24THRUST_300001_SM_1000_NS12placeholders2_1E - _ZN34_INTERNAL_30e79f49_4_k_cu_4301b7e44cuda3std6ranges3__45__cpo5cdataE)
_ZN34_INTERNAL_30e79f49_4_k_cu_4301b7e44cuda3std6ranges3__45__cpo5cdataE:
	.zero		1
	.type		_ZN34_INTERNAL_30e79f49_4_k_cu_4301b7e46thrust24THRUST_300001_SM_1000_NS12placeholders2_1E,@object
	.size		_ZN34_INTERNAL_30e79f49_4_k_cu_4301b7e46thrust24THRUST_300001_SM_1000_NS12placeholders2_1E,(_ZN34_INTERNAL_30e79f49_4_k_cu_4301b7e44cuda3std3__45__cpo3endE - _ZN34_INTERNAL_30e79f49_4_k_cu_4301b7e46thrust24THRUST_300001_SM_1000_NS12placeholders2_1E)
_ZN34_INTERNAL_30e79f49_4_k_cu_4301b7e46thrust24THRUST_300001_SM_1000_NS12placeholders2_1E:
	.zero		1
	.type		_ZN34_INTERNAL_30e79f49_4_k_cu_4301b7e44cuda3std3__45__cpo3endE,@object
	.size		_ZN34_INTERNAL_30e79f49_4_k_cu_4301b7e44cuda3std3__45__cpo3endE,(_ZN34_INTERNAL_30e79f49_4_k_cu_4301b7e44cuda3std6ranges3__45__cpo3endE - _ZN34_INTERNAL_30e79f49_4_k_cu_4301b7e44cuda3std3__45__cpo3endE)
_ZN34_INTERNAL_30e79f49_4_k_cu_4301b7e44cuda3std3__45__cpo3endE:
	.zero		1
	.type		_ZN34_INTERNAL_30e79f49_4_k_cu_4301b7e44cuda3std6ranges3__45__cpo3endE,@object
	.size		_ZN34_INTERNAL_30e79f49_4_k_cu_4301b7e44cuda3std6ranges3__45__cpo3endE,(_ZN34_INTERNAL_30e79f49_4_k_cu_4301b7e46thrust24THRUST_300001_SM_1000_NS12placeholders2_5E - _ZN34_INTERNAL_30e79f49_4_k_cu_4301b7e44cuda3std6ranges3__45__cpo3endE)
_ZN34_INTERNAL_30e79f49_4_k_cu_4301b7e44cuda3std6ranges3__45__cpo3endE:
	.zero		1
	.type		_ZN34_INTERNAL_30e79f49_4_k_cu_4301b7e46thrust24THRUST_300001_SM_1000_NS12placeholders2_5E,@object
	.size		_ZN34_INTERNAL_30e79f49_4_k_cu_4301b7e46thrust24THRUST_300001_SM_1000_NS12placeholders2_5E,(_ZN34_INTERNAL_30e79f49_4_k_cu_4301b7e44cuda3std3__45__cpo4rendE - _ZN34_INTERNAL_30e79f49_4_k_cu_4301b7e46thrust24THRUST_300001_SM_1000_NS12placeholders2_5E)
_ZN34_INTERNAL_30e79f49_4_k_cu_4301b7e46thrust24THRUST_300001_SM_1000_NS12placeholders2_5E:
	.zero		1
	.type		_ZN34_INTERNAL_30e79f49_4_k_cu_4301b7e44cuda3std3__45__cpo4rendE,@object
	.size		_ZN34_INTERNAL_30e79f49_4_k_cu_4301b7e44cuda3std3__45__cpo4rendE,(_ZN34_INTERNAL_30e79f49_4_k_cu_4301b7e44cuda3std6ranges3__45__cpo9iter_swapE - _ZN34_INTERNAL_30e79f49_4_k_cu_4301b7e44cuda3std3__45__cpo4rendE)
_ZN34_INTERNAL_30e79f49_4_k_cu_4301b7e44cuda3std3__45__cpo4rendE:
	.zero		1
	.type		_ZN34_INTERNAL_30e79f49_4_k_cu_4301b7e44cuda3std6ranges3__45__cpo9iter_swapE,@object
	.size		_ZN34_INTERNAL_30e79f49_4_k_cu_4301b7e44cuda3std6ranges3__45__cpo9iter_swapE,(_ZN34_INTERNAL_30e79f49_4_k_cu_4301b7e44cuda3std3__48unexpectE - _ZN34_INTERNAL_30e79f49_4_k_cu_4301b7e44cuda3std6ranges3__45__cpo9iter_swapE)
_ZN34_INTERNAL_30e79f49_4_k_cu_4301b7e44cuda3std6ranges3__45__cpo9iter_swapE:
	.zero		1
	.type		_ZN34_INTERNAL_30e79f49_4_k_cu_4301b7e44cuda3std3__48unexpectE,@object
	.size		_ZN34_INTERNAL_30e79f49_4_k_cu_4301b7e44cuda3std3__48unexpectE,(_ZN34_INTERNAL_30e79f49_4_k_cu_4301b7e46thrust24THRUST_300001_SM_1000_NS8cuda_cub3parE - _ZN34_INTERNAL_30e79f49_4_k_cu_4301b7e44cuda3std3__48unexpectE)
_ZN34_INTERNAL_30e79f49_4_k_cu_4301b7e44cuda3std3__48unexpectE:
	.zero		1
	.type		_ZN34_INTERNAL_30e79f49_4_k_cu_4301b7e46thrust24THRUST_300001_SM_1000_NS8cuda_cub3parE,@object
	.size		_ZN34_INTERNAL_30e79f49_4_k_cu_4301b7e46thrust24THRUST_300001_SM_1000_NS8cuda_cub3parE,(.L_29 - _ZN34_INTERNAL_30e79f49_4_k_cu_4301b7e46thrust24THRUST_300001_SM_1000_NS8cuda_cub3parE)
_ZN34_INTERNAL_30e79f49_4_k_cu_4301b7e46thrust24THRUST_300001_SM_1000_NS8cuda_cub3parE:
	.zero		1
.L_29:


//--------------------- .nv.shared._ZN3cub18CUB_300001_SM_10006detail4scan16DeviceScanKernelINS2_10policy_hubIiiijN4cuda3std3__44plusIvEEE10Policy1000EN6thrust24THRUST_300001_SM_1000_NS10device_ptrIiEESF_NS0_13ScanTileStateIiLb1EEES9_NS1_10InputValueIiPiEEjiLb0EiEEvT0_T1_T2_iT3_T4_T5_ --------------------------
	.section	.nv.shared._ZN3cub18CUB_300001_SM_10006detail4scan16DeviceScanKernelINS2_10policy_hubIiiijN4cuda3std3__44plusIvEEE10Policy1000EN6thrust24THRUST_300001_SM_1000_NS10device_ptrIiEESF_NS0_13ScanTileStateIiLb1EEES9_NS1_10InputValueIiPiEEjiLb0EiEEvT0_T1_T2_iT3_T4_T5_,"aw",@nobits
	.sectionflags	@""
	.align	16
.nv.shared._ZN3cub18CUB_300001_SM_10006detail4scan16DeviceScanKernelINS2_10policy_hubIiiijN4cuda3std3__44plusIvEEE10Policy1000EN6thrust24THRUST_300001_SM_1000_NS10device_ptrIiEESF_NS0_13ScanTileStateIiLb1EEES9_NS1_10InputValueIiPiEEjiLb0EiEEvT0_T1_T2_iT3_T4_T5_:
	.zero		34832


//--------------------- .nv.constant0._ZN3cub18CUB_300001_SM_10006detail4scan16DeviceScanKernelINS2_10policy_hubIiiimN4cuda3std3__44plusIvEEE10Policy1000EN6thrust24THRUST_300001_SM_1000_NS10device_ptrIiEESF_NS0_13ScanTileStateIiLb1EEES9_NS1_10InputValueIiPiEEmiLb0EiEEvT0_T1_T2_iT3_T4_T5_ --------------------------
	.section	.nv.constant0._ZN3cub18CUB_300001_SM_10006detail4scan16DeviceScanKernelINS2_10policy_hubIiiimN4cuda3std3__44plusIvEEE10Policy1000EN6thrust24THRUST_300001_SM_1000_NS10device_ptrIiEESF_NS0_13ScanTileStateIiLb1EEES9_NS1_10InputValueIiPiEEmiLb0EiEEvT0_T1_T2_iT3_T4_T5_,"a",@progbits
	.sectionflags	@""
	.align	4
.nv.constant0._ZN3cub18CUB_300001_SM_10006detail4scan16DeviceScanKernelINS2_10policy_hubIiiimN4cuda3std3__44plusIvEEE10Policy1000EN6thrust24THRUST_300001_SM_1000_NS10device_ptrIiEESF_NS0_13ScanTileStateIiLb1EEES9_NS1_10InputValueIiPiEEmiLb0EiEEvT0_T1_T2_iT3_T4_T5_:
	.zero		952


//--------------------- .nv.constant0._ZN3cub18CUB_300001_SM_10006detail4scan16DeviceScanKernelINS2_10policy_hubIiiijN4cuda3std3__44plusIvEEE10Policy1000EN6thrust24THRUST_300001_SM_1000_NS10device_ptrIiEESF_NS0_13ScanTileStateIiLb1EEES9_NS1_10InputValueIiPiEEjiLb0EiEEvT0_T1_T2_iT3_T4_T5_ --------------------------
	.section	.nv.constant0._ZN3cub18CUB_300001_SM_10006detail4scan16DeviceScanKernelINS2_10policy_hubIiiijN4cuda3std3__44plusIvEEE10Policy1000EN6thrust24THRUST_300001_SM_1000_NS10device_ptrIiEESF_NS0_13ScanTileStateIiLb1EEES9_NS1_10InputValueIiPiEEjiLb0EiEEvT0_T1_T2_iT3_T4_T5_,"a",@progbits
	.sectionflags	@""
	.align	4
.nv.constant0._ZN3cub18CUB_300001_SM_10006detail4scan16DeviceScanKernelINS2_10policy_hubIiiijN4cuda3std3__44plusIvEEE10Policy1000EN6thrust24THRUST_300001_SM_1000_NS10device_ptrIiEESF_NS0_13ScanTileStateIiLb1EEES9_NS1_10InputValueIiPiEEjiLb0EiEEvT0_T1_T2_iT3_T4_T5_:
	.zero		948


//--------------------- .nv.constant0._ZN3cub18CUB_300001_SM_10006detail4scan20DeviceScanInitKernelINS0_13ScanTileStateIiLb1EEEEEvT_i --------------------------
	.section	.nv.constant0._ZN3cub18CUB_300001_SM_10006detail4scan20DeviceScanInitKernelINS0_13ScanTileStateIiLb1EEEEEvT_i,"a",@progbits
	.sectionflags	@""
	.align	4
.nv.constant0._ZN3cub18CUB_300001_SM_10006detail4scan20DeviceScanInitKernelINS0_13ScanTileStateIiLb1EEEEEvT_i:
	.zero		908


//--------------------- .nv.constant0._ZN3cub18CUB_300001_SM_10006detail11EmptyKernelIvEEvv --------------------------
	.section	.nv.constant0._ZN3cub18CUB_300001_SM_10006detail11EmptyKernelIvEEvv,"a",@progbits
	.sectionflags	@""
	.align	4
.nv.constant0._ZN3cub18CUB_300001_SM_10006detail11EmptyKernelIvEEvv:
	.zero		896


//--------------------- .nv.constant0._Z29_cu_breadth_first_search_kerniPiS_S_S_S_ --------------------------
	.section	.nv.constant0._Z29_cu_breadth_first_search_kerniPiS_S_S_S_,"a",@progbits
	.sectionflags	@""
	.align	4
.nv.constant0._Z29_cu_breadth_first_search_kerniPiS_S_S_S_:
	.zero		944


//--------------------- .nv.constant0._Z14_cu_asmadjlistiiPfS_PiS0_i --------------------------
	.section	.nv.constant0._Z14_cu_asmadjlistiiPfS_PiS0_i,"a",@progbits
	.sectionflags	@""
	.align	4
.nv.constant0._Z14_cu_asmadjlistiiPfS_PiS0_i:
	.zero		940


//--------------------- .nv.constant0._Z14_cu_vertdegreeiiiPfS_Pi --------------------------
	.section	.nv.constant0._Z14_cu_vertdegreeiiiPfS_Pi,"a",@progbits
	.sectionflags	@""
	.align	4
.nv.constant0._Z14_cu_vertdegreeiiiPfS_Pi:
	.zero		936


//--------------------- SYMBOLS --------------------------

	.type		.nv.reservedSmem.offset0,@object
	.size		.nv.reservedSmem.offset0,0x4
	.type		.nv.reservedSmem.cap,@object
	.size		.nv.reservedSmem.cap,0x4
